	.target	sm_90a

	.elftype	@"ET_EXEC"


//--------------------- .note.nv.tkinfo           --------------------------
	.section	.note.nv.tkinfo,"",@"SHT_NOTE"
	.sectionflags	@"SHF_NOTE_NV_TKINFO"
	.tkinfo
        /*0018*/ 	.word	0x00000002
        /*0030*/ 	.string	""
        /*0030*/ 	.string	"ptxas"
        /*0030*/ 	.string	"Cuda compilation tools, release 13.0, V13.0.88"
        /*0030*/ 	.string	"Build cuda_13.0.r13.0/compiler.36424714_0"
        /*0030*/ 	.string	"-arch sm_90a -m 64 "



//--------------------- .note.nv.cuinfo           --------------------------
	.section	.note.nv.cuinfo,"",@"SHT_NOTE"
	.sectionflags	@"SHF_NOTE_NV_CUINFO"
        /*0018*/ 	.short	0x0002
        /*001a*/ 	.short	0x005a
        /*001c*/ 	.short	0x0082
	.zero		2


//--------------------- .nv.info                  --------------------------
	.section	.nv.info,"",@"SHT_CUDA_INFO"
	.align	4


	//----- nvinfo : EIATTR_REGCOUNT
	.align		4
        /*0000*/ 	.byte	0x04, 0x2f
        /*0002*/ 	.short	(.L_18 - .L_17)
	.align		4
.L_17:
        /*0004*/ 	.word	index@(_ZN7cutlass13device_kernelINS_4gemm6kernel13GemmUniversalIN4cute5tupleIJiiiiEEENS1_10collective13CollectiveMmaINS1_34MainloopSm90TmaGmmaWarpSpecializedILi3ENS5_IJNS4_1CILi2EEENSA_ILi1EEESC_EEENS1_35KernelTmaWarpSpecializedCooperativeEEENS5_IJNSA_ILi256EEESG_NSA_ILi64EEEEEENS_6half_tENS5_IJlSC_lEEESJ_SK_NS4_8TiledMMAINS4_8MMA_AtomIJNS4_4SM904GMMA26MMA_64x256x16_F32F16F16_SSILNSO_5MajorE0ELSQ_0ELNSO_7ScaleInE1ELSR_1EEEEEENS4_6LayoutISD_NS5_IJSC_NSA_ILi0EEESV_EEEEENS5_IJNS4_10UnderscoreESY_SY_EEEEENS4_13SM90_TMA_LOADENS4_14ComposedLayoutINS4_7SwizzleILi3ELi4ELi3EEENS4_18smem_ptr_flag_bitsILi16EEENSU_INS5_IJNSA_ILi8EEESH_EEENS5_IJSH_SC_EEEEEEEvNS4_8identityENS4_23SM90_TMA_LOAD_MULTICASTES1B_vS1C_EENS_8epilogue10collective18CollectiveEpilogueINS1F_22Sm90TmaWarpSpecializedILi4ELi2ELi16ELb1ELb0EEEJSI_NS5_IJNSA_ILi128EEENSA_ILi32EEEEEESJ_SK_SJ_SK_NS1F_6fusion15FusionCallbacksIS1J_NS1N_23LinCombPerRowBiasEltActINS1F_6thread4ReLuESJ_fSJ_SJ_fLi8ELNS_15FloatRoundStyleE2EEESI_S1M_JEEES11_NS12_INS13_ILi2ELi4ELi3EEES16_NSU_INS5_IJS17_S1L_EEENS5_IJS1L_SC_EEEEEEENS4_17SM75_U32x4_LDSM_NENS4_14SM90_TMA_STOREES1Z_NS4_17SM90_U32x4_STSM_NENS4_9Copy_AtomIJS22_SJ_EEEvEEEvvEEEEvNT_6ParamsE)
        /*0008*/ 	.word	0x000000a8


	//----- nvinfo : EIATTR_FRAME_SIZE
	.align		4
.L_18:
        /*000c*/ 	.byte	0x04, 0x11
        /*000e*/ 	.short	(.L_20 - .L_19)
	.align		4
.L_19:
        /*0010*/ 	.word	index@(_ZN7cutlass13device_kernelINS_4gemm6kernel13GemmUniversalIN4cute5tupleIJiiiiEEENS1_10collective13CollectiveMmaINS1_34MainloopSm90TmaGmmaWarpSpecializedILi3ENS5_IJNS4_1CILi2EEENSA_ILi1EEESC_EEENS1_35KernelTmaWarpSpecializedCooperativeEEENS5_IJNSA_ILi256EEESG_NSA_ILi64EEEEEENS_6half_tENS5_IJlSC_lEEESJ_SK_NS4_8TiledMMAINS4_8MMA_AtomIJNS4_4SM904GMMA26MMA_64x256x16_F32F16F16_SSILNSO_5MajorE0ELSQ_0ELNSO_7ScaleInE1ELSR_1EEEEEENS4_6LayoutISD_NS5_IJSC_NSA_ILi0EEESV_EEEEENS5_IJNS4_10UnderscoreESY_SY_EEEEENS4_13SM90_TMA_LOADENS4_14ComposedLayoutINS4_7SwizzleILi3ELi4ELi3EEENS4_18smem_ptr_flag_bitsILi16EEENSU_INS5_IJNSA_ILi8EEESH_EEENS5_IJSH_SC_EEEEEEEvNS4_8identityENS4_23SM90_TMA_LOAD_MULTICASTES1B_vS1C_EENS_8epilogue10collective18CollectiveEpilogueINS1F_22Sm90TmaWarpSpecializedILi4ELi2ELi16ELb1ELb0EEEJSI_NS5_IJNSA_ILi128EEENSA_ILi32EEEEEESJ_SK_SJ_SK_NS1F_6fusion15FusionCallbacksIS1J_NS1N_23LinCombPerRowBiasEltActINS1F_6thread4ReLuESJ_fSJ_SJ_fLi8ELNS_15FloatRoundStyleE2EEESI_S1M_JEEES11_NS12_INS13_ILi2ELi4ELi3EEES16_NSU_INS5_IJS17_S1L_EEENS5_IJS1L_SC_EEEEEEENS4_17SM75_U32x4_LDSM_NENS4_14SM90_TMA_STOREES1Z_NS4_17SM90_U32x4_STSM_NENS4_9Copy_AtomIJS22_SJ_EEEvEEEvvEEEEvNT_6ParamsE)
        /*0014*/ 	.word	0x000007b8


	//----- nvinfo : EIATTR_MIN_STACK_SIZE
	.align		4
.L_20:
        /*0018*/ 	.byte	0x04, 0x12
        /*001a*/ 	.short	(.L_22 - .L_21)
	.align		4
.L_21:
        /*001c*/ 	.word	index@(_ZN7cutlass13device_kernelINS_4gemm6kernel13GemmUniversalIN4cute5tupleIJiiiiEEENS1_10collective13CollectiveMmaINS1_34MainloopSm90TmaGmmaWarpSpecializedILi3ENS5_IJNS4_1CILi2EEENSA_ILi1EEESC_EEENS1_35KernelTmaWarpSpecializedCooperativeEEENS5_IJNSA_ILi256EEESG_NSA_ILi64EEEEEENS_6half_tENS5_IJlSC_lEEESJ_SK_NS4_8TiledMMAINS4_8MMA_AtomIJNS4_4SM904GMMA26MMA_64x256x16_F32F16F16_SSILNSO_5MajorE0ELSQ_0ELNSO_7ScaleInE1ELSR_1EEEEEENS4_6LayoutISD_NS5_IJSC_NSA_ILi0EEESV_EEEEENS5_IJNS4_10UnderscoreESY_SY_EEEEENS4_13SM90_TMA_LOADENS4_14ComposedLayoutINS4_7SwizzleILi3ELi4ELi3EEENS4_18smem_ptr_flag_bitsILi16EEENSU_INS5_IJNSA_ILi8EEESH_EEENS5_IJSH_SC_EEEEEEEvNS4_8identityENS4_23SM90_TMA_LOAD_MULTICASTES1B_vS1C_EENS_8epilogue10collective18CollectiveEpilogueINS1F_22Sm90TmaWarpSpecializedILi4ELi2ELi16ELb1ELb0EEEJSI_NS5_IJNSA_ILi128EEENSA_ILi32EEEEEESJ_SK_SJ_SK_NS1F_6fusion15FusionCallbacksIS1J_NS1N_23LinCombPerRowBiasEltActINS1F_6thread4ReLuESJ_fSJ_SJ_fLi8ELNS_15FloatRoundStyleE2EEESI_S1M_JEEES11_NS12_INS13_ILi2ELi4ELi3EEES16_NSU_INS5_IJS17_S1L_EEENS5_IJS1L_SC_EEEEEEENS4_17SM75_U32x4_LDSM_NENS4_14SM90_TMA_STOREES1Z_NS4_17SM90_U32x4_STSM_NENS4_9Copy_AtomIJS22_SJ_EEEvEEEvvEEEEvNT_6ParamsE)
        /*0020*/ 	.word	0x000007b8
.L_22:


//--------------------- .nv.compat                --------------------------
	.section	.nv.compat,"",@"SHT_CUDA_COMPAT_INFO"
	.align	4
        /*0000*/ 	.byte	0x02, 0x09, 0x01, 0x00, 0x02, 0x02, 0x04, 0x00, 0x02, 0x05, 0x05, 0x00, 0x03, 0x07, 0x01, 0x01
        /*0010*/ 	.byte	0x02, 0x03, 0x01, 0x00, 0x02, 0x06, 0x01, 0x00, 0x04, 0x0b, 0x08, 0x00, 0x00, 0x00, 0x00, 0x00
        /*0020*/ 	.byte	0x00, 0x00, 0x00, 0x00


//--------------------- .nv.info._ZN7cutlass13device_kernelINS_4gemm6kernel13GemmUniversalIN4cute5tupleIJiiiiEEENS1_10collective13CollectiveMmaINS1_34MainloopSm90TmaGmmaWarpSpecializedILi3ENS5_IJNS4_1CILi2EEENSA_ILi1EEESC_EEENS1_35KernelTmaWarpSpecializedCooperativeEEENS5_IJNSA_ILi256EEESG_NSA_ILi64EEEEEENS_6half_tENS5_IJlSC_lEEESJ_SK_NS4_8TiledMMAINS4_8MMA_AtomIJNS4_4SM904GMMA26MMA_64x256x16_F32F16F16_SSILNSO_5MajorE0ELSQ_0ELNSO_7ScaleInE1ELSR_1EEEEEENS4_6LayoutISD_NS5_IJSC_NSA_ILi0EEESV_EEEEENS5_IJNS4_10UnderscoreESY_SY_EEEEENS4_13SM90_TMA_LOADENS4_14ComposedLayoutINS4_7SwizzleILi3ELi4ELi3EEENS4_18smem_ptr_flag_bitsILi16EEENSU_INS5_IJNSA_ILi8EEESH_EEENS5_IJSH_SC_EEEEEEEvNS4_8identityENS4_23SM90_TMA_LOAD_MULTICASTES1B_vS1C_EENS_8epilogue10collective18CollectiveEpilogueINS1F_22Sm90TmaWarpSpecializedILi4ELi2ELi16ELb1ELb0EEEJSI_NS5_IJNSA_ILi128EEENSA_ILi32EEEEEESJ_SK_SJ_SK_NS1F_6fusion15FusionCallbacksIS1J_NS1N_23LinCombPerRowBiasEltActINS1F_6thread4ReLuESJ_fSJ_SJ_fLi8ELNS_15FloatRoundStyleE2EEESI_S1M_JEEES11_NS12_INS13_ILi2ELi4ELi3EEES16_NSU_INS5_IJS17_S1L_EEENS5_IJS1L_SC_EEEEEEENS4_17SM75_U32x4_LDSM_NENS4_14SM90_TMA_STOREES1Z_NS4_17SM90_U32x4_STSM_NENS4_9Copy_AtomIJS22_SJ_EEEvEEEvvEEEEvNT_6ParamsE --------------------------
	.section	.nv.info._ZN7cutlass13device_kernelINS_4gemm6kernel13GemmUniversalIN4cute5tupleIJiiiiEEENS1_10collective13CollectiveMmaINS1_34MainloopSm90TmaGmmaWarpSpecializedILi3ENS5_IJNS4_1CILi2EEENSA_ILi1EEESC_EEENS1_35KernelTmaWarpSpecializedCooperativeEEENS5_IJNSA_ILi256EEESG_NSA_ILi64EEEEEENS_6half_tENS5_IJlSC_lEEESJ_SK_NS4_8TiledMMAINS4_8MMA_AtomIJNS4_4SM904GMMA26MMA_64x256x16_F32F16F16_SSILNSO_5MajorE0ELSQ_0ELNSO_7ScaleInE1ELSR_1EEEEEENS4_6LayoutISD_NS5_IJSC_NSA_ILi0EEESV_EEEEENS5_IJNS4_10UnderscoreESY_SY_EEEEENS4_13SM90_TMA_LOADENS4_14ComposedLayoutINS4_7SwizzleILi3ELi4ELi3EEENS4_18smem_ptr_flag_bitsILi16EEENSU_INS5_IJNSA_ILi8EEESH_EEENS5_IJSH_SC_EEEEEEEvNS4_8identityENS4_23SM90_TMA_LOAD_MULTICASTES1B_vS1C_EENS_8epilogue10collective18CollectiveEpilogueINS1F_22Sm90TmaWarpSpecializedILi4ELi2ELi16ELb1ELb0EEEJSI_NS5_IJNSA_ILi128EEENSA_ILi32EEEEEESJ_SK_SJ_SK_NS1F_6fusion15FusionCallbacksIS1J_NS1N_23LinCombPerRowBiasEltActINS1F_6thread4ReLuESJ_fSJ_SJ_fLi8ELNS_15FloatRoundStyleE2EEESI_S1M_JEEES11_NS12_INS13_ILi2ELi4ELi3EEES16_NSU_INS5_IJS17_S1L_EEENS5_IJS1L_SC_EEEEEEENS4_17SM75_U32x4_LDSM_NENS4_14SM90_TMA_STOREES1Z_NS4_17SM90_U32x4_STSM_NENS4_9Copy_AtomIJS22_SJ_EEEvEEEvvEEEEvNT_6ParamsE,"",@"SHT_CUDA_INFO"
	.sectionflags	@""
	.align	4


	//----- nvinfo : EIATTR_CUDA_API_VERSION
	.align		4
        /*0000*/ 	.byte	0x04, 0x37
        /*0002*/ 	.short	(.L_24 - .L_23)
.L_23:
        /*0004*/ 	.word	0x00000082


	//----- nvinfo : EIATTR_KPARAM_INFO
	.align		4
.L_24:
        /*0008*/ 	.byte	0x04, 0x17
        /*000a*/ 	.short	(.L_26 - .L_25)
.L_25:
        /*000c*/ 	.word	0x00000000
        /*0010*/ 	.short	0x0000
        /*0012*/ 	.short	0x0070
        /*0014*/ 	.byte	0x00, 0xf0, 0x01, 0x1c


	//----- nvinfo : EIATTR_SPARSE_MMA_MASK
	.align		4
.L_26:
        /*0018*/ 	.byte	0x03, 0x50
        /*001a*/ 	.short	0x0000


	//----- nvinfo : EIATTR_MAXREG_COUNT
	.align		4
        /*001c*/ 	.byte	0x03, 0x1b
        /*001e*/ 	.short	0x00a8


	//----- nvinfo : EIATTR_NUM_BARRIERS
	.align		4
        /*0020*/ 	.byte	0x02, 0x4c
        /*0022*/ 	.byte	0x02
	.zero		1


	//----- nvinfo : EIATTR_EXTERNS
	.align		4
        /*0024*/ 	.byte	0x04, 0x0f
        /*0026*/ 	.short	(.L_28 - .L_27)


	//   ....[0]....
	.align		4
.L_27:
        /*0028*/ 	.word	index@(__assertfail)


	//----- nvinfo : EIATTR_ANNOTATIONS
	.align		4
.L_28:
        /*002c*/ 	.byte	0x04, 0x55
        /*002e*/ 	.short	(.L_30 - .L_29)


	//   ....[0]....
.L_29:
        /*0030*/ 	.word	0x00000001
        /*0034*/ 	.byte	0x70, 0x0e, 0x00, 0x00, 0x01, 0x00, 0x00, 0x00, 0x80, 0x0e, 0x00, 0x00, 0x01, 0x00, 0x00, 0x00
        /* <DEDUP_REMOVED lines=695> */
        /*2bb4*/ 	.byte	0xe0, 0x5d, 0x01, 0x00, 0x01, 0x00, 0x00, 0x00, 0x00, 0x5e, 0x01, 0x00


	//----- nvinfo : EIATTR_MERCURY_ISA_VERSION
	.align		4
.L_30:
        /*2bc0*/ 	.byte	0x03, 0x5f
        /*2bc2*/ 	.short	0x0101


	//----- nvinfo : EIATTR_INT_WARP_WIDE_INSTR_OFFSETS
	.align		4
        /*2bc4*/ 	.byte	0x04, 0x31
        /*2bc6*/ 	.short	(.L_32 - .L_31)


	//   ....[0]....
.L_31:
        /*2bc8*/ 	.word	0x00000a20


	//   ....[1]....
        /*2bcc*/ 	.word	0x00000a30


	//   ....[2]....
        /*2bd0*/ 	.word	0x00000b90


	//----- nvinfo : EIATTR_COOP_GROUP_MASK_REGIDS
	.align		4
.L_32:
        /*2bd4*/ 	.byte	0x04, 0x29
        /*2bd6*/ 	.short	(.L_34 - .L_33)


	//   ....[0]....
.L_33:
        /*2bd8*/ 	.word	0xffffffff


	//   ....[1]....
        /*2bdc*/ 	.word	0xffffffff


	//   ....[2]....
        /*2be0*/ 	.word	0xffffffff


	//   ....[3]....
        /*2be4*/ 	.word	0xffffffff


	//   ....[4]....
        /*2be8*/ 	.word	0xffffffff


	//   ....[5]....
        /*2bec*/ 	.word	0xffffffff


	//   ....[6]....
        /*2bf0*/ 	.word	0xffffffff


	//----- nvinfo : EIATTR_COOP_GROUP_INSTR_OFFSETS
	.align		4
.L_34:
        /*2bf4*/ 	.byte	0x04, 0x28
        /*2bf6*/ 	.short	(.L_36 - .L_35)


	//   ....[0]....
.L_35:
        /*2bf8*/ 	.word	0x00000060


	//   ....[1]....
        /*2bfc*/ 	.word	0x00000090


	//   ....[2]....
        /*2c00*/ 	.word	0x000004e0


	//   ....[3]....
        /*2c04*/ 	.word	0x000006b0


	//   ....[4]....
        /*2c08*/ 	.word	0x00000870


	//   ....[5]....
        /*2c0c*/ 	.word	0x00000d10


	//   ....[6]....
        /*2c10*/ 	.word	0x000018c0


	//----- nvinfo : EIATTR_REG_RECONFIG
	.align		4
.L_36:
        /*2c14*/ 	.byte	0x01, 0x54
	.zero		2


	//----- nvinfo : EIATTR_SYSCALL_OFFSETS
	.align		4
        /*2c18*/ 	.byte	0x04, 0x46
        /*2c1a*/ 	.short	(.L_38 - .L_37)


	//   ....[0]....
.L_37:
        /*2c1c*/ 	.word	0x00001a70


	//   ....[1]....
        /*2c20*/ 	.word	0x00009a60


	//   ....[2]....
        /*2c24*/ 	.word	0x00009b50


	//----- nvinfo : EIATTR_MBARRIER_INSTR_OFFSETS
	.align		4
.L_38:
        /*2c28*/ 	.byte	0x04, 0x39
        /*2c2a*/ 	.short	(.L_40 - .L_39)


	//   ....[0]....
.L_39:
        /*2c2c*/ 	.word	0x00000640
        /*2c30*/ 	.word	0x000000ff
        /*2c34*/ 	.word	0x00000000
        /*2c38*/ 	.short	0x0100
        /*2c3a*/ 	.byte	0x08
	.zero		1


	//   ....[1]....
        /*2c3c*/ 	.word	0x00000650
        /*2c40*/ 	.word	0x000000ff
        /*2c44*/ 	.word	0x00000018
        /*2c48*/ 	.short	0x0100
        /*2c4a*/ 	.byte	0x08
	.zero		1


	//   ....[2]....
        /*2c4c*/ 	.word	0x00000660
        /*2c50*/ 	.word	0x000000ff
        /*2c54*/ 	.word	0x00000008
        /*2c58*/ 	.short	0x0100
        /*2c5a*/ 	.byte	0x08
	.zero		1


	//   ....[3]....
        /*2c5c*/ 	.word	0x00000670
        /*2c60*/ 	.word	0x000000ff
        /*2c64*/ 	.word	0x00000020
        /*2c68*/ 	.short	0x0100
        /*2c6a*/ 	.byte	0x08
	.zero		1


	//   ....[4]....
        /*2c6c*/ 	.word	0x00000680
        /*2c70*/ 	.word	0x000000ff
        /*2c74*/ 	.word	0x00000010
        /*2c78*/ 	.short	0x0100
        /*2c7a*/ 	.byte	0x08
	.zero		1


	//   ....[5]....
        /*2c7c*/ 	.word	0x00000690
        /*2c80*/ 	.word	0x000000ff
        /*2c84*/ 	.word	0x00000028
        /*2c88*/ 	.short	0x0100
        /*2c8a*/ 	.byte	0x08
	.zero		1


	//   ....[6]....
        /*2c8c*/ 	.word	0x000007c0
        /*2c90*/ 	.word	0x000000ff
        /*2c94*/ 	.word	0x00000030
        /*2c98*/ 	.short	0x0100
        /*2c9a*/ 	.byte	0x08
	.zero		1


	//   ....[7]....
        /*2c9c*/ 	.word	0x000007d0
        /*2ca0*/ 	.word	0x000000ff
        /*2ca4*/ 	.word	0x00000050
        /*2ca8*/ 	.short	0x0100
        /*2caa*/ 	.byte	0x08
	.zero		1


	//   ....[8]....
        /*2cac*/ 	.word	0x000007e0
        /*2cb0*/ 	.word	0x000000ff
        /*2cb4*/ 	.word	0x00000038
        /*2cb8*/ 	.short	0x0100
        /*2cba*/ 	.byte	0x08
	.zero		1


	//   ....[9]....
        /*2cbc*/ 	.word	0x000007f0
        /*2cc0*/ 	.word	0x000000ff
        /*2cc4*/ 	.word	0x00000058
        /*2cc8*/ 	.short	0x0100
        /*2cca*/ 	.byte	0x08
	.zero		1


	//   ....[10]....
        /*2ccc*/ 	.word	0x00000800
        /*2cd0*/ 	.word	0x000000ff
        /*2cd4*/ 	.word	0x00000040
        /*2cd8*/ 	.short	0x0100
        /*2cda*/ 	.byte	0x08
	.zero		1


	//   ....[11]....
        /*2cdc*/ 	.word	0x00000810
        /*2ce0*/ 	.word	0x000000ff
        /*2ce4*/ 	.word	0x00000060
        /*2ce8*/ 	.short	0x0100
        /*2cea*/ 	.byte	0x08
	.zero		1


	//   ....[12]....
        /*2cec*/ 	.word	0x00000820
        /*2cf0*/ 	.word	0x000000ff
        /*2cf4*/ 	.word	0x00000048
        /*2cf8*/ 	.short	0x0100
        /*2cfa*/ 	.byte	0x08
	.zero		1


	//   ....[13]....
        /*2cfc*/ 	.word	0x00000830
        /*2d00*/ 	.word	0x000000ff
        /*2d04*/ 	.word	0x00000068
        /*2d08*/ 	.short	0x0100
        /*2d0a*/ 	.byte	0x08
	.zero		1


	//   ....[14]....
        /*2d0c*/ 	.word	0x00000be0
        /*2d10*/ 	.word	0x000000ff
        /*2d14*/ 	.word	0x00000070
        /*2d18*/ 	.short	0x0100
        /*2d1a*/ 	.byte	0x06
	.zero		1


	//   ....[15]....
        /*2d1c*/ 	.word	0x00000c80
        /*2d20*/ 	.word	0x000000ff
        /*2d24*/ 	.word	0x00000078
        /*2d28*/ 	.short	0x0100
        /*2d2a*/ 	.byte	0x06
	.zero		1


	//   ....[16]....
        /*2d2c*/ 	.word	0x00001b10
        /*2d30*/ 	.word	0x00000003
        /*2d34*/ 	.word	0x00000000
        /*2d38*/ 	.short	0x010a
        /*2d3a*/ 	.byte	0x3f
	.zero		1


	//   ....[17]....
        /*2d3c*/ 	.word	0x00001b50
        /*2d40*/ 	.word	0x00000003
        /*2d44*/ 	.word	0x00000000
        /*2d48*/ 	.short	0x010a
        /*2d4a*/ 	.byte	0x3f
	.zero		1


	//   ....[18]....
        /*2d4c*/ 	.word	0x00005300
        /*2d50*/ 	.word	0x000000ff
        /*2d54*/ 	.word	0x00000000
        /*2d58*/ 	.short	0x010a
        /*2d5a*/ 	.byte	0x08
	.zero		1


	//   ....[19]....
        /*2d5c*/ 	.word	0x00005340
        /*2d60*/ 	.word	0x000000ff
        /*2d64*/ 	.word	0x00000000
        /*2d68*/ 	.short	0x010a
        /*2d6a*/ 	.byte	0x08
	.zero		1


	//   ....[20]....
        /*2d6c*/ 	.word	0x000095e0
        /*2d70*/ 	.word	0x00000000
        /*2d74*/ 	.word	0x00000000
        /*2d78*/ 	.short	0x0101
        /*2d7a*/ 	.byte	0x3f
	.zero		1


	//   ....[21]....
        /*2d7c*/ 	.word	0x00009810
        /*2d80*/ 	.word	0x00000000
        /*2d84*/ 	.word	0x00000000
        /*2d88*/ 	.short	0x0101
        /*2d8a*/ 	.byte	0x3f
	.zero		1


	//   ....[22]....
        /*2d8c*/ 	.word	0x0000a4d0
        /*2d90*/ 	.word	0x000000ff
        /*2d94*/ 	.word	0x00000030
        /*2d98*/ 	.short	0x010a
        /*2d9a*/ 	.byte	0x2e
	.zero		1


	//   ....[23]....
        /*2d9c*/ 	.word	0x0000adf0
        /*2da0*/ 	.word	0x000000ff
        /*2da4*/ 	.word	0x00000000
        /*2da8*/ 	.short	0x0101
        /*2daa*/ 	.byte	0x04
	.zero		1


	//   ....[24]....
        /*2dac*/ 	.word	0x0000aed0
        /*2db0*/ 	.word	0x0000000d
        /*2db4*/ 	.word	0x00000030
        /*2db8*/ 	.short	0x010a
        /*2dba*/ 	.byte	0x3f
	.zero		1


	//   ....[25]....
        /*2dbc*/ 	.word	0x0000b510
        /*2dc0*/ 	.word	0x000000ff
        /*2dc4*/ 	.word	0x00000000
        /*2dc8*/ 	.short	0x0101
        /*2dca*/ 	.byte	0x04
	.zero		1


	//   ....[26]....
        /*2dcc*/ 	.word	0x0000b600
        /*2dd0*/ 	.word	0x0000000d
        /*2dd4*/ 	.word	0x00000030
        /*2dd8*/ 	.short	0x010a
        /*2dda*/ 	.byte	0x3f
	.zero		1


	//   ....[27]....
        /*2ddc*/ 	.word	0x0000bd70
        /*2de0*/ 	.word	0x000000ff
        /*2de4*/ 	.word	0x00000000
        /*2de8*/ 	.short	0x0101
        /*2dea*/ 	.byte	0x04
	.zero		1


	//   ....[28]....
        /*2dec*/ 	.word	0x0000be50
        /*2df0*/ 	.word	0x00000014
        /*2df4*/ 	.word	0x00000030
        /*2df8*/ 	.short	0x010a
        /*2dfa*/ 	.byte	0x3f
	.zero		1


	//   ....[29]....
        /*2dfc*/ 	.word	0x0000c4d0
        /*2e00*/ 	.word	0x000000ff
        /*2e04*/ 	.word	0x00000000
        /*2e08*/ 	.short	0x0101
        /*2e0a*/ 	.byte	0x04
	.zero		1


	//   ....[30]....
        /*2e0c*/ 	.word	0x0000c5b0
        /*2e10*/ 	.word	0x00000014
        /*2e14*/ 	.word	0x00000030
        /*2e18*/ 	.short	0x010a
        /*2e1a*/ 	.byte	0x3f
	.zero		1


	//   ....[31]....
        /*2e1c*/ 	.word	0x0000cd10
        /*2e20*/ 	.word	0x000000ff
        /*2e24*/ 	.word	0x00000000
        /*2e28*/ 	.short	0x0101
        /*2e2a*/ 	.byte	0x04
	.zero		1


	//   ....[32]....
        /*2e2c*/ 	.word	0x0000ce00
        /*2e30*/ 	.word	0x00000014
        /*2e34*/ 	.word	0x00000030
        /*2e38*/ 	.short	0x010a
        /*2e3a*/ 	.byte	0x3f
	.zero		1


	//   ....[33]....
        /*2e3c*/ 	.word	0x0000d450
        /*2e40*/ 	.word	0x000000ff
        /*2e44*/ 	.word	0x00000000
        /*2e48*/ 	.short	0x0101
        /*2e4a*/ 	.byte	0x04
	.zero		1


	//   ....[34]....
        /*2e4c*/ 	.word	0x0000d540
        /*2e50*/ 	.word	0x00000014
        /*2e54*/ 	.word	0x00000030
        /*2e58*/ 	.short	0x010a
        /*2e5a*/ 	.byte	0x3f
	.zero		1


	//   ....[35]....
        /*2e5c*/ 	.word	0x0000dc90
        /*2e60*/ 	.word	0x000000ff
        /*2e64*/ 	.word	0x00000000
        /*2e68*/ 	.short	0x0101
        /*2e6a*/ 	.byte	0x04
	.zero		1


	//   ....[36]....
        /*2e6c*/ 	.word	0x0000dd80
        /*2e70*/ 	.word	0x00000014
        /*2e74*/ 	.word	0x00000030
        /*2e78*/ 	.short	0x010a
        /*2e7a*/ 	.byte	0x3f
	.zero		1


	//   ....[37]....
        /*2e7c*/ 	.word	0x0000e3d0
        /*2e80*/ 	.word	0x000000ff
        /*2e84*/ 	.word	0x00000000
        /*2e88*/ 	.short	0x0101
        /*2e8a*/ 	.byte	0x04
	.zero		1


	//   ....[38]....
        /*2e8c*/ 	.word	0x0000e4c0
        /*2e90*/ 	.word	0x00000014
        /*2e94*/ 	.word	0x00000030
        /*2e98*/ 	.short	0x010a
        /*2e9a*/ 	.byte	0x3f
	.zero		1


	//   ....[39]....
        /*2e9c*/ 	.word	0x0000ec10
        /*2ea0*/ 	.word	0x000000ff
        /*2ea4*/ 	.word	0x00000000
        /*2ea8*/ 	.short	0x0101
        /*2eaa*/ 	.byte	0x04
	.zero		1


	//   ....[40]....
        /*2eac*/ 	.word	0x0000ed00
        /*2eb0*/ 	.word	0x00000014
        /*2eb4*/ 	.word	0x00000030
        /*2eb8*/ 	.short	0x010a
        /*2eba*/ 	.byte	0x3f
	.zero		1


	//   ....[41]....
        /*2ebc*/ 	.word	0x0000f350
        /*2ec0*/ 	.word	0x000000ff
        /*2ec4*/ 	.word	0x00000000
        /*2ec8*/ 	.short	0x0101
        /*2eca*/ 	.byte	0x04
	.zero		1


	//   ....[42]....
        /*2ecc*/ 	.word	0x0000f440
        /*2ed0*/ 	.word	0x00000014
        /*2ed4*/ 	.word	0x00000030
        /*2ed8*/ 	.short	0x010a
        /*2eda*/ 	.byte	0x3f
	.zero		1


	//   ....[43]....
        /*2edc*/ 	.word	0x0000fb90
        /*2ee0*/ 	.word	0x000000ff
        /*2ee4*/ 	.word	0x00000000
        /*2ee8*/ 	.short	0x0101
        /*2eea*/ 	.byte	0x04
	.zero		1


	//   ....[44]....
        /*2eec*/ 	.word	0x0000fc80
        /*2ef0*/ 	.word	0x00000014
        /*2ef4*/ 	.word	0x00000030
        /*2ef8*/ 	.short	0x010a
        /*2efa*/ 	.byte	0x3f
	.zero		1


	//   ....[45]....
        /*2efc*/ 	.word	0x000102d0
        /*2f00*/ 	.word	0x000000ff
        /*2f04*/ 	.word	0x00000000
        /*2f08*/ 	.short	0x0101
        /*2f0a*/ 	.byte	0x04
	.zero		1


	//   ....[46]....
        /*2f0c*/ 	.word	0x000103c0
        /*2f10*/ 	.word	0x00000014
        /*2f14*/ 	.word	0x00000030
        /*2f18*/ 	.short	0x010a
        /*2f1a*/ 	.byte	0x3f
	.zero		1


	//   ....[47]....
        /*2f1c*/ 	.word	0x00010b10
        /*2f20*/ 	.word	0x000000ff
        /*2f24*/ 	.word	0x00000000
        /*2f28*/ 	.short	0x0101
        /*2f2a*/ 	.byte	0x04
	.zero		1


	//   ....[48]....
        /*2f2c*/ 	.word	0x00010c00
        /*2f30*/ 	.word	0x00000014
        /*2f34*/ 	.word	0x00000030
        /*2f38*/ 	.short	0x010a
        /*2f3a*/ 	.byte	0x3f
	.zero		1


	//   ....[49]....
        /*2f3c*/ 	.word	0x00011250
        /*2f40*/ 	.word	0x000000ff
        /*2f44*/ 	.word	0x00000000
        /*2f48*/ 	.short	0x0101
        /*2f4a*/ 	.byte	0x04
	.zero		1


	//   ....[50]....
        /*2f4c*/ 	.word	0x00011340
        /*2f50*/ 	.word	0x00000014
        /*2f54*/ 	.word	0x00000030
        /*2f58*/ 	.short	0x010a
        /*2f5a*/ 	.byte	0x3f
	.zero		1


	//   ....[51]....
        /*2f5c*/ 	.word	0x00011a90
        /*2f60*/ 	.word	0x000000ff
        /*2f64*/ 	.word	0x00000000
        /*2f68*/ 	.short	0x0101
        /*2f6a*/ 	.byte	0x04
	.zero		1


	//   ....[52]....
        /*2f6c*/ 	.word	0x00011b80
        /*2f70*/ 	.word	0x0000000c
        /*2f74*/ 	.word	0x00000030
        /*2f78*/ 	.short	0x010a
        /*2f7a*/ 	.byte	0x3f
	.zero		1


	//   ....[53]....
        /*2f7c*/ 	.word	0x00012180
        /*2f80*/ 	.word	0x000000ff
        /*2f84*/ 	.word	0x00000000
        /*2f88*/ 	.short	0x0101
        /*2f8a*/ 	.byte	0x04
	.zero		1


	//   ....[54]....
        /*2f8c*/ 	.word	0x00012b70
        /*2f90*/ 	.word	0x000000ff
        /*2f94*/ 	.word	0x00000000
        /*2f98*/ 	.short	0x0101
        /*2f9a*/ 	.byte	0x04
	.zero		1


	//   ....[55]....
        /*2f9c*/ 	.word	0x00013220
        /*2fa0*/ 	.word	0x000000ff
        /*2fa4*/ 	.word	0x00000078
        /*2fa8*/ 	.short	0x010a
        /*2faa*/ 	.byte	0x04
	.zero		1


	//   ....[56]....
        /*2fac*/ 	.word	0x00013660
        /*2fb0*/ 	.word	0x000000ff
        /*2fb4*/ 	.word	0x00000050
        /*2fb8*/ 	.short	0x010a
        /*2fba*/ 	.byte	0x04
	.zero		1


	//   ....[57]....
        /*2fbc*/ 	.word	0x00013750
        /*2fc0*/ 	.word	0x000000ff
        /*2fc4*/ 	.word	0x00000030
        /*2fc8*/ 	.short	0x010b
        /*2fca*/ 	.byte	0x04
	.zero		1


	//   ....[58]....
        /*2fcc*/ 	.word	0x000137b0
        /*2fd0*/ 	.word	0x000000ff
        /*2fd4*/ 	.word	0x00000000
        /*2fd8*/ 	.short	0x0101
        /*2fda*/ 	.byte	0x0e
	.zero		1


	//   ....[59]....
        /*2fdc*/ 	.word	0x000137e0
        /*2fe0*/ 	.word	0x000000ff
        /*2fe4*/ 	.word	0x00000058
        /*2fe8*/ 	.short	0x010a
        /*2fea*/ 	.byte	0x04
	.zero		1


	//   ....[60]....
        /*2fec*/ 	.word	0x000138f0
        /*2ff0*/ 	.word	0x000000ff
        /*2ff4*/ 	.word	0x00000038
        /*2ff8*/ 	.short	0x010b
        /*2ffa*/ 	.byte	0x04
	.zero		1


	//   ....[61]....
        /*2ffc*/ 	.word	0x00013960
        /*3000*/ 	.word	0x000000ff
        /*3004*/ 	.word	0x00000000
        /*3008*/ 	.short	0x0101
        /*300a*/ 	.byte	0x0d
	.zero		1


	//   ....[62]....
        /*300c*/ 	.word	0x00013990
        /*3010*/ 	.word	0x000000ff
        /*3014*/ 	.word	0x00000060
        /*3018*/ 	.short	0x010a
        /*301a*/ 	.byte	0x04
	.zero		1


	//   ....[63]....
        /*301c*/ 	.word	0x00013a90
        /*3020*/ 	.word	0x000000ff
        /*3024*/ 	.word	0x00000040
        /*3028*/ 	.short	0x010b
        /*302a*/ 	.byte	0x04
	.zero		1


	//   ....[64]....
        /*302c*/ 	.word	0x00013af0
        /*3030*/ 	.word	0x000000ff
        /*3034*/ 	.word	0x00000000
        /*3038*/ 	.short	0x0101
        /*303a*/ 	.byte	0x0f
	.zero		1


	//   ....[65]....
        /*303c*/ 	.word	0x00013b20
        /*3040*/ 	.word	0x000000ff
        /*3044*/ 	.word	0x00000068
        /*3048*/ 	.short	0x010a
        /*304a*/ 	.byte	0x04
	.zero		1


	//   ....[66]....
        /*304c*/ 	.word	0x00013c20
        /*3050*/ 	.word	0x000000ff
        /*3054*/ 	.word	0x00000048
        /*3058*/ 	.short	0x010b
        /*305a*/ 	.byte	0x04
	.zero		1


	//   ....[67]....
        /*305c*/ 	.word	0x00013c90
        /*3060*/ 	.word	0x000000ff
        /*3064*/ 	.word	0x00000000
        /*3068*/ 	.short	0x0101
        /*306a*/ 	.byte	0x05
	.zero		1


	//   ....[68]....
        /*306c*/ 	.word	0x00013cd0
        /*3070*/ 	.word	0x000000ff
        /*3074*/ 	.word	0x00000050
        /*3078*/ 	.short	0x010a
        /*307a*/ 	.byte	0x04
	.zero		1


	//   ....[69]....
        /*307c*/ 	.word	0x00013dc0
        /*3080*/ 	.word	0x000000ff
        /*3084*/ 	.word	0x00000030
        /*3088*/ 	.short	0x010b
        /*308a*/ 	.byte	0x04
	.zero		1


	//   ....[70]....
        /*308c*/ 	.word	0x00013e00
        /*3090*/ 	.word	0x000000ff
        /*3094*/ 	.word	0x00000000
        /*3098*/ 	.short	0x0101
        /*309a*/ 	.byte	0x0e
	.zero		1


	//   ....[71]....
        /*309c*/ 	.word	0x00013e30
        /*30a0*/ 	.word	0x000000ff
        /*30a4*/ 	.word	0x00000058
        /*30a8*/ 	.short	0x010a
        /*30aa*/ 	.byte	0x04
	.zero		1


	//   ....[72]....
        /*30ac*/ 	.word	0x00013f30
        /*30b0*/ 	.word	0x000000ff
        /*30b4*/ 	.word	0x00000038
        /*30b8*/ 	.short	0x010b
        /*30ba*/ 	.byte	0x04
	.zero		1


	//   ....[73]....
        /*30bc*/ 	.word	0x00013f70
        /*30c0*/ 	.word	0x000000ff
        /*30c4*/ 	.word	0x00000000
        /*30c8*/ 	.short	0x0101
        /*30ca*/ 	.byte	0x0d
	.zero		1


	//   ....[74]....
        /*30cc*/ 	.word	0x00013fb0
        /*30d0*/ 	.word	0x000000ff
        /*30d4*/ 	.word	0x00000060
        /*30d8*/ 	.short	0x010a
        /*30da*/ 	.byte	0x04
	.zero		1


	//   ....[75]....
        /*30dc*/ 	.word	0x000140a0
        /*30e0*/ 	.word	0x000000ff
        /*30e4*/ 	.word	0x00000040
        /*30e8*/ 	.short	0x010b
        /*30ea*/ 	.byte	0x04
	.zero		1


	//   ....[76]....
        /*30ec*/ 	.word	0x000140e0
        /*30f0*/ 	.word	0x000000ff
        /*30f4*/ 	.word	0x00000000
        /*30f8*/ 	.short	0x0101
        /*30fa*/ 	.byte	0x0f
	.zero		1


	//   ....[77]....
        /*30fc*/ 	.word	0x00014110
        /*3100*/ 	.word	0x000000ff
        /*3104*/ 	.word	0x00000068
        /*3108*/ 	.short	0x010a
        /*310a*/ 	.byte	0x04
	.zero		1


	//   ....[78]....
        /*310c*/ 	.word	0x00014210
        /*3110*/ 	.word	0x000000ff
        /*3114*/ 	.word	0x00000048
        /*3118*/ 	.short	0x010b
        /*311a*/ 	.byte	0x04
	.zero		1


	//   ....[79]....
        /*311c*/ 	.word	0x00014250
        /*3120*/ 	.word	0x000000ff
        /*3124*/ 	.word	0x00000000
        /*3128*/ 	.short	0x0101
        /*312a*/ 	.byte	0x05
	.zero		1


	//   ....[80]....
        /*312c*/ 	.word	0x00014290
        /*3130*/ 	.word	0x000000ff
        /*3134*/ 	.word	0x00000050
        /*3138*/ 	.short	0x010a
        /*313a*/ 	.byte	0x04
	.zero		1


	//   ....[81]....
        /*313c*/ 	.word	0x00014390
        /*3140*/ 	.word	0x000000ff
        /*3144*/ 	.word	0x00000030
        /*3148*/ 	.short	0x010b
        /*314a*/ 	.byte	0x04
	.zero		1


	//   ....[82]....
        /*314c*/ 	.word	0x000143d0
        /*3150*/ 	.word	0x000000ff
        /*3154*/ 	.word	0x00000000
        /*3158*/ 	.short	0x0101
        /*315a*/ 	.byte	0x0e
	.zero		1


	//   ....[83]....
        /*315c*/ 	.word	0x00014400
        /*3160*/ 	.word	0x000000ff
        /*3164*/ 	.word	0x00000058
        /*3168*/ 	.short	0x010a
        /*316a*/ 	.byte	0x04
	.zero		1


	//   ....[84]....
        /*316c*/ 	.word	0x00014500
        /*3170*/ 	.word	0x000000ff
        /*3174*/ 	.word	0x00000038
        /*3178*/ 	.short	0x010b
        /*317a*/ 	.byte	0x04
	.zero		1


	//   ....[85]....
        /*317c*/ 	.word	0x00014540
        /*3180*/ 	.word	0x000000ff
        /*3184*/ 	.word	0x00000000
        /*3188*/ 	.short	0x0101
        /*318a*/ 	.byte	0x0d
	.zero		1


	//   ....[86]....
        /*318c*/ 	.word	0x00014580
        /*3190*/ 	.word	0x000000ff
        /*3194*/ 	.word	0x00000060
        /*3198*/ 	.short	0x010a
        /*319a*/ 	.byte	0x04
	.zero		1


	//   ....[87]....
        /*319c*/ 	.word	0x00014680
        /*31a0*/ 	.word	0x000000ff
        /*31a4*/ 	.word	0x00000040
        /*31a8*/ 	.short	0x010b
        /*31aa*/ 	.byte	0x04
	.zero		1


	//   ....[88]....
        /*31ac*/ 	.word	0x000146c0
        /*31b0*/ 	.word	0x000000ff
        /*31b4*/ 	.word	0x00000000
        /*31b8*/ 	.short	0x0101
        /*31ba*/ 	.byte	0x0f
	.zero		1


	//   ....[89]....
        /*31bc*/ 	.word	0x000146f0
        /*31c0*/ 	.word	0x000000ff
        /*31c4*/ 	.word	0x00000068
        /*31c8*/ 	.short	0x010a
        /*31ca*/ 	.byte	0x04
	.zero		1


	//   ....[90]....
        /*31cc*/ 	.word	0x000147f0
        /*31d0*/ 	.word	0x000000ff
        /*31d4*/ 	.word	0x00000048
        /*31d8*/ 	.short	0x010b
        /*31da*/ 	.byte	0x04
	.zero		1


	//   ....[91]....
        /*31dc*/ 	.word	0x00014830
        /*31e0*/ 	.word	0x000000ff
        /*31e4*/ 	.word	0x00000000
        /*31e8*/ 	.short	0x0101
        /*31ea*/ 	.byte	0x05
	.zero		1


	//   ....[92]....
        /*31ec*/ 	.word	0x00014870
        /*31f0*/ 	.word	0x000000ff
        /*31f4*/ 	.word	0x00000050
        /*31f8*/ 	.short	0x010a
        /*31fa*/ 	.byte	0x04
	.zero		1


	//   ....[93]....
        /*31fc*/ 	.word	0x00014970
        /*3200*/ 	.word	0x000000ff
        /*3204*/ 	.word	0x00000030
        /*3208*/ 	.short	0x010b
        /*320a*/ 	.byte	0x04
	.zero		1


	//   ....[94]....
        /*320c*/ 	.word	0x000149b0
        /*3210*/ 	.word	0x000000ff
        /*3214*/ 	.word	0x00000000
        /*3218*/ 	.short	0x0101
        /*321a*/ 	.byte	0x0e
	.zero		1


	//   ....[95]....
        /*321c*/ 	.word	0x000149e0
        /*3220*/ 	.word	0x000000ff
        /*3224*/ 	.word	0x00000058
        /*3228*/ 	.short	0x010a
        /*322a*/ 	.byte	0x04
	.zero		1


	//   ....[96]....
        /*322c*/ 	.word	0x00014ae0
        /*3230*/ 	.word	0x000000ff
        /*3234*/ 	.word	0x00000038
        /*3238*/ 	.short	0x010b
        /*323a*/ 	.byte	0x04
	.zero		1


	//   ....[97]....
        /*323c*/ 	.word	0x00014b20
        /*3240*/ 	.word	0x000000ff
        /*3244*/ 	.word	0x00000000
        /*3248*/ 	.short	0x0101
        /*324a*/ 	.byte	0x0d
	.zero		1


	//   ....[98]....
        /*324c*/ 	.word	0x00014b60
        /*3250*/ 	.word	0x000000ff
        /*3254*/ 	.word	0x00000060
        /*3258*/ 	.short	0x010a
        /*325a*/ 	.byte	0x04
	.zero		1


	//   ....[99]....
        /*325c*/ 	.word	0x00014c60
        /*3260*/ 	.word	0x000000ff
        /*3264*/ 	.word	0x00000040
        /*3268*/ 	.short	0x010b
        /*326a*/ 	.byte	0x04
	.zero		1


	//   ....[100]....
        /*326c*/ 	.word	0x00014ca0
        /*3270*/ 	.word	0x000000ff
        /*3274*/ 	.word	0x00000000
        /*3278*/ 	.short	0x0101
        /*327a*/ 	.byte	0x0f
	.zero		1


	//   ....[101]....
        /*327c*/ 	.word	0x00014cd0
        /*3280*/ 	.word	0x000000ff
        /*3284*/ 	.word	0x00000068
        /*3288*/ 	.short	0x010a
        /*328a*/ 	.byte	0x04
	.zero		1


	//   ....[102]....
        /*328c*/ 	.word	0x00014dd0
        /*3290*/ 	.word	0x000000ff
        /*3294*/ 	.word	0x00000048
        /*3298*/ 	.short	0x010b
        /*329a*/ 	.byte	0x04
	.zero		1


	//   ....[103]....
        /*329c*/ 	.word	0x00014e20
        /*32a0*/ 	.word	0x000000ff
        /*32a4*/ 	.word	0x00000000
        /*32a8*/ 	.short	0x0101
        /*32aa*/ 	.byte	0x05
	.zero		1


	//   ....[104]....
        /*32ac*/ 	.word	0x00015540
        /*32b0*/ 	.word	0x00000000
        /*32b4*/ 	.word	0x00000050
        /*32b8*/ 	.short	0x010a
        /*32ba*/ 	.byte	0x3f
	.zero		1


	//   ....[105]....
        /*32bc*/ 	.word	0x00015580
        /*32c0*/ 	.word	0x00000000
        /*32c4*/ 	.word	0x00000058
        /*32c8*/ 	.short	0x010a
        /*32ca*/ 	.byte	0x3f
	.zero		1


	//   ....[106]....
        /*32cc*/ 	.word	0x000155c0
        /*32d0*/ 	.word	0x00000000
        /*32d4*/ 	.word	0x00000060
        /*32d8*/ 	.short	0x010a
        /*32da*/ 	.byte	0x3f
	.zero		1


	//   ....[107]....
        /*32dc*/ 	.word	0x00015620
        /*32e0*/ 	.word	0x00000000
        /*32e4*/ 	.word	0x00000068
        /*32e8*/ 	.short	0x010a
        /*32ea*/ 	.byte	0x3f
	.zero		1


	//   ....[108]....
        /*32ec*/ 	.word	0x00015970
        /*32f0*/ 	.word	0x0000000c
        /*32f4*/ 	.word	0x00000018
        /*32f8*/ 	.short	0x010a
        /*32fa*/ 	.byte	0x3f
	.zero		1


	//   ....[109]....
        /*32fc*/ 	.word	0x00015d00
        /*3300*/ 	.word	0x00000002
        /*3304*/ 	.word	0x00000078
        /*3308*/ 	.short	0x0101
        /*330a*/ 	.byte	0x3f
	.zero		1


	//   ....[110]....
        /*330c*/ 	.word	0x000164c0
        /*3310*/ 	.word	0x00000005
        /*3314*/ 	.word	0x00000000
        /*3318*/ 	.short	0x010a
        /*331a*/ 	.byte	0x3f
	.zero		1


	//   ....[111]....
        /*331c*/ 	.word	0x00016550
        /*3320*/ 	.word	0x00000007
        /*3324*/ 	.word	0x00000000
        /*3328*/ 	.short	0x010a
        /*332a*/ 	.byte	0x3f
	.zero		1


	//   ....[112]....
        /*332c*/ 	.word	0x000165e0
        /*3330*/ 	.word	0x00000003
        /*3334*/ 	.word	0x00000000
        /*3338*/ 	.short	0x010a
        /*333a*/ 	.byte	0x3f
	.zero		1


	//   ....[113]....
        /*333c*/ 	.word	0x00016640
        /*3340*/ 	.word	0x00000003
        /*3344*/ 	.word	0x00000000
        /*3348*/ 	.short	0x010a
        /*334a*/ 	.byte	0x3f
	.zero		1


	//   ....[114]....
        /*334c*/ 	.word	0x000166a0
        /*3350*/ 	.word	0x00000002
        /*3354*/ 	.word	0x00000000
        /*3358*/ 	.short	0x010a
        /*335a*/ 	.byte	0x3f
	.zero		1


	//   ....[115]....
        /*335c*/ 	.word	0x00016700
        /*3360*/ 	.word	0x00000004
        /*3364*/ 	.word	0x00000030
        /*3368*/ 	.short	0x010a
        /*336a*/ 	.byte	0x3f
	.zero		1


	//   ....[116]....
        /*336c*/ 	.word	0x00016750
        /*3370*/ 	.word	0x0000000d
        /*3374*/ 	.word	0x00000030
        /*3378*/ 	.short	0x010a
        /*337a*/ 	.byte	0x3f
	.zero		1


	//   ....[117]....
        /*337c*/ 	.word	0x000167a0
        /*3380*/ 	.word	0x0000000d
        /*3384*/ 	.word	0x00000030
        /*3388*/ 	.short	0x010a
        /*338a*/ 	.byte	0x3f
	.zero		1


	//   ....[118]....
        /*338c*/ 	.word	0x000167f0
        /*3390*/ 	.word	0x00000014
        /*3394*/ 	.word	0x00000030
        /*3398*/ 	.short	0x010a
        /*339a*/ 	.byte	0x3f
	.zero		1


	//   ....[119]....
        /*339c*/ 	.word	0x00016840
        /*33a0*/ 	.word	0x00000014
        /*33a4*/ 	.word	0x00000030
        /*33a8*/ 	.short	0x010a
        /*33aa*/ 	.byte	0x3f
	.zero		1


	//   ....[120]....
        /*33ac*/ 	.word	0x00016890
        /*33b0*/ 	.word	0x00000014
        /*33b4*/ 	.word	0x00000030
        /*33b8*/ 	.short	0x010a
        /*33ba*/ 	.byte	0x3f
	.zero		1


	//   ....[121]....
        /*33bc*/ 	.word	0x000168e0
        /*33c0*/ 	.word	0x00000014
        /*33c4*/ 	.word	0x00000030
        /*33c8*/ 	.short	0x010a
        /*33ca*/ 	.byte	0x3f
	.zero		1


	//   ....[122]....
        /*33cc*/ 	.word	0x00016930
        /*33d0*/ 	.word	0x00000014
        /*33d4*/ 	.word	0x00000030
        /*33d8*/ 	.short	0x010a
        /*33da*/ 	.byte	0x3f
	.zero		1


	//   ....[123]....
        /*33dc*/ 	.word	0x00016980
        /*33e0*/ 	.word	0x00000014
        /*33e4*/ 	.word	0x00000030
        /*33e8*/ 	.short	0x010a
        /*33ea*/ 	.byte	0x3f
	.zero		1


	//   ....[124]....
        /*33ec*/ 	.word	0x000169d0
        /*33f0*/ 	.word	0x00000014
        /*33f4*/ 	.word	0x00000030
        /*33f8*/ 	.short	0x010a
        /*33fa*/ 	.byte	0x3f
	.zero		1


	//   ....[125]....
        /*33fc*/ 	.word	0x00016a20
        /*3400*/ 	.word	0x00000014
        /*3404*/ 	.word	0x00000030
        /*3408*/ 	.short	0x010a
        /*340a*/ 	.byte	0x3f
	.zero		1


	//   ....[126]....
        /*340c*/ 	.word	0x00016a70
        /*3410*/ 	.word	0x00000014
        /*3414*/ 	.word	0x00000030
        /*3418*/ 	.short	0x010a
        /*341a*/ 	.byte	0x3f
	.zero		1


	//   ....[127]....
        /*341c*/ 	.word	0x00016ac0
        /*3420*/ 	.word	0x00000014
        /*3424*/ 	.word	0x00000030
        /*3428*/ 	.short	0x010a
        /*342a*/ 	.byte	0x3f
	.zero		1


	//   ....[128]....
        /*342c*/ 	.word	0x00016b10
        /*3430*/ 	.word	0x00000014
        /*3434*/ 	.word	0x00000030
        /*3438*/ 	.short	0x010a
        /*343a*/ 	.byte	0x3f
	.zero		1


	//   ....[129]....
        /*343c*/ 	.word	0x00016b60
        /*3440*/ 	.word	0x00000014
        /*3444*/ 	.word	0x00000030
        /*3448*/ 	.short	0x010a
        /*344a*/ 	.byte	0x3f
	.zero		1


	//   ....[130]....
        /*344c*/ 	.word	0x00016bb0
        /*3450*/ 	.word	0x0000000c
        /*3454*/ 	.word	0x00000030
        /*3458*/ 	.short	0x010a
        /*345a*/ 	.byte	0x3f
	.zero		1


	//   ....[131]....
        /*345c*/ 	.word	0x00016c10
        /*3460*/ 	.word	0x00000005
        /*3464*/ 	.word	0x00000078
        /*3468*/ 	.short	0x010a
        /*346a*/ 	.byte	0x3f
	.zero		1


	//   ....[132]....
        /*346c*/ 	.word	0x00016c70
        /*3470*/ 	.word	0x00000003
        /*3474*/ 	.word	0x00000050
        /*3478*/ 	.short	0x010a
        /*347a*/ 	.byte	0x3f
	.zero		1


	//   ....[133]....
        /*347c*/ 	.word	0x00016cd0
        /*3480*/ 	.word	0x00000003
        /*3484*/ 	.word	0x00000058
        /*3488*/ 	.short	0x010a
        /*348a*/ 	.byte	0x3f
	.zero		1


	//   ....[134]....
        /*348c*/ 	.word	0x00016d30
        /*3490*/ 	.word	0x00000003
        /*3494*/ 	.word	0x00000060
        /*3498*/ 	.short	0x010a
        /*349a*/ 	.byte	0x3f
	.zero		1


	//   ....[135]....
        /*349c*/ 	.word	0x00016d90
        /*34a0*/ 	.word	0x00000003
        /*34a4*/ 	.word	0x00000068
        /*34a8*/ 	.short	0x010a
        /*34aa*/ 	.byte	0x3f
	.zero		1


	//   ....[136]....
        /*34ac*/ 	.word	0x00016df0
        /*34b0*/ 	.word	0x00000004
        /*34b4*/ 	.word	0x00000050
        /*34b8*/ 	.short	0x010a
        /*34ba*/ 	.byte	0x3f
	.zero		1


	//   ....[137]....
        /*34bc*/ 	.word	0x00016e50
        /*34c0*/ 	.word	0x00000004
        /*34c4*/ 	.word	0x00000058
        /*34c8*/ 	.short	0x010a
        /*34ca*/ 	.byte	0x3f
	.zero		1


	//   ....[138]....
        /*34cc*/ 	.word	0x00016eb0
        /*34d0*/ 	.word	0x00000004
        /*34d4*/ 	.word	0x00000060
        /*34d8*/ 	.short	0x010a
        /*34da*/ 	.byte	0x3f
	.zero		1


	//   ....[139]....
        /*34dc*/ 	.word	0x00016f10
        /*34e0*/ 	.word	0x00000004
        /*34e4*/ 	.word	0x00000068
        /*34e8*/ 	.short	0x010a
        /*34ea*/ 	.byte	0x3f
	.zero		1


	//   ....[140]....
        /*34ec*/ 	.word	0x00016f70
        /*34f0*/ 	.word	0x00000005
        /*34f4*/ 	.word	0x00000050
        /*34f8*/ 	.short	0x010a
        /*34fa*/ 	.byte	0x3f
	.zero		1


	//   ....[141]....
        /*34fc*/ 	.word	0x00016fd0
        /*3500*/ 	.word	0x00000005
        /*3504*/ 	.word	0x00000058
        /*3508*/ 	.short	0x010a
        /*350a*/ 	.byte	0x3f
	.zero		1


	//   ....[142]....
        /*350c*/ 	.word	0x00017030
        /*3510*/ 	.word	0x00000005
        /*3514*/ 	.word	0x00000060
        /*3518*/ 	.short	0x010a
        /*351a*/ 	.byte	0x3f
	.zero		1


	//   ....[143]....
        /*351c*/ 	.word	0x00017090
        /*3520*/ 	.word	0x00000005
        /*3524*/ 	.word	0x00000068
        /*3528*/ 	.short	0x010a
        /*352a*/ 	.byte	0x3f
	.zero		1


	//   ....[144]....
        /*352c*/ 	.word	0x000170f0
        /*3530*/ 	.word	0x00000002
        /*3534*/ 	.word	0x00000050
        /*3538*/ 	.short	0x010a
        /*353a*/ 	.byte	0x3f
	.zero		1


	//   ....[145]....
        /*353c*/ 	.word	0x00017150
        /*3540*/ 	.word	0x00000002
        /*3544*/ 	.word	0x00000058
        /*3548*/ 	.short	0x010a
        /*354a*/ 	.byte	0x3f
	.zero		1


	//   ....[146]....
        /*354c*/ 	.word	0x000171b0
        /*3550*/ 	.word	0x00000002
        /*3554*/ 	.word	0x00000060
        /*3558*/ 	.short	0x010a
        /*355a*/ 	.byte	0x3f
	.zero		1


	//   ....[147]....
        /*355c*/ 	.word	0x00017210
        /*3560*/ 	.word	0x00000002
        /*3564*/ 	.word	0x00000068
        /*3568*/ 	.short	0x010a
        /*356a*/ 	.byte	0x3f
	.zero		1


	//   ....[148]....
        /*356c*/ 	.word	0x00017260
        /*3570*/ 	.word	0x00000000
        /*3574*/ 	.word	0x00000050
        /*3578*/ 	.short	0x010a
        /*357a*/ 	.byte	0x3f
	.zero		1


	//   ....[149]....
        /*357c*/ 	.word	0x000172b0
        /*3580*/ 	.word	0x00000000
        /*3584*/ 	.word	0x00000058
        /*3588*/ 	.short	0x010a
        /*358a*/ 	.byte	0x3f
	.zero		1


	//   ....[150]....
        /*358c*/ 	.word	0x00017300
        /*3590*/ 	.word	0x00000000
        /*3594*/ 	.word	0x00000060
        /*3598*/ 	.short	0x010a
        /*359a*/ 	.byte	0x3f
	.zero		1


	//   ....[151]....
        /*359c*/ 	.word	0x000173d0
        /*35a0*/ 	.word	0x0000000c
        /*35a4*/ 	.word	0x00000018
        /*35a8*/ 	.short	0x010a
        /*35aa*/ 	.byte	0x3f
	.zero		1


	//   ....[152]....
        /*35ac*/ 	.word	0x000174a0
        /*35b0*/ 	.word	0x00000005
        /*35b4*/ 	.word	0x00000000
        /*35b8*/ 	.short	0x010a
        /*35ba*/ 	.byte	0x3f
	.zero		1


	//   ....[153]....
        /*35bc*/ 	.word	0x000174f0
        /*35c0*/ 	.word	0x00000007
        /*35c4*/ 	.word	0x00000000
        /*35c8*/ 	.short	0x010a
        /*35ca*/ 	.byte	0x3f
	.zero		1


	//----- nvinfo : EIATTR_NUM_MBARRIERS
	.align		4
.L_40:
        /*35cc*/ 	.byte	0x03, 0x38
        /*35ce*/ 	.short	0x0010


	//----- nvinfo : EIATTR_EXIT_INSTR_OFFSETS
	.align		4
        /*35d0*/ 	.byte	0x04, 0x1c
        /*35d2*/ 	.short	(.L_42 - .L_41)


	//   ....[0]....
.L_41:
        /*35d4*/ 	.word	0x00016630


	//----- nvinfo : EIATTR_MAX_THREADS
	.align		4
.L_42:
        /*35d8*/ 	.byte	0x04, 0x05
        /*35da*/ 	.short	(.L_44 - .L_43)
.L_43:
        /*35dc*/ 	.word	0x00000180
        /*35e0*/ 	.word	0x00000001
        /*35e4*/ 	.word	0x00000001


	//----- nvinfo : EIATTR_CRS_STACK_SIZE
	.align		4
.L_44:
        /*35e8*/ 	.byte	0x04, 0x1e
        /*35ea*/ 	.short	(.L_46 - .L_45)
.L_45:
        /*35ec*/ 	.word	0x00000000


	//----- nvinfo : EIATTR_CBANK_PARAM_SIZE
	.align		4
.L_46:
        /*35f0*/ 	.byte	0x03, 0x19
        /*35f2*/ 	.short	0x0770


	//----- nvinfo : EIATTR_PARAM_CBANK
	.align		4
        /*35f4*/ 	.byte	0x04, 0x0a
        /*35f6*/ 	.short	(.L_48 - .L_47)
	.align		4
.L_47:
        /*35f8*/ 	.word	index@(.nv.constant0._ZN7cutlass13device_kernelINS_4gemm6kernel13GemmUniversalIN4cute5tupleIJiiiiEEENS1_10collective13CollectiveMmaINS1_34MainloopSm90TmaGmmaWarpSpecializedILi3ENS5_IJNS4_1CILi2EEENSA_ILi1EEESC_EEENS1_35KernelTmaWarpSpecializedCooperativeEEENS5_IJNSA_ILi256EEESG_NSA_ILi64EEEEEENS_6half_tENS5_IJlSC_lEEESJ_SK_NS4_8TiledMMAINS4_8MMA_AtomIJNS4_4SM904GMMA26MMA_64x256x16_F32F16F16_SSILNSO_5MajorE0ELSQ_0ELNSO_7ScaleInE1ELSR_1EEEEEENS4_6LayoutISD_NS5_IJSC_NSA_ILi0EEESV_EEEEENS5_IJNS4_10UnderscoreESY_SY_EEEEENS4_13SM90_TMA_LOADENS4_14ComposedLayoutINS4_7SwizzleILi3ELi4ELi3EEENS4_18smem_ptr_flag_bitsILi16EEENSU_INS5_IJNSA_ILi8EEESH_EEENS5_IJSH_SC_EEEEEEEvNS4_8identityENS4_23SM90_TMA_LOAD_MULTICASTES1B_vS1C_EENS_8epilogue10collective18CollectiveEpilogueINS1F_22Sm90TmaWarpSpecializedILi4ELi2ELi16ELb1ELb0EEEJSI_NS5_IJNSA_ILi128EEENSA_ILi32EEEEEESJ_SK_SJ_SK_NS1F_6fusion15FusionCallbacksIS1J_NS1N_23LinCombPerRowBiasEltActINS1F_6thread4ReLuESJ_fSJ_SJ_fLi8ELNS_15FloatRoundStyleE2EEESI_S1M_JEEES11_NS12_INS13_ILi2ELi4ELi3EEES16_NSU_INS5_IJS17_S1L_EEENS5_IJS1L_SC_EEEEEEENS4_17SM75_U32x4_LDSM_NENS4_14SM90_TMA_STOREES1Z_NS4_17SM90_U32x4_STSM_NENS4_9Copy_AtomIJS22_SJ_EEEvEEEvvEEEEvNT_6ParamsE)
        /*35fc*/ 	.short	0x0210
        /*35fe*/ 	.short	0x0770


	//----- nvinfo : EIATTR_SW_WAR
	.align		4
.L_48:
        /*3600*/ 	.byte	0x04, 0x36
        /*3602*/ 	.short	(.L_50 - .L_49)
.L_49:
        /*3604*/ 	.word	0x00000008
.L_50:


//--------------------- .nv.callgraph             --------------------------
	.section	.nv.callgraph,"",@"SHT_CUDA_CALLGRAPH"
	.align	4
	.sectionentsize	8
	.align		4
        /*0000*/ 	.word	0x00000000
	.align		4
        /*0004*/ 	.word	0xffffffff
	.align		4
        /*0008*/ 	.word	index@(_ZN7cutlass13device_kernelINS_4gemm6kernel13GemmUniversalIN4cute5tupleIJiiiiEEENS1_10collective13CollectiveMmaINS1_34MainloopSm90TmaGmmaWarpSpecializedILi3ENS5_IJNS4_1CILi2EEENSA_ILi1EEESC_EEENS1_35KernelTmaWarpSpecializedCooperativeEEENS5_IJNSA_ILi256EEESG_NSA_ILi64EEEEEENS_6half_tENS5_IJlSC_lEEESJ_SK_NS4_8TiledMMAINS4_8MMA_AtomIJNS4_4SM904GMMA26MMA_64x256x16_F32F16F16_SSILNSO_5MajorE0ELSQ_0ELNSO_7ScaleInE1ELSR_1EEEEEENS4_6LayoutISD_NS5_IJSC_NSA_ILi0EEESV_EEEEENS5_IJNS4_10UnderscoreESY_SY_EEEEENS4_13SM90_TMA_LOADENS4_14ComposedLayoutINS4_7SwizzleILi3ELi4ELi3EEENS4_18smem_ptr_flag_bitsILi16EEENSU_INS5_IJNSA_ILi8EEESH_EEENS5_IJSH_SC_EEEEEEEvNS4_8identityENS4_23SM90_TMA_LOAD_MULTICASTES1B_vS1C_EENS_8epilogue10collective18CollectiveEpilogueINS1F_22Sm90TmaWarpSpecializedILi4ELi2ELi16ELb1ELb0EEEJSI_NS5_IJNSA_ILi128EEENSA_ILi32EEEEEESJ_SK_SJ_SK_NS1F_6fusion15FusionCallbacksIS1J_NS1N_23LinCombPerRowBiasEltActINS1F_6thread4ReLuESJ_fSJ_SJ_fLi8ELNS_15FloatRoundStyleE2EEESI_S1M_JEEES11_NS12_INS13_ILi2ELi4ELi3EEES16_NSU_INS5_IJS17_S1L_EEENS5_IJS1L_SC_EEEEEEENS4_17SM75_U32x4_LDSM_NENS4_14SM90_TMA_STOREES1Z_NS4_17SM90_U32x4_STSM_NENS4_9Copy_AtomIJS22_SJ_EEEvEEEvvEEEEvNT_6ParamsE)
	.align		4
        /*000c*/ 	.word	index@(__assertfail)
	.align		4
        /*0010*/ 	.word	0x00000000
	.align		4
        /*0014*/ 	.word	0xfffffffe
	.align		4
        /*0018*/ 	.word	0x00000000
	.align		4
        /*001c*/ 	.word	0xfffffffd
	.align		4
        /*0020*/ 	.word	0x00000000
	.align		4
        /*0024*/ 	.word	0xfffffffc


//--------------------- .nv.constant4             --------------------------
	.section	.nv.constant4,"a",@progbits
	.align	8
	.align		8
.nv.constant4:
        /*0000*/ 	.dword	__assertfail
	.align		8
        /*0008*/ 	.dword	__unnamed_1
	.align		8
        /*0010*/ 	.dword	__unnamed_2
	.align		8
        /*0018*/ 	.dword	_ZN39_INTERNAL_c640a04e_4_k_cu_0d719ea2_27894cuda3std3__45__cpo5beginE
	.align		8
        /*0020*/ 	.dword	_ZN39_INTERNAL_c640a04e_4_k_cu_0d719ea2_27894cuda3std3__45__cpo3endE
	.align		8
        /*0028*/ 	.dword	_ZN39_INTERNAL_c640a04e_4_k_cu_0d719ea2_27894cuda3std3__45__cpo6cbeginE
	.align		8
        /*0030*/ 	.dword	_ZN39_INTERNAL_c640a04e_4_k_cu_0d719ea2_27894cuda3std3__45__cpo4cendE
	.align		8
        /*0038*/ 	.dword	_ZN39_INTERNAL_c640a04e_4_k_cu_0d719ea2_27894cuda3std3__441_GLOBAL__N__c640a04e_4_k_cu_0d719ea2_27896ignoreE
	.align		8
        /*0040*/ 	.dword	_ZN39_INTERNAL_c640a04e_4_k_cu_0d719ea2_27894cuda3std3__419piecewise_constructE
	.align		8
        /*0048*/ 	.dword	_ZN39_INTERNAL_c640a04e_4_k_cu_0d719ea2_27894cuda3std3__48in_placeE
	.align		8
        /*0050*/ 	.dword	_ZN39_INTERNAL_c640a04e_4_k_cu_0d719ea2_27894cuda3std6ranges3__45__cpo4swapE
	.align		8
        /*0058*/ 	.dword	_ZN39_INTERNAL_c640a04e_4_k_cu_0d719ea2_27894cuda3std6ranges3__45__cpo9iter_moveE
	.align		8
        /*0060*/ 	.dword	_ZN39_INTERNAL_c640a04e_4_k_cu_0d719ea2_27894cute7productE
	.align		8
        /*0068*/ 	.dword	_ZN39_INTERNAL_c640a04e_4_k_cu_0d719ea2_27894cute1_E
	.align		8
        /*0070*/ 	.dword	$str$22
	.align		8
        /*0078*/ 	.dword	$str$23
	.align		8
        /*0080*/ 	.dword	$str$26
	.align		8
        /*0088*/ 	.dword	$str$27


//--------------------- .text._ZN7cutlass13device_kernelINS_4gemm6kernel13GemmUniversalIN4cute5tupleIJiiiiEEENS1_10collective13CollectiveMmaINS1_34MainloopSm90TmaGmmaWarpSpecializedILi3ENS5_IJNS4_1CILi2EEENSA_ILi1EEESC_EEENS1_35KernelTmaWarpSpecializedCooperativeEEENS5_IJNSA_ILi256EEESG_NSA_ILi64EEEEEENS_6half_tENS5_IJlSC_lEEESJ_SK_NS4_8TiledMMAINS4_8MMA_AtomIJNS4_4SM904GMMA26MMA_64x256x16_F32F16F16_SSILNSO_5MajorE0ELSQ_0ELNSO_7ScaleInE1ELSR_1EEEEEENS4_6LayoutISD_NS5_IJSC_NSA_ILi0EEESV_EEEEENS5_IJNS4_10UnderscoreESY_SY_EEEEENS4_13SM90_TMA_LOADENS4_14ComposedLayoutINS4_7SwizzleILi3ELi4ELi3EEENS4_18smem_ptr_flag_bitsILi16EEENSU_INS5_IJNSA_ILi8EEESH_EEENS5_IJSH_SC_EEEEEEEvNS4_8identityENS4_23SM90_TMA_LOAD_MULTICASTES1B_vS1C_EENS_8epilogue10collective18CollectiveEpilogueINS1F_22Sm90TmaWarpSpecializedILi4ELi2ELi16ELb1ELb0EEEJSI_NS5_IJNSA_ILi128EEENSA_ILi32EEEEEESJ_SK_SJ_SK_NS1F_6fusion15FusionCallbacksIS1J_NS1N_23LinCombPerRowBiasEltActINS1F_6thread4ReLuESJ_fSJ_SJ_fLi8ELNS_15FloatRoundStyleE2EEESI_S1M_JEEES11_NS12_INS13_ILi2ELi4ELi3EEES16_NSU_INS5_IJS17_S1L_EEENS5_IJS1L_SC_EEEEEEENS4_17SM75_U32x4_LDSM_NENS4_14SM90_TMA_STOREES1Z_NS4_17SM90_U32x4_STSM_NENS4_9Copy_AtomIJS22_SJ_EEEvEEEvvEEEEvNT_6ParamsE --------------------------
	.section	.text._ZN7cutlass13device_kernelINS_4gemm6kernel13GemmUniversalIN4cute5tupleIJiiiiEEENS1_10collective13CollectiveMmaINS1_34MainloopSm90TmaGmmaWarpSpecializedILi3ENS5_IJNS4_1CILi2EEENSA_ILi1EEESC_EEENS1_35KernelTmaWarpSpecializedCooperativeEEENS5_IJNSA_ILi256EEESG_NSA_ILi64EEEEEENS_6half_tENS5_IJlSC_lEEESJ_SK_NS4_8TiledMMAINS4_8MMA_AtomIJNS4_4SM904GMMA26MMA_64x256x16_F32F16F16_SSILNSO_5MajorE0ELSQ_0ELNSO_7ScaleInE1ELSR_1EEEEEENS4_6LayoutISD_NS5_IJSC_NSA_ILi0EEESV_EEEEENS5_IJNS4_10UnderscoreESY_SY_EEEEENS4_13SM90_TMA_LOADENS4_14ComposedLayoutINS4_7SwizzleILi3ELi4ELi3EEENS4_18smem_ptr_flag_bitsILi16EEENSU_INS5_IJNSA_ILi8EEESH_EEENS5_IJSH_SC_EEEEEEEvNS4_8identityENS4_23SM90_TMA_LOAD_MULTICASTES1B_vS1C_EENS_8epilogue10collective18CollectiveEpilogueINS1F_22Sm90TmaWarpSpecializedILi4ELi2ELi16ELb1ELb0EEEJSI_NS5_IJNSA_ILi128EEENSA_ILi32EEEEEESJ_SK_SJ_SK_NS1F_6fusion15FusionCallbacksIS1J_NS1N_23LinCombPerRowBiasEltActINS1F_6thread4ReLuESJ_fSJ_SJ_fLi8ELNS_15FloatRoundStyleE2EEESI_S1M_JEEES11_NS12_INS13_ILi2ELi4ELi3EEES16_NSU_INS5_IJS17_S1L_EEENS5_IJS1L_SC_EEEEEEENS4_17SM75_U32x4_LDSM_NENS4_14SM90_TMA_STOREES1Z_NS4_17SM90_U32x4_STSM_NENS4_9Copy_AtomIJS22_SJ_EEEvEEEvvEEEEvNT_6ParamsE,"ax",@progbits
	.align	128
.text._ZN7cutlass13device_kernelINS_4gemm6kernel13GemmUniversalIN4cute5tupleIJiiiiEEENS1_10collective13CollectiveMmaINS1_34MainloopSm90TmaGmmaWarpSpecializedILi3ENS5_IJNS4_1CILi2EEENSA_ILi1EEESC_EEENS1_35KernelTmaWarpSpecializedCooperativeEEENS5_IJNSA_ILi256EEESG_NSA_ILi64EEEEEENS_6half_tENS5_IJlSC_lEEESJ_SK_NS4_8TiledMMAINS4_8MMA_AtomIJNS4_4SM904GMMA26MMA_64x256x16_F32F16F16_SSILNSO_5MajorE0ELSQ_0ELNSO_7ScaleInE1ELSR_1EEEEEENS4_6LayoutISD_NS5_IJSC_NSA_ILi0EEESV_EEEEENS5_IJNS4_10UnderscoreESY_SY_EEEEENS4_13SM90_TMA_LOADENS4_14ComposedLayoutINS4_7SwizzleILi3ELi4ELi3EEENS4_18smem_ptr_flag_bitsILi16EEENSU_INS5_IJNSA_ILi8EEESH_EEENS5_IJSH_SC_EEEEEEEvNS4_8identityENS4_23SM90_TMA_LOAD_MULTICASTES1B_vS1C_EENS_8epilogue10collective18CollectiveEpilogueINS1F_22Sm90TmaWarpSpecializedILi4ELi2ELi16ELb1ELb0EEEJSI_NS5_IJNSA_ILi128EEENSA_ILi32EEEEEESJ_SK_SJ_SK_NS1F_6fusion15FusionCallbacksIS1J_NS1N_23LinCombPerRowBiasEltActINS1F_6thread4ReLuESJ_fSJ_SJ_fLi8ELNS_15FloatRoundStyleE2EEESI_S1M_JEEES11_NS12_INS13_ILi2ELi4ELi3EEES16_NSU_INS5_IJS17_S1L_EEENS5_IJS1L_SC_EEEEEEENS4_17SM75_U32x4_LDSM_NENS4_14SM90_TMA_STOREES1Z_NS4_17SM90_U32x4_STSM_NENS4_9Copy_AtomIJS22_SJ_EEEvEEEvvEEEEvNT_6ParamsE:
        .type           _ZN7cutlass13device_kernelINS_4gemm6kernel13GemmUniversalIN4cute5tupleIJiiiiEEENS1_10collective13CollectiveMmaINS1_34MainloopSm90TmaGmmaWarpSpecializedILi3ENS5_IJNS4_1CILi2EEENSA_ILi1EEESC_EEENS1_35KernelTmaWarpSpecializedCooperativeEEENS5_IJNSA_ILi256EEESG_NSA_ILi64EEEEEENS_6half_tENS5_IJlSC_lEEESJ_SK_NS4_8TiledMMAINS4_8MMA_AtomIJNS4_4SM904GMMA26MMA_64x256x16_F32F16F16_SSILNSO_5MajorE0ELSQ_0ELNSO_7ScaleInE1ELSR_1EEEEEENS4_6LayoutISD_NS5_IJSC_NSA_ILi0EEESV_EEEEENS5_IJNS4_10UnderscoreESY_SY_EEEEENS4_13SM90_TMA_LOADENS4_14ComposedLayoutINS4_7SwizzleILi3ELi4ELi3EEENS4_18smem_ptr_flag_bitsILi16EEENSU_INS5_IJNSA_ILi8EEESH_EEENS5_IJSH_SC_EEEEEEEvNS4_8identityENS4_23SM90_TMA_LOAD_MULTICASTES1B_vS1C_EENS_8epilogue10collective18CollectiveEpilogueINS1F_22Sm90TmaWarpSpecializedILi4ELi2ELi16ELb1ELb0EEEJSI_NS5_IJNSA_ILi128EEENSA_ILi32EEEEEESJ_SK_SJ_SK_NS1F_6fusion15FusionCallbacksIS1J_NS1N_23LinCombPerRowBiasEltActINS1F_6thread4ReLuESJ_fSJ_SJ_fLi8ELNS_15FloatRoundStyleE2EEESI_S1M_JEEES11_NS12_INS13_ILi2ELi4ELi3EEES16_NSU_INS5_IJS17_S1L_EEENS5_IJS1L_SC_EEEEEEENS4_17SM75_U32x4_LDSM_NENS4_14SM90_TMA_STOREES1Z_NS4_17SM90_U32x4_STSM_NENS4_9Copy_AtomIJS22_SJ_EEEvEEEvvEEEEvNT_6ParamsE,@function
        .size           _ZN7cutlass13device_kernelINS_4gemm6kernel13GemmUniversalIN4cute5tupleIJiiiiEEENS1_10collective13CollectiveMmaINS1_34MainloopSm90TmaGmmaWarpSpecializedILi3ENS5_IJNS4_1CILi2EEENSA_ILi1EEESC_EEENS1_35KernelTmaWarpSpecializedCooperativeEEENS5_IJNSA_ILi256EEESG_NSA_ILi64EEEEEENS_6half_tENS5_IJlSC_lEEESJ_SK_NS4_8TiledMMAINS4_8MMA_AtomIJNS4_4SM904GMMA26MMA_64x256x16_F32F16F16_SSILNSO_5MajorE0ELSQ_0ELNSO_7ScaleInE1ELSR_1EEEEEENS4_6LayoutISD_NS5_IJSC_NSA_ILi0EEESV_EEEEENS5_IJNS4_10UnderscoreESY_SY_EEEEENS4_13SM90_TMA_LOADENS4_14ComposedLayoutINS4_7SwizzleILi3ELi4ELi3EEENS4_18smem_ptr_flag_bitsILi16EEENSU_INS5_IJNSA_ILi8EEESH_EEENS5_IJSH_SC_EEEEEEEvNS4_8identityENS4_23SM90_TMA_LOAD_MULTICASTES1B_vS1C_EENS_8epilogue10collective18CollectiveEpilogueINS1F_22Sm90TmaWarpSpecializedILi4ELi2ELi16ELb1ELb0EEEJSI_NS5_IJNSA_ILi128EEENSA_ILi32EEEEEESJ_SK_SJ_SK_NS1F_6fusion15FusionCallbacksIS1J_NS1N_23LinCombPerRowBiasEltActINS1F_6thread4ReLuESJ_fSJ_SJ_fLi8ELNS_15FloatRoundStyleE2EEESI_S1M_JEEES11_NS12_INS13_ILi2ELi4ELi3EEES16_NSU_INS5_IJS17_S1L_EEENS5_IJS1L_SC_EEEEEEENS4_17SM75_U32x4_LDSM_NENS4_14SM90_TMA_STOREES1Z_NS4_17SM90_U32x4_STSM_NENS4_9Copy_AtomIJS22_SJ_EEEvEEEvvEEEEvNT_6ParamsE,(.L_x_405 - _ZN7cutlass13device_kernelINS_4gemm6kernel13GemmUniversalIN4cute5tupleIJiiiiEEENS1_10collective13CollectiveMmaINS1_34MainloopSm90TmaGmmaWarpSpecializedILi3ENS5_IJNS4_1CILi2EEENSA_ILi1EEESC_EEENS1_35KernelTmaWarpSpecializedCooperativeEEENS5_IJNSA_ILi256EEESG_NSA_ILi64EEEEEENS_6half_tENS5_IJlSC_lEEESJ_SK_NS4_8TiledMMAINS4_8MMA_AtomIJNS4_4SM904GMMA26MMA_64x256x16_F32F16F16_SSILNSO_5MajorE0ELSQ_0ELNSO_7ScaleInE1ELSR_1EEEEEENS4_6LayoutISD_NS5_IJSC_NSA_ILi0EEESV_EEEEENS5_IJNS4_10UnderscoreESY_SY_EEEEENS4_13SM90_TMA_LOADENS4_14ComposedLayoutINS4_7SwizzleILi3ELi4ELi3EEENS4_18smem_ptr_flag_bitsILi16EEENSU_INS5_IJNSA_ILi8EEESH_EEENS5_IJSH_SC_EEEEEEEvNS4_8identityENS4_23SM90_TMA_LOAD_MULTICASTES1B_vS1C_EENS_8epilogue10collective18CollectiveEpilogueINS1F_22Sm90TmaWarpSpecializedILi4ELi2ELi16ELb1ELb0EEEJSI_NS5_IJNSA_ILi128EEENSA_ILi32EEEEEESJ_SK_SJ_SK_NS1F_6fusion15FusionCallbacksIS1J_NS1N_23LinCombPerRowBiasEltActINS1F_6thread4ReLuESJ_fSJ_SJ_fLi8ELNS_15FloatRoundStyleE2EEESI_S1M_JEEES11_NS12_INS13_ILi2ELi4ELi3EEES16_NSU_INS5_IJS17_S1L_EEENS5_IJS1L_SC_EEEEEEENS4_17SM75_U32x4_LDSM_NENS4_14SM90_TMA_STOREES1Z_NS4_17SM90_U32x4_STSM_NENS4_9Copy_AtomIJS22_SJ_EEEvEEEvvEEEEvNT_6ParamsE)
        .other          _ZN7cutlass13device_kernelINS_4gemm6kernel13GemmUniversalIN4cute5tupleIJiiiiEEENS1_10collective13CollectiveMmaINS1_34MainloopSm90TmaGmmaWarpSpecializedILi3ENS5_IJNS4_1CILi2EEENSA_ILi1EEESC_EEENS1_35KernelTmaWarpSpecializedCooperativeEEENS5_IJNSA_ILi256EEESG_NSA_ILi64EEEEEENS_6half_tENS5_IJlSC_lEEESJ_SK_NS4_8TiledMMAINS4_8MMA_AtomIJNS4_4SM904GMMA26MMA_64x256x16_F32F16F16_SSILNSO_5MajorE0ELSQ_0ELNSO_7ScaleInE1ELSR_1EEEEEENS4_6LayoutISD_NS5_IJSC_NSA_ILi0EEESV_EEEEENS5_IJNS4_10UnderscoreESY_SY_EEEEENS4_13SM90_TMA_LOADENS4_14ComposedLayoutINS4_7SwizzleILi3ELi4ELi3EEENS4_18smem_ptr_flag_bitsILi16EEENSU_INS5_IJNSA_ILi8EEESH_EEENS5_IJSH_SC_EEEEEEEvNS4_8identityENS4_23SM90_TMA_LOAD_MULTICASTES1B_vS1C_EENS_8epilogue10collective18CollectiveEpilogueINS1F_22Sm90TmaWarpSpecializedILi4ELi2ELi16ELb1ELb0EEEJSI_NS5_IJNSA_ILi128EEENSA_ILi32EEEEEESJ_SK_SJ_SK_NS1F_6fusion15FusionCallbacksIS1J_NS1N_23LinCombPerRowBiasEltActINS1F_6thread4ReLuESJ_fSJ_SJ_fLi8ELNS_15FloatRoundStyleE2EEESI_S1M_JEEES11_NS12_INS13_ILi2ELi4ELi3EEES16_NSU_INS5_IJS17_S1L_EEENS5_IJS1L_SC_EEEEEEENS4_17SM75_U32x4_LDSM_NENS4_14SM90_TMA_STOREES1Z_NS4_17SM90_U32x4_STSM_NENS4_9Copy_AtomIJS22_SJ_EEEvEEEvvEEEEvNT_6ParamsE,@"STO_CUDA_ENTRY STV_DEFAULT"
_ZN7cutlass13device_kernelINS_4gemm6kernel13GemmUniversalIN4cute5tupleIJiiiiEEENS1_10collective13CollectiveMmaINS1_34MainloopSm90TmaGmmaWarpSpecializedILi3ENS5_IJNS4_1CILi2EEENSA_ILi1EEESC_EEENS1_35KernelTmaWarpSpecializedCooperativeEEENS5_IJNSA_ILi256EEESG_NSA_ILi64EEEEEENS_6half_tENS5_IJlSC_lEEESJ_SK_NS4_8TiledMMAINS4_8MMA_AtomIJNS4_4SM904GMMA26MMA_64x256x16_F32F16F16_SSILNSO_5MajorE0ELSQ_0ELNSO_7ScaleInE1ELSR_1EEEEEENS4_6LayoutISD_NS5_IJSC_NSA_ILi0EEESV_EEEEENS5_IJNS4_10UnderscoreESY_SY_EEEEENS4_13SM90_TMA_LOADENS4_14ComposedLayoutINS4_7SwizzleILi3ELi4ELi3EEENS4_18smem_ptr_flag_bitsILi16EEENSU_INS5_IJNSA_ILi8EEESH_EEENS5_IJSH_SC_EEEEEEEvNS4_8identityENS4_23SM90_TMA_LOAD_MULTICASTES1B_vS1C_EENS_8epilogue10collective18CollectiveEpilogueINS1F_22Sm90TmaWarpSpecializedILi4ELi2ELi16ELb1ELb0EEEJSI_NS5_IJNSA_ILi128EEENSA_ILi32EEEEEESJ_SK_SJ_SK_NS1F_6fusion15FusionCallbacksIS1J_NS1N_23LinCombPerRowBiasEltActINS1F_6thread4ReLuESJ_fSJ_SJ_fLi8ELNS_15FloatRoundStyleE2EEESI_S1M_JEEES11_NS12_INS13_ILi2ELi4ELi3EEES16_NSU_INS5_IJS17_S1L_EEENS5_IJS1L_SC_EEEEEEENS4_17SM75_U32x4_LDSM_NENS4_14SM90_TMA_STOREES1Z_NS4_17SM90_U32x4_STSM_NENS4_9Copy_AtomIJS22_SJ_EEEvEEEvvEEEEvNT_6ParamsE:
[----:B------:R-:W1:Y:S02]  /*0000*/  LDC R1, c[0x0][0x28] ;  /* 0x00000a00ff017b82 */ /* 0x000e640000000800 */
[----:B-1----:R-:W-:Y:S01]  /*0010*/  IADD3 R1, R1, -0x7b8, RZ ;  /* 0xfffff84801017810 */ /* 0x002fe20007ffe0ff */
[----:B------:R-:W1:Y:S01]  /*0020*/  S2R R6, SR_TID.X ;  /* 0x0000000000067919 */ /* 0x000e620000002100 */
[----:B------:R-:W-:Y:S01]  /*0030*/  ELECT P0, URZ, PT ;  /* 0x00000000003f782f */ /* 0x000fe20003800000 */
[----:B------:R-:W-:Y:S01]  /*0040*/  BSSY B0, `(.L_x_0) ;  /* 0x000001a000007945 */ /* 0x000fe20003800000 */
[----:B-1----:R-:W-:-:S05]  /*0050*/  SHF.R.U32.HI R0, RZ, 0x5, R6 ;  /* 0x00000005ff007819 */ /* 0x002fca0000011606 */
[----:B------:R-:W1:Y:S02]  /*0060*/  SHFL.IDX PT, R2, R0, RZ, 0x1f ;  /* 0x00001fff00027589 */ /* 0x000e6400000e0000 */
[----:B-1----:R-:W-:Y:S02]  /*0070*/  R2UR UR58, R2 ;  /* 0x00000000023a72ca */ /* 0x002fe400000e0000 */
[----:B------:R-:W-:-:S06]  /*0080*/  SHF.R.U32.HI R2, RZ, 0x7, R6 ;  /* 0x00000007ff027819 */ /* 0x000fcc0000011606 */
[----:B------:R-:W1:Y:S05]  /*0090*/  SHFL.IDX PT, R2, R2, RZ, 0x1f ;  /* 0x00001fff02027589 */ /* 0x000e6a00000e0000 */
[----:B------:R-:W-:Y:S02]  /*00a0*/  USHF.R.S32.HI UR4, URZ, 0x1f, UR58 ;  /* 0x0000001f3f047899 */ /* 0x000fe4000801143a */
[----:B------:R-:W-:Y:S02]  /*00b0*/  ISETP.NE.OR P0, PT, RZ, UR58, !P0 ;  /* 0x0000003aff007c0c */ /* 0x000fe4000c705670 */
[----:B------:R-:W-:-:S04]  /*00c0*/  ULEA.HI UR4, UR4, UR58, URZ, 0x2 ;  /* 0x0000003a04047291 */ /* 0x000fc8000f8f103f */
[----:B------:R-:W-:-:S04]  /*00d0*/  ULOP3.LUT UR4, UR4, 0xfffffffc, URZ, 0xc0, !UPT ;  /* 0xfffffffc04047892 */ /* 0x000fc8000f8ec03f */
[----:B------:R-:W-:-:S03]  /*00e0*/  UIADD3 UR58, UR58, -UR4, URZ ;  /* 0x800000043a3a7290 */ /* 0x000fc6000fffe03f */
[----:B------:R-:W-:Y:S09]  /*00f0*/  @P0 BRA `(.L_x_1) ;  /* 0x0000000000380947 */ /* 0x000ff20003800000 */
[----:B------:R-:W-:Y:S02]  /*0100*/  ULDC.64 UR4, c[0x0][0x198] ;  /* 0x0000660000047ab9 */ /* 0x000fe40000000a00 */
[----:B------:R-:W-:Y:S02]  /*0110*/  UIADD3 UR6, UP0, UR4, 0xf0, URZ ;  /* 0x000000f004067890 */ /* 0x000fe4000ff1e03f */
[----:B------:R-:W-:Y:S02]  /*0120*/  UIADD3 UR8, UP1, UR4, 0x1f0, URZ ;  /* 0x000001f004087890 */ /* 0x000fe4000ff3e03f */
[----:B------:R-:W-:Y:S02]  /*0130*/  UIADD3 UR10, UP2, UR4, 0x3f0, URZ ;  /* 0x000003f0040a7890 */ /* 0x000fe4000ff5e03f */
[----:B------:R-:W-:Y:S02]  /*0140*/  UIADD3 UR4, UP3, UR4, 0x4f0, URZ ;  /* 0x000004f004047890 */ /* 0x000fe4000ff7e03f */
[----:B------:R-:W-:-:S02]  /*0150*/  UIADD3.X UR7, URZ, UR5, URZ, UP0, !UPT ;  /* 0x000000053f077290 */ /* 0x000fc400087fe43f */
[----:B------:R-:W-:Y:S02]  /*0160*/  UIADD3.X UR9, URZ, UR5, URZ, UP1, !UPT ;  /* 0x000000053f097290 */ /* 0x000fe40008ffe43f */
[----:B------:R-:W-:Y:S02]  /*0170*/  UIADD3.X UR11, URZ, UR5, URZ, UP2, !UPT ;  /* 0x000000053f0b7290 */ /* 0x000fe400097fe43f */
[----:B------:R-:W-:-:S03]  /*0180*/  UIADD3.X UR5, URZ, UR5, URZ, UP3, !UPT ;  /* 0x000000053f057290 */ /* 0x000fc60009ffe43f */
[----:B------:R2:W-:Y:S02]  /*0190*/  UTMACCTL.PF [UR6] ;  /* 0x00000000060079b9 */ /* 0x0005e40008040000 */
[----:B------:R2:W-:Y:S02]  /*01a0*/  UTMACCTL.PF [UR8] ;  /* 0x00000000080079b9 */ /* 0x0005e40008040000 */
[----:B------:R2:W-:Y:S02]  /*01b0*/  UTMACCTL.PF [UR10] ;  /* 0x000000000a0079b9 */ /* 0x0005e40008040000 */
[----:B------:R2:W-:Y:S02]  /*01c0*/  UTMACCTL.PF [UR4] ;  /* 0x00000000040079b9 */ /* 0x0005e40008040000 */
[----:B--2---:R-:W-:Y:S01]  /*01d0*/  NOP ;  /* 0x0000000000007918 */ /* 0x004fe20000000000 */
.L_x_1:
[----:B------:R-:W-:Y:S05]  /*01e0*/  BSYNC B0 ;  /* 0x0000000000007941 */ /* 0x000fea0003800000 */
.L_x_0:
[----:B------:R-:W-:Y:S01]  /*01f0*/  ULDC.64 UR8, c[0x0][0x590] ;  /* 0x0001640000087ab9 */ /* 0x000fe20000000a00 */
[----:B-1----:R-:W-:Y:S01]  /*0200*/  R2UR UR6, R2 ;  /* 0x00000000020672ca */ /* 0x002fe200000e0000 */
[----:B------:R-:W-:Y:S01]  /*0210*/  ULDC.64 UR4, c[0x0][0x588] ;  /* 0x0001620000047ab9 */ /* 0x000fe20000000a00 */
[----:B------:R-:W-:Y:S01]  /*0220*/  ISETP.NE.U32.AND P2, PT, RZ, UR8, PT ;  /* 0x00000008ff007c0c */ /* 0x000fe2000bf45070 */
[----:B------:R-:W-:Y:S01]  /*0230*/  ULDC.64 UR56, c[0x0][0x208] ;  /* 0x0000820000387ab9 */ /* 0x000fe20000000a00 */
[----:B------:R-:W-:Y:S02]  /*0240*/  PRMT R4, RZ, 0x7610, R4 ;  /* 0x00007610ff047816 */ /* 0x000fe40000000004 */
[----:B------:R-:W-:-:S13]  /*0250*/  ISETP.NE.AND.EX P1, PT, RZ, UR9, PT, P2 ;  /* 0x00000009ff007c0c */ /* 0x000fda000bf25320 */
[----:B------:R-:W-:Y:S05]  /*0260*/  @P1 BRA `(.L_x_2) ;  /* 0x0000000000441947 */ /* 0x000fea0003800000 */
[----:B------:R-:W-:Y:S02]  /*0270*/  ULDC.64 UR10, c[0x0][0x588] ;  /* 0x00016200000a7ab9 */ /* 0x000fe40000000a00 */
[----:B------:R-:W-:-:S04]  /*0280*/  ISETP.NE.U32.AND P0, PT, RZ, UR10, PT ;  /* 0x0000000aff007c0c */ /* 0x000fc8000bf05070 */
[----:B------:R-:W-:-:S13]  /*0290*/  ISETP.NE.AND.EX P0, PT, RZ, UR11, PT, P0 ;  /* 0x0000000bff007c0c */ /* 0x000fda000bf05300 */
[----:B------:R-:W-:Y:S05]  /*02a0*/  @!P0 BRA `(.L_x_3) ;  /* 0x00000000001c8947 */ /* 0x000fea0003800000 */
[----:B------:R-:W-:Y:S01]  /*02b0*/  IMAD.U32 R2, RZ, RZ, UR4 ;  /* 0x00000004ff027e24 */ /* 0x000fe2000f8e00ff */
[----:B------:R-:W-:-:S05]  /*02c0*/  MOV R3, UR5 ;  /* 0x0000000500037c02 */ /* 0x000fca0008000f00 */
[----:B------:R-:W2:Y:S01]  /*02d0*/  LDG.E R2, desc[UR56][R2.64] ;  /* 0x0000003802027981 */ /* 0x000ea2000c1e1900 */
[----:B------:R-:W-:Y:S01]  /*02e0*/  IMAD.MOV.U32 R4, RZ, RZ, 0x1 ;  /* 0x00000001ff047424 */ /* 0x000fe200078e00ff */
[----:B--2---:R-:W-:-:S13]  /*02f0*/  FSETP.NEU.AND P0, PT, R2, RZ, PT ;  /* 0x000000ff0200720b */ /* 0x004fda0003f0d000 */
[----:B------:R-:W-:Y:S01]  /*0300*/  VOTEU.ANY UP0, P0 ;  /* 0x00000000003f7886 */ /* 0x000fe20000000100 */
[----:B------:R-:W-:Y:S05]  /*0310*/  BRA `(.L_x_2) ;  /* 0x0000000000187947 */ /* 0x000fea0003800000 */
.L_x_3:
[----:B------:R-:W-:Y:S01]  /*0320*/  ULDC UR4, c[0x0][0x580] ;  /* 0x0001600000047ab9 */ /* 0x000fe20000000800 */
[----:B------:R-:W-:Y:S01]  /*0330*/  MOV R4, 0x1 ;  /* 0x0000000100047802 */ /* 0x000fe20000000f00 */
[----:B------:R-:W-:Y:S01]  /*0340*/  UMOV UR5, URZ ;  /* 0x0000003f00057c82 */ /* 0x000fe20008000000 */
[----:B------:R-:W-:Y:S01]  /*0350*/  FSETP.NEU.AND P0, PT, RZ, UR4, PT ;  /* 0x00000004ff007c0b */ /* 0x000fe2000bf0d000 */
[----:B------:R-:W-:-:S12]  /*0360*/  UMOV UR4, URZ ;  /* 0x0000003f00047c82 */ /* 0x000fd80008000000 */
[----:B------:R-:W-:-:S05]  /*0370*/  VOTEU.ANY UP0, P0 ;  /* 0x00000000003f7886 */ /* 0x000fca0000000100 */
.L_x_2:
[----:B------:R-:W-:Y:S01]  /*0380*/  ISETP.NE.U32.AND P0, PT, RZ, UR4, PT ;  /* 0x00000004ff007c0c */ /* 0x000fe2000bf05070 */
[----:B------:R-:W-:Y:S01]  /*0390*/  UPLOP3.LUT UP1, UPT, UPT, UPT, UPT, 0x40, 0x0 ;  /* 0x000000000000789c */ /* 0x000fe20003f2e870 */
[----:B------:R-:W-:Y:S02]  /*03a0*/  ISETP.NE.AND.EX P2, PT, RZ, UR9, PT, P2 ;  /* 0x00000009ff007c0c */ /* 0x000fe4000bf45320 */
[----:B------:R-:W-:Y:S01]  /*03b0*/  ISETP.NE.AND.EX P0, PT, RZ, UR5, PT, P0 ;  /* 0x00000005ff007c0c */ /* 0x000fe2000bf05300 */
[----:B------:R-:W-:-:S12]  /*03c0*/  UP2UR UR60, UPR, URZ, 0x2 ;  /* 0x000000023f3c7883 */ /* 0x000fd80008000000 */
[----:B------:R-:W-:Y:S05]  /*03d0*/  @P0 BRA P2, `(.L_x_4) ;  /* 0x0000000000400947 */ /* 0x000fea0001000000 */
[----:B------:R-:W-:-:S04]  /*03e0*/  ISETP.NE.U32.AND P0, PT, RZ, UR8, PT ;  /* 0x00000008ff007c0c */ /* 0x000fc8000bf05070 */
[----:B------:R-:W-:-:S13]  /*03f0*/  ISETP.NE.AND.EX P0, PT, RZ, UR9, PT, P0 ;  /* 0x00000009ff007c0c */ /* 0x000fda000bf05300 */
[----:B------:R-:W-:Y:S05]  /*0400*/  @!P0 BRA `(.L_x_5) ;  /* 0x00000000002c8947 */ /* 0x000fea0003800000 */
[----:B------:R-:W-:Y:S01]  /*0410*/  PRMT R2, R4, 0x9910, RZ ;  /* 0x0000991004027816 */ /* 0x000fe200000000ff */
[----:B------:R-:W-:Y:S02]  /*0420*/  UISETP.NE.U32.AND UP1, UPT, UR4, URZ, UPT ;  /* 0x0000003f0400728c */ /* 0x000fe4000bf25070 */
[----:B------:R-:W-:Y:S01]  /*0430*/  USEL UR4, URZ, 0xffffffff, UP0 ;  /* 0xffffffff3f047887 */ /* 0x000fe20008000000 */
[----:B------:R-:W-:Y:S01]  /*0440*/  R2UR UR7, R2 ;  /* 0x00000000020772ca */ /* 0x000fe200000e0000 */
[----:B------:R-:W-:-:S12]  /*0450*/  UISETP.NE.AND.EX UP0, UPT, UR5, URZ, UPT, UP1 ;  /* 0x0000003f0500728c */ /* 0x000fd8000bf05310 */
[----:B------:R-:W-:-:S11]  /*0460*/  UISETP.NE.AND UP2, UPT, UR7, URZ, UPT ;  /* 0x0000003f0700728c */ /* 0x000fd6000bf45270 */
[----:B------:R-:W-:-:S04]  /*0470*/  @!UP2 USEL UR4, URZ, 0xffffffff, UP0 ;  /* 0xffffffff3f04a887 */ /* 0x000fc80008000000 */
[----:B------:R-:W-:-:S04]  /*0480*/  ULOP3.LUT UR4, UR4, 0x1, URZ, 0xc0, !UPT ;  /* 0x0000000104047892 */ /* 0x000fc8000f8ec03f */
[----:B------:R-:W-:-:S04]  /*0490*/  UISETP.EQ.U32.AND UP0, UPT, UR4, 0x1, UPT ;  /* 0x000000010400788c */ /* 0x000fc8000bf02070 */
[----:B------:R-:W-:Y:S01]  /*04a0*/  UP2UR UR60, UPR, URZ, 0x1 ;  /* 0x000000013f3c7883 */ /* 0x000fe20008000000 */
[----:B------:R-:W-:Y:S11]  /*04b0*/  BRA `(.L_x_4) ;  /* 0x0000000000087947 */ /* 0x000ff60003800000 */
.L_x_5:
[----:B------:R-:W-:-:S04]  /*04c0*/  UPLOP3.LUT UP0, UPT, UPT, UPT, UP0, 0x40, 0x0 ;  /* 0x000000000000789c */ /* 0x000fc80003f0e800 */
[----:B------:R-:W-:-:S12]  /*04d0*/  UP2UR UR60, UPR, URZ, 0x1 ;  /* 0x000000013f3c7883 */ /* 0x000fd80008000000 */
.L_x_4:
[----:B------:R-:W1:Y:S01]  /*04e0*/  SHFL.IDX PT, R2, R0, RZ, 0x1f ;  /* 0x00001fff00027589 */ /* 0x000e6200000e0000 */
[----:B------:R-:W-:Y:S02]  /*04f0*/  UISETP.NE.AND UP0, UPT, UR58, URZ, UPT ;  /* 0x0000003f3a00728c */ /* 0x000fe4000bf05270 */
[----:B------:R-:W-:Y:S02]  /*0500*/  UISETP.NE.AND UP1, UPT, UR6, URZ, UPT ;  /* 0x0000003f0600728c */ /* 0x000fe4000bf25270 */
[----:B------:R-:W-:Y:S02]  /*0510*/  UP2UR UR61, UPR, URZ, 0x1 ;  /* 0x000000013f3d7883 */ /* 0x000fe40008000000 */
[----:B------:R-:W-:Y:S02]  /*0520*/  UISETP.EQ.OR UP0, UPT, UR58, 0x3, !UP0 ;  /* 0x000000033a00788c */ /* 0x000fe4000c702670 */
[----:B------:R-:W-:Y:S02]  /*0530*/  UIADD3 UR9, UR6, -0x1, URZ ;  /* 0xffffffff06097890 */ /* 0x000fe4000fffe03f */
[----:B------:R-:W-:Y:S01]  /*0540*/  UISETP.EQ.AND UP0, UPT, UR6, URZ, UP0 ;  /* 0x0000003f0600728c */ /* 0x000fe20008702270 */
[----:B-1----:R-:W-:-:S13]  /*0550*/  ISETP.NE.AND P0, PT, R2, RZ, PT ;  /* 0x000000ff0200720c */ /* 0x002fda0003f05270 */
[----:B------:R-:W-:Y:S05]  /*0560*/  @P0 BRA `(.L_x_6) ;  /* 0x0000000000500947 */ /* 0x000fea0003800000 */
[----:B------:R-:W1:Y:S01]  /*0570*/  S2UR UR8, SR_CgaCtaId ;  /* 0x00000000000879c3 */ /* 0x000e620000008800 */
[----:B------:R-:W-:Y:S01]  /*0580*/  UMOV UR4, 0x400 ;  /* 0x0000040000047882 */ /* 0x000fe20000000000 */
[----:B------:R-:W-:Y:S01]  /*0590*/  UMOV UR5, 0x1 ;  /* 0x0000000100057882 */ /* 0x000fe20000000000 */
[----:B------:R-:W-:Y:S01]  /*05a0*/  UMOV UR6, 0x4 ;  /* 0x0000000400067882 */ /* 0x000fe20000000000 */
[----:B------:R-:W-:Y:S01]  /*05b0*/  ELECT P0, URZ, PT ;  /* 0x00000000003f782f */ /* 0x000fe20003800000 */
[----:B------:R-:W-:-:S04]  /*05c0*/  UIADD3 UR6, -UR6, 0x100000, URZ ;  /* 0x0010000006067890 */ /* 0x000fc8000fffe13f */
[----:B------:R-:W-:Y:S02]  /*05d0*/  USHF.L.U32 UR7, UR6, 0xb, URZ ;  /* 0x0000000b06077899 */ /* 0x000fe4000800063f */
[----:B------:R-:W-:Y:S02]  /*05e0*/  USHF.L.U32 UR6, UR6, 0x1, URZ ;  /* 0x0000000106067899 */ /* 0x000fe4000800063f */
[----:B-1----:R-:W-:Y:S02]  /*05f0*/  ULEA UR8, UR8, UR4, 0x18 ;  /* 0x0000000408087291 */ /* 0x002fe4000f8ec03f */
[----:B------:R-:W-:-:S04]  /*0600*/  UIADD3 UR4, -UR5, 0x100000, URZ ;  /* 0x0010000005047890 */ /* 0x000fc8000fffe13f */
[----:B------:R-:W-:Y:S02]  /*0610*/  USHF.L.U32 UR5, UR4, 0xb, URZ ;  /* 0x0000000b04057899 */ /* 0x000fe4000800063f */
[----:B------:R-:W-:Y:S01]  /*0620*/  USHF.L.U32 UR4, UR4, 0x1, URZ ;  /* 0x0000000104047899 */ /* 0x000fe2000800063f */
[----:B------:R-:W1:Y:S11]  /*0630*/  FENCE.VIEW.ASYNC.S ;  /* 0x00000000000073c6 */ /* 0x000e760000000000 */
[----:B-1----:R1:W2:Y:S01]  /*0640*/  SYNCS.EXCH.64 URZ, [UR8], UR4 ;  /* 0x00000004083f75b2 */ /* 0x0022a20008000100 */
[----:B------:R1:W3:Y:S01]  /*0650*/  SYNCS.EXCH.64 URZ, [UR8+0x18], UR6 ;  /* 0x00001806083f75b2 */ /* 0x0002e20008000100 */
[----:B------:R1:W4:Y:S01]  /*0660*/  SYNCS.EXCH.64 URZ, [UR8+0x8], UR4 ;  /* 0x00000804083f75b2 */ /* 0x0003220008000100 */
[----:B------:R1:W1:Y:S01]  /*0670*/  SYNCS.EXCH.64 URZ, [UR8+0x20], UR6 ;  /* 0x00002006083f75b2 */ /* 0x0002620008000100 */
[----:B------:R1:W1:Y:S01]  /*0680*/  SYNCS.EXCH.64 URZ, [UR8+0x10], UR4 ;  /* 0x00001004083f75b2 */ /* 0x0002620008000100 */
[----:B------:R1:W1:Y:S01]  /*0690*/  SYNCS.EXCH.64 URZ, [UR8+0x28], UR6 ;  /* 0x00002806083f75b2 */ /* 0x0002620008000100 */
[----:B------:R-:W-:Y:S01]  /*06a0*/  NOP ;  /* 0x0000000000007918 */ /* 0x000fe20000000000 */
.L_x_6:
[----:B------:R-:W5:Y:S01]  /*06b0*/  SHFL.IDX PT, R3, R0, RZ, 0x1f ;  /* 0x00001fff00037589 */ /* 0x000f6200000e0000 */
[----:B------:R-:W-:Y:S01]  /*06c0*/  NOP ;  /* 0x0000000000007918 */ /* 0x000fe20000000000 */
[----:B-----5:R-:W-:-:S13]  /*06d0*/  ISETP.NE.AND P0, PT, R3, RZ, PT ;  /* 0x000000ff0300720c */ /* 0x020fda0003f05270 */
[----:B------:R-:W-:Y:S05]  /*06e0*/  @P0 BRA `(.L_x_7) ;  /* 0x0000000000580947 */ /* 0x000fea0003800000 */
[----:B-1----:R-:W1:Y:S01]  /*06f0*/  S2UR UR5, SR_CgaCtaId ;  /* 0x00000000000579c3 */ /* 0x002e620000008800 */
[----:B------:R-:W-:Y:S01]  /*0700*/  UMOV UR4, 0x400 ;  /* 0x0000040000047882 */ /* 0x000fe20000000000 */
[----:B------:R-:W-:Y:S01]  /*0710*/  UMOV UR6, 0x20 ;  /* 0x0000002000067882 */ /* 0x000fe20000000000 */
[----:B------:R-:W-:Y:S01]  /*0720*/  UMOV UR7, 0x100 ;  /* 0x0000010000077882 */ /* 0x000fe20000000000 */
[----:B------:R-:W-:Y:S01]  /*0730*/  ELECT P0, URZ, PT ;  /* 0x00000000003f782f */ /* 0x000fe20003800000 */
[----:B-1----:R-:W-:Y:S02]  /*0740*/  ULEA UR8, UR5, UR4, 0x18 ;  /* 0x0000000405087291 */ /* 0x002fe4000f8ec03f */
[----:B------:R-:W-:-:S04]  /*0750*/  UIADD3 UR4, -UR6, 0x100000, URZ ;  /* 0x0010000006047890 */ /* 0x000fc8000fffe13f */
[----:B------:R-:W-:Y:S02]  /*0760*/  USHF.L.U32 UR5, UR4, 0xb, URZ ;  /* 0x0000000b04057899 */ /* 0x000fe4000800063f */
[----:B------:R-:W-:Y:S02]  /*0770*/  USHF.L.U32 UR4, UR4, 0x1, URZ ;  /* 0x0000000104047899 */ /* 0x000fe4000800063f */
[----:B------:R-:W-:-:S04]  /*0780*/  UIADD3 UR6, -UR7, 0x100000, URZ ;  /* 0x0010000007067890 */ /* 0x000fc8000fffe13f */
[----:B------:R-:W-:Y:S02]  /*0790*/  USHF.L.U32 UR7, UR6, 0xb, URZ ;  /* 0x0000000b06077899 */ /* 0x000fe4000800063f */
[----:B------:R-:W-:Y:S01]  /*07a0*/  USHF.L.U32 UR6, UR6, 0x1, URZ ;  /* 0x0000000106067899 */ /* 0x000fe2000800063f */
[----:B------:R-:W1:Y:S03]  /*07b0*/  FENCE.VIEW.ASYNC.S ;  /* 0x00000000000073c6 */ /* 0x000e660000000000 */
[----:B-1----:R1:W1:Y:S08]  /*07c0*/  SYNCS.EXCH.64 URZ, [UR8+0x30], UR4 ;  /* 0x00003004083f75b2 */ /* 0x0022700008000100 */
[----:B------:R1:W1:Y:S01]  /*07d0*/  SYNCS.EXCH.64 URZ, [UR8+0x50], UR6 ;  /* 0x00005006083f75b2 */ /* 0x0002620008000100 */
[----:B------:R1:W1:Y:S01]  /*07e0*/  SYNCS.EXCH.64 URZ, [UR8+0x38], UR4 ;  /* 0x00003804083f75b2 */ /* 0x0002620008000100 */
[----:B------:R1:W1:Y:S01]  /*07f0*/  SYNCS.EXCH.64 URZ, [UR8+0x58], UR6 ;  /* 0x00005806083f75b2 */ /* 0x0002620008000100 */
[----:B------:R1:W1:Y:S01]  /*0800*/  SYNCS.EXCH.64 URZ, [UR8+0x40], UR4 ;  /* 0x00004004083f75b2 */ /* 0x0002620008000100 */
[----:B------:R1:W1:Y:S01]  /*0810*/  SYNCS.EXCH.64 URZ, [UR8+0x60], UR6 ;  /* 0x00006006083f75b2 */ /* 0x0002620008000100 */
[----:B------:R1:W1:Y:S01]  /*0820*/  SYNCS.EXCH.64 URZ, [UR8+0x48], UR4 ;  /* 0x00004804083f75b2 */ /* 0x0002620008000100 */
[----:B------:R1:W1:Y:S01]  /*0830*/  SYNCS.EXCH.64 URZ, [UR8+0x68], UR6 ;  /* 0x00006806083f75b2 */ /* 0x0002620008000100 */
[----:B------:R-:W-:Y:S01]  /*0840*/  NOP ;  /* 0x0000000000007918 */ /* 0x000fe20000000000 */
.L_x_7:
[----:B-1----:R-:W1:Y:S01]  /*0850*/  S2UR UR8, SR_CTAID.X ;  /* 0x00000000000879c3 */ /* 0x002e620000002500 */
[----:B------:R-:W-:Y:S01]  /*0860*/  SHF.R.S32.HI R3, RZ, 0x1f, R6 ;  /* 0x0000001fff037819 */ /* 0x000fe20000011406 */
[----:B------:R-:W5:Y:S01]  /*0870*/  SHFL.IDX PT, R0, R0, RZ, 0x1f ;  /* 0x00001fff00007589 */ /* 0x000f6200000e0000 */
[----:B------:R-:W-:Y:S02]  /*0880*/  ELECT P0, URZ, PT ;  /* 0x00000000003f782f */ /* 0x000fe40003800000 */
[----:B------:R-:W-:Y:S01]  /*0890*/  SHF.R.S32.HI R9, RZ, 0x1f, R2 ;  /* 0x0000001fff097819 */ /* 0x000fe20000011402 */
[----:B------:R-:W-:Y:S01]  /*08a0*/  ULDC UR4, c[0x0][0x150] ;  /* 0x0000540000047ab9 */ /* 0x000fe20000000800 */
[----:B------:R-:W-:Y:S01]  /*08b0*/  LEA.HI R3, R3, R6, RZ, 0x7 ;  /* 0x0000000603037211 */ /* 0x000fe200078f38ff */
[----:B------:R-:W2:Y:S01]  /*08c0*/  S2R R4, SR_CTAID.Y ;  /* 0x0000000000047919 */ /* 0x000ea20000002600 */
[----:B------:R-:W-:Y:S01]  /*08d0*/  LEA.HI R9, R9, R2, RZ, 0x2 ;  /* 0x0000000209097211 */ /* 0x000fe200078f10ff */
[----:B------:R-:W3:Y:S01]  /*08e0*/  LDC R11, c[0x0][0x148] ;  /* 0x00005200ff0b7b82 */ /* 0x000ee20000000800 */
[----:B------:R-:W-:Y:S01]  /*08f0*/  LOP3.LUT R3, R3, 0xffffff80, RZ, 0xc0, !PT ;  /* 0xffffff8003037812 */ /* 0x000fe200078ec0ff */
[----:B------:R-:W-:Y:S01]  /*0900*/  NOP ;  /* 0x0000000000007918 */ /* 0x000fe20000000000 */
[----:B------:R-:W-:Y:S01]  /*0910*/  LOP3.LUT R9, R9, 0x3ffffffc, RZ, 0xc0, !PT ;  /* 0x3ffffffc09097812 */ /* 0x000fe200078ec0ff */
[----:B------:R-:W-:Y:S01]  /*0920*/  USEL UR37, URZ, 0x1, !UP0 ;  /* 0x000000013f257887 */ /* 0x000fe2000c000000 */
[----:B------:R-:W-:-:S02]  /*0930*/  IMAD.MOV.U32 R153, RZ, RZ, 0x1 ;  /* 0x00000001ff997424 */ /* 0x000fc400078e00ff */
[----:B------:R-:W-:Y:S01]  /*0940*/  IMAD.IADD R3, R6, 0x1, -R3 ;  /* 0x0000000106037824 */ /* 0x000fe200078e0a03 */
[----:B------:R-:W-:-:S04]  /*0950*/  IADD3 R2, R2, -R9, RZ ;  /* 0x8000000902027210 */ /* 0x000fc80007ffe0ff */
[----:B------:R-:W-:Y:S02]  /*0960*/  SHF.R.S32.HI R6, RZ, 0x1f, R3 ;  /* 0x0000001fff067819 */ /* 0x000fe40000011403 */
[----:B-1----:R-:W-:Y:S02]  /*0970*/  I2FP.F32.U32 R8, UR8 ;  /* 0x0000000800087c45 */ /* 0x002fe40008201000 */
[----:B------:R-:W-:Y:S02]  /*0980*/  LEA.HI R6, R6, R3, RZ, 0x3 ;  /* 0x0000000306067211 */ /* 0x000fe400078f18ff */
[----:B-----5:R-:W-:Y:S01]  /*0990*/  ISETP.NE.OR P0, PT, R0, RZ, !P0 ;  /* 0x000000ff0000720c */ /* 0x020fe20004705670 */
[----:B------:R-:W-:Y:S01]  /*09a0*/  FMUL R8, R8, UR4 ;  /* 0x0000000408087c20 */ /* 0x000fe20008400000 */
[--C-:B------:R-:W-:Y:S01]  /*09b0*/  SHF.R.S32.HI R0, RZ, 0x3, R6.reuse ;  /* 0x00000003ff007819 */ /* 0x100fe20000011406 */
[----:B------:R-:W-:Y:S01]  /*09c0*/  ULDC UR4, c[0x0][0x154] ;  /* 0x0000550000047ab9 */ /* 0x000fe20000000800 */
[----:B------:R-:W-:-:S02]  /*09d0*/  SHF.R.S32.HI R7, RZ, 0x1f, R6 ;  /* 0x0000001fff077819 */ /* 0x000fc40000011406 */
[----:B------:R-:W1:Y:S01]  /*09e0*/  LDC R6, c[0x0][0x144] ;  /* 0x00005100ff067b82 */ /* 0x000e620000000800 */
[----:B------:R-:W5:Y:S01]  /*09f0*/  F2I.U32.TRUNC.NTZ R8, R8 ;  /* 0x0000000800087305 */ /* 0x000f62000020f000 */
[----:B------:R-:W-:-:S04]  /*0a00*/  LEA.HI R7, R7, R0, RZ, 0x2 ;  /* 0x0000000007077211 */ /* 0x000fc800078f10ff */
[----:B------:R-:W-:Y:S01]  /*0a10*/  LOP3.LUT R7, R7, 0xfffffffc, RZ, 0xc0, !PT ;  /* 0xfffffffc07077812 */ /* 0x000fe200078ec0ff */
[----:B------:R-:W-:Y:S01]  /*0a20*/  VOTEU.ALL UP2, P0 ;  /* 0x00000000003f7886 */ /* 0x000fe20000040000 */
[----:B------:R-:W-:-:S03]  /*0a30*/  VOTEU.ALL UP3, P0 ;  /* 0x00000000003f7886 */ /* 0x000fc60000060000 */
[----:B------:R-:W-:Y:S01]  /*0a40*/  IMAD.IADD R7, R0, 0x1, -R7 ;  /* 0x0000000100077824 */ /* 0x000fe200078e0a07 */
[----:B------:R-:W4:Y:S01]  /*0a50*/  @!UP2 S2UR UR7, SR_CgaCtaId ;  /* 0x000000000007a9c3 */ /* 0x000f220000008800 */
[----:B------:R-:W-:-:S03]  /*0a60*/  @!UP2 UMOV UR6, 0x400 ;  /* 0x000004000006a882 */ /* 0x000fc60000000000 */
[----:B------:R-:W-:Y:S01]  /*0a70*/  LEA R2, R2, R7, 0x2 ;  /* 0x0000000702027211 */ /* 0x000fe200078e10ff */
[----:B-----5:R-:W-:Y:S01]  /*0a80*/  IMAD.MOV R9, RZ, RZ, -R8 ;  /* 0x000000ffff097224 */ /* 0x020fe200078e0a08 */
[----:B--2---:R-:W-:Y:S02]  /*0a90*/  I2FP.F32.U32 R7, R4 ;  /* 0x0000000400077245 */ /* 0x004fe40000201000 */
[----:B------:R-:W-:-:S03]  /*0aa0*/  LEA.HI R0, R2, R2, RZ, 0x1 ;  /* 0x0000000202007211 */ /* 0x000fc600078f08ff */
[----:B------:R-:W-:Y:S01]  /*0ab0*/  FMUL R8, R7, UR4 ;  /* 0x0000000407087c20 */ /* 0x000fe20008400000 */
[----:B------:R-:W-:Y:S01]  /*0ac0*/  LOP3.LUT R7, R0, 0xfffffffe, RZ, 0xc0, !PT ;  /* 0xfffffffe00077812 */ /* 0x000fe200078ec0ff */
[----:B-1----:R-:W-:Y:S01]  /*0ad0*/  IMAD R0, R6, R9, UR8 ;  /* 0x0000000806007e24 */ /* 0x002fe2000f8e0209 */
[----:B------:R-:W-:Y:S01]  /*0ae0*/  UMOV UR4, 0x20 ;  /* 0x0000002000047882 */ /* 0x000fe20000000000 */
[----:B------:R-:W1:Y:S01]  /*0af0*/  LDC R6, c[0x0][0x140] ;  /* 0x00005000ff067b82 */ /* 0x000e620000000800 */
[----:B------:R-:W-:Y:S01]  /*0b00*/  IADD3 R7, R2, -R7, RZ ;  /* 0x8000000702077210 */ /* 0x000fe20007ffe0ff */
[----:B------:R-:W2:Y:S01]  /*0b10*/  F2I.U32.TRUNC.NTZ R8, R8 ;  /* 0x0000000800087305 */ /* 0x000ea2000020f000 */
[----:B------:R-:W-:-:S04]  /*0b20*/  @!UP2 UIADD3 UR4, -UR4, 0x100000, URZ ;  /* 0x001000000404a890 */ /* 0x000fc8000fffe13f */
[----:B------:R-:W-:Y:S02]  /*0b30*/  @!UP2 USHF.L.U32 UR5, UR4, 0xb, URZ ;  /* 0x0000000b0405a899 */ /* 0x000fe4000800063f */
[----:B------:R-:W-:Y:S01]  /*0b40*/  @!UP2 USHF.L.U32 UR4, UR4, 0x1, URZ ;  /* 0x000000010404a899 */ /* 0x000fe2000800063f */
[----:B------:R-:W-:Y:S01]  /*0b50*/  ISETP.NE.AND P2, PT, R7, R0, PT ;  /* 0x000000000700720c */ /* 0x000fe20003f45270 */
[----:B------:R-:W-:Y:S01]  /*0b60*/  IMAD.SHL.U32 R7, R2, 0x4, RZ ;  /* 0x0000000402077824 */ /* 0x000fe200078e00ff */
[----:B----4-:R-:W-:-:S04]  /*0b70*/  @!UP2 ULEA UR6, UR7, UR6, 0x18 ;  /* 0x000000060706a291 */ /* 0x010fc8000f8ec03f */
[----:B------:R-:W-:Y:S01]  /*0b80*/  LOP3.LUT R154, R2, 0xc, R7, 0x78, !PT ;  /* 0x0000000c029a7812 */ /* 0x000fe200078e7807 */
[----:B------:R-:W-:Y:S01]  /*0b90*/  VOTEU.ALL UP2, P0 ;  /* 0x00000000003f7886 */ /* 0x000fe20000040000 */
[----:B------:R-:W-:Y:S02]  /*0ba0*/  LOP3.LUT P0, RZ, R3, 0x7, RZ, 0xc0, !PT ;  /* 0x0000000703ff7812 */ /* 0x000fe4000780c0ff */
[----:B--2---:R-:W-:-:S03]  /*0bb0*/  IADD3 R12, -R8, RZ, RZ ;  /* 0x000000ff080c7210 */ /* 0x004fc60007ffe1ff */
[----:B------:R-:W-:Y:S01]  /*0bc0*/  @P2 LEA.HI R2, R154, R154, RZ, 0x1 ;  /* 0x0000009a9a022211 */ /* 0x000fe200078f08ff */
[----:B------:R-:W2:Y:S02]  /*0bd0*/  FENCE.VIEW.ASYNC.S ;  /* 0x00000000000073c6 */ /* 0x000ea40000000000 */
[----:B--2---:R2:W4:Y:S01]  /*0be0*/  @!UP2 SYNCS.EXCH.64 URZ, [UR6+0x70], UR4 ;  /* 0x00007004063fa5b2 */ /* 0x0045220008000100 */
[----:B---3--:R-:W-:Y:S01]  /*0bf0*/  IMAD R7, R11, R12, R4 ;  /* 0x0000000c0b077224 */ /* 0x008fe200078e0204 */
[----:B------:R-:W-:Y:S01]  /*0c00*/  @P2 SHF.R.S32.HI R2, RZ, 0x1, R2 ;  /* 0x00000001ff022819 */ /* 0x000fe20000011402 */
[----:B------:R-:W-:Y:S01]  /*0c10*/  UISETP.EQ.AND UP2, UPT, UR58, 0x2, !UP1 ;  /* 0x000000023a00788c */ /* 0x000fe2000cf42270 */
[----:B-1----:R-:W-:Y:S02]  /*0c20*/  ISETP.EQ.U32.AND P4, PT, R6, 0x1, PT ;  /* 0x000000010600780c */ /* 0x002fe40003f82070 */
[----:B------:R-:W-:Y:S01]  /*0c30*/  @P2 ISETP.NE.AND P3, PT, R2, R7, PT ;  /* 0x000000070200220c */ /* 0x000fe20003f65270 */
[----:B------:R-:W-:Y:S01]  /*0c40*/  USEL UR59, URZ, 0x1, !UP2 ;  /* 0x000000013f3b7887 */ /* 0x000fe2000d000000 */
[----:B------:R-:W-:-:S02]  /*0c50*/  ISETP.LT.U32.AND P0, PT, R154, 0x2, !P0 ;  /* 0x000000029a00780c */ /* 0x000fc40004701070 */
[----:B------:R-:W-:Y:S02]  /*0c60*/  @P2 SEL R153, RZ, 0x1, P3 ;  /* 0x00000001ff992807 */ /* 0x000fe40001800000 */
[----:B------:R-:W-:Y:S01]  /*0c70*/  SEL R2, RZ, 0x1, !P0 ;  /* 0x00000001ff027807 */ /* 0x000fe20004000000 */
[----:B------:R2:W1:Y:S01]  /*0c80*/  @!UP3 SYNCS.EXCH.64 URZ, [UR6+0x78], UR4 ;  /* 0x00007804063fb5b2 */ /* 0x0004620008000100 */
[----:B------:R-:W-:Y:S02]  /*0c90*/  UISETP.GE.U32.AND UP3, UPT, UR9, 0x2, UPT ;  /* 0x000000020900788c */ /* 0x000fe4000bf66070 */
[----:B------:R-:W-:Y:S01]  /*0ca0*/  LOP3.LUT R153, R153, R2, RZ, 0xc0, !PT ;  /* 0x0000000299997212 */ /* 0x000fe200078ec0ff */
[----:B------:R-:W-:Y:S01]  /*0cb0*/  NOP ;  /* 0x0000000000007918 */ /* 0x000fe20000000000 */
[----:B------:R-:W-:Y:S02]  /*0cc0*/  USEL UR59, UR59, 0x2, UP3 ;  /* 0x000000023b3b7887 */ /* 0x000fe40009800000 */
[----:B------:R-:W-:Y:S01]  /*0cd0*/  USEL UR37, UR37, 0x2, UP3 ;  /* 0x0000000225257887 */ /* 0x000fe20009800000 */
[----:B--2-4-:R-:W-:Y:S11]  /*0ce0*/  @!P4 BRA `(.L_x_8) ;  /* 0x000000000008c947 */ /* 0x014ff60003800000 */
[----:B-1----:R-:W-:Y:S01]  /*0cf0*/  UCGABAR_ARV ;  /* 0x00000000000079c7 */ /* 0x002fe20008000000 */
[----:B------:R-:W-:Y:S05]  /*0d00*/  BRA `(.L_x_9) ;  /* 0x0000000000047947 */ /* 0x000fea0003800000 */
.L_x_8:
[----:B-1----:R-:W-:Y:S01]  /*0d10*/  NOP ;  /* 0x0000000000007918 */ /* 0x002fe20000000000 */
.L_x_9:
[----:B------:R-:W1:Y:S01]  /*0d20*/  LDC R2, c[0x0][0x904] ;  /* 0x00024100ff027b82 */ /* 0x000e620000000800 */
[----:B------:R-:W-:Y:S02]  /*0d30*/  MOV R3, RZ ;  /* 0x000000ff00037202 */ /* 0x000fe40000000f00 */
[----:B-1----:R-:W-:Y:S02]  /*0d40*/  ISETP.NE.AND P2, PT, R2, 0x1, PT ;  /* 0x000000010200780c */ /* 0x002fe40003f45270 */
[----:B------:R-:W-:-:S11]  /*0d50*/  MOV R2, UR8 ;  /* 0x0000000800027c02 */ /* 0x000fd60008000f00 */
[----:B------:R-:W1:Y:S01]  /*0d60*/  @P2 LDC R7, c[0x0][0x10] ;  /* 0x00000400ff072b82 */ /* 0x000e620000000800 */
[----:B------:R-:W-:Y:S02]  /*0d70*/  @P2 IMAD.MOV.U32 R5, RZ, RZ, RZ ;  /* 0x000000ffff052224 */ /* 0x000fe400078e00ff */
[----:B------:R-:W-:-:S05]  /*0d80*/  @P2 IMAD.MOV.U32 R13, RZ, RZ, RZ ;  /* 0x000000ffff0d2224 */ /* 0x000fca00078e00ff */
[----:B------:R-:W2:Y:S01]  /*0d90*/  @!P2 LDC R9, c[0x0][0xc] ;  /* 0x00000300ff09ab82 */ /* 0x000ea20000000800 */
[----:B------:R-:W-:Y:S01]  /*0da0*/  ULDC UR4, c[0x0][0xc] ;  /* 0x0000030000047ab9 */ /* 0x000fe20000000800 */
[----:B------:R-:W-:Y:S01]  /*0db0*/  ULDC UR5, c[0x0][0x10] ;  /* 0x0000040000057ab9 */ /* 0x000fe20000000800 */
[----:B------:R-:W-:Y:S01]  /*0dc0*/  ULDC UR6, c[0x0][0x14] ;  /* 0x0000050000067ab9 */ /* 0x000fe20000000800 */
[----:B------:R-:W-:-:S04]  /*0dd0*/  UIMAD.WIDE.U32 UR4, UR4, UR5, URZ ;  /* 0x00000005040472a5 */ /* 0x000fc8000f8e003f */
[----:B------:R-:W-:Y:S02]  /*0de0*/  UIMAD.WIDE.U32 UR54, UR4, UR6, URZ ;  /* 0x00000006043672a5 */ /* 0x000fe4000f8e003f */
[----:B------:R-:W-:-:S04]  /*0df0*/  UIMAD UR53, UR5, UR6, URZ ;  /* 0x00000006053572a4 */ /* 0x000fc8000f8e023f */
[----:B------:R-:W-:Y:S01]  /*0e00*/  UIADD3 UR53, UR55, UR53, URZ ;  /* 0x0000003537357290 */ /* 0x000fe2000fffe03f */
[----:B-1----:R-:W-:-:S04]  /*0e10*/  @P2 IMAD.WIDE.U32 R6, R7, UR8, R4 ;  /* 0x0000000807062c25 */ /* 0x002fc8000f8e0004 */
[----:B------:R-:W-:Y:S01]  /*0e20*/  @P2 IMAD.IADD R24, R7, 0x1, R13 ;  /* 0x0000000107182824 */ /* 0x000fe200078e020d */
[----:B------:R-:W-:Y:S01]  /*0e30*/  @P2 MOV R23, R6 ;  /* 0x0000000600172202 */ /* 0x000fe20000000f00 */
[----:B--2---:R-:W-:-:S04]  /*0e40*/  @!P2 IMAD.WIDE.U32 R2, R4, R9, R2 ;  /* 0x000000090402a225 */ /* 0x004fc800078e0002 */
[----:B------:R-:W-:Y:S01]  /*0e50*/  @!P2 IMAD.MOV.U32 R24, RZ, RZ, R3 ;  /* 0x000000ffff18a224 */ /* 0x000fe200078e0003 */
[----:B------:R-:W-:-:S05]  /*0e60*/  @!P2 MOV R23, R2 ;  /* 0x000000020017a202 */ /* 0x000fca0000000f00 */
[----:B------:R1:W-:Y:S04]  /*0e70*/  STL [R1+0x200], R23 ;  /* 0x0002001701007387 */ /* 0x0003e80000100800 */
[----:B------:R1:W-:Y:S01]  /*0e80*/  STL [R1+0x204], R24 ;  /* 0x0002041801007387 */ /* 0x0003e20000100800 */
[----:B------:R-:W-:Y:S05]  /*0e90*/  @!P4 BRA `(.L_x_10) ;  /* 0x00000000000cc947 */ /* 0x000fea0003800000 */
[----:B------:R-:W-:Y:S01]  /*0ea0*/  UCGABAR_WAIT ;  /* 0x0000000000007dc7 */ /* 0x000fe20008000000 */
[----:B------:R-:W-:Y:S01]  /*0eb0*/  CCTL.IVALL ;  /* 0x00000000ff00798f */ /* 0x000fe20002000000 */
[----:B------:R-:W-:Y:S05]  /*0ec0*/  BRA `(.L_x_11) ;  /* 0x0000000000047947 */ /* 0x000fea0003800000 */
.L_x_10:
[----:B------:R-:W-:Y:S06]  /*0ed0*/  BAR.SYNC.DEFER_BLOCKING 0x0 ;  /* 0x0000000000007b1d */ /* 0x000fec0000010000 */
.L_x_11:
[----:B------:R-:W-:Y:S01]  /*0ee0*/  PLOP3.LUT P0, PT, PT, PT, UP1, 0x80, 0x0 ;  /* 0x000000000000781c */ /* 0x000fe20003f0f018 */
[----:B------:R-:W2:Y:S01]  /*0ef0*/  S2UR UR45, SR_CgaCtaId ;  /* 0x00000000002d79c3 */ /* 0x000ea20000008800 */
[----:B------:R-:W-:Y:S11]  /*0f00*/  BSSY B6, `(.L_x_12) ;  /* 0x0001572000067945 */ /* 0x000ff60003800000 */
[----:B------:R-:W-:Y:S05]  /*0f10*/  @!P0 BRA `(.L_x_13) ;  /* 0x0000011c001c8947 */ /* 0x000fea0003800000 */
[----:B------:R-:W-:-:S06]  /*0f20*/  UISETP.GT.U32.AND UP0, UPT, UR9, 0x1, UPT ;  /* 0x000000010900788c */ /* 0x000fcc000bf04070 */
[----:B------:R-:W-:-:S13]  /*0f30*/  PLOP3.LUT P0, PT, PT, PT, UP0, 0x80, 0x0 ;  /* 0x000000000000781c */ /* 0x000fda0003f0f008 */
[----:B------:R-:W-:Y:S05]  /*0f40*/  @P0 BRA `(.L_x_14) ;  /* 0x0000015400b40947 */ /* 0x000fea0003800000 */
[----:B------:R-:W-:Y:S01]  /*0f50*/  ULDC.64 UR4, c[0x0][0x8f8] ;  /* 0x00023e0000047ab9 */ /* 0x000fe20000000a00 */
[----:B------:R-:W-:Y:S01]  /*0f60*/  UMOV UR42, 0xffffffff ;  /* 0xffffffff002a7882 */ /* 0x000fe20000000000 */
[----:B------:R-:W-:Y:S01]  /*0f70*/  ISETP.GE.U32.AND P0, PT, R23, UR4, PT ;  /* 0x0000000417007c0c */ /* 0x000fe2000bf06070 */
[----:B------:R-:W-:Y:S01]  /*0f80*/  UMOV UR51, 0xffffffff ;  /* 0xffffffff00337882 */ /* 0x000fe20000000000 */
[----:B------:R-:W-:Y:S02]  /*0f90*/  PRMT R162, RZ, 0x7610, R162 ;  /* 0x00007610ffa27816 */ /* 0x000fe400000000a2 */
[----:B------:R-:W-:Y:S02]  /*0fa0*/  ISETP.GE.U32.AND.EX P0, PT, R24, UR5, PT, P0 ;  /* 0x0000000518007c0c */ /* 0x000fe4000bf06100 */
[----:B------:R-:W-:Y:S02]  /*0fb0*/  MOV R19, 0xffffffff ;  /* 0xffffffff00137802 */ /* 0x000fe40000000f00 */
[----:B------:R-:W-:-:S09]  /*0fc0*/  PRMT R6, RZ, 0x7610, R6 ;  /* 0x00007610ff067816 */ /* 0x000fd20000000006 */
[----:B------:R-:W-:Y:S05]  /*0fd0*/  @P0 BRA `(.L_x_15) ;  /* 0x0000000400340947 */ /* 0x000fea0003800000 */
[----:B------:R-:W3:Y:S01]  /*0fe0*/  LDC.64 R14, c[0x0][0x8d0] ;  /* 0x00023400ff0e7b82 */ /* 0x000ee20000000a00 */
[----:B------:R-:W-:Y:S01]  /*0ff0*/  IMAD.MOV.U32 R2, RZ, RZ, R23 ;  /* 0x000000ffff027224 */ /* 0x000fe200078e0017 */
[----:B------:R-:W-:-:S06]  /*1000*/  MOV R3, R24 ;  /* 0x0000001800037202 */ /* 0x000fcc0000000f00 */
[----:B------:R-:W4:Y:S08]  /*1010*/  LDC R10, c[0x0][0x8d8] ;  /* 0x00023600ff0a7b82 */ /* 0x000f300000000800 */
[----:B------:R-:W1:Y:S01]  /*1020*/  LDC.64 R16, c[0x0][0x8c8] ;  /* 0x00023200ff107b82 */ /* 0x000e620000000a00 */
[----:B---3--:R-:W-:-:S04]  /*1030*/  ISETP.NE.U32.AND P0, PT, R14, RZ, PT ;  /* 0x000000ff0e00720c */ /* 0x008fc80003f05070 */
[----:B------:R-:W-:-:S13]  /*1040*/  ISETP.NE.AND.EX P0, PT, R15, RZ, PT, P0 ;  /* 0x000000ff0f00720c */ /* 0x000fda0003f05300 */
[----:B-1--4-:R-:W-:Y:S05]  /*1050*/  @!P0 BRA `(.L_x_16) ;  /* 0x0000000000288947 */ /* 0x012fea0003800000 */
[----:B------:R-:W1:Y:S02]  /*1060*/  LDC R9, c[0x0][0x8dc] ;  /* 0x00023700ff097b82 */ /* 0x000e640000000800 */
[----:B-1----:R-:W-:-:S05]  /*1070*/  IADD3 R9, P0, R23, R9, RZ ;  /* 0x0000000917097210 */ /* 0x002fca0007f1e0ff */
[----:B------:R-:W-:-:S04]  /*1080*/  IMAD.X R13, RZ, RZ, R24, P0 ;  /* 0x000000ffff0d7224 */ /* 0x000fc800000e0618 */
[----:B------:R-:W-:-:S04]  /*1090*/  IMAD.WIDE.U32 R2, R13, R14, RZ ;  /* 0x0000000e0d027225 */ /* 0x000fc800078e00ff */
[----:B------:R-:W-:-:S04]  /*10a0*/  IMAD.WIDE.U32 R6, P0, R9, R15, R2 ;  /* 0x0000000f09067225 */ /* 0x000fc80007800002 */
[----:B------:R-:W-:Y:S01]  /*10b0*/  IMAD.WIDE.U32 R2, R9, R14, RZ ;  /* 0x0000000e09027225 */ /* 0x000fe200078e00ff */
[----:B------:R-:W-:-:S03]  /*10c0*/  IADD3.X R9, RZ, RZ, RZ, P0, !PT ;  /* 0x000000ffff097210 */ /* 0x000fc600007fe4ff */
[----:B------:R-:W-:Y:S01]  /*10d0*/  IMAD.MOV.U32 R8, RZ, RZ, R7 ;  /* 0x000000ffff087224 */ /* 0x000fe200078e0007 */
[----:B------:R-:W-:-:S05]  /*10e0*/  IADD3 RZ, P0, R3, R6, RZ ;  /* 0x0000000603ff7210 */ /* 0x000fca0007f1e0ff */
[----:B------:R-:W-:-:S08]  /*10f0*/  IMAD.WIDE.U32.X R2, R13, R15, R8, P0 ;  /* 0x0000000f0d027225 */ /* 0x000fd000000e0408 */
.L_x_16:
[-CC-:B------:R-:W-:Y:S01]  /*1100*/  SHF.R.U64 R22, R2, R10.reuse, R3.reuse ;  /* 0x0000000a02167219 */ /* 0x180fe20000001203 */
[----:B------:R-:W1:Y:S01]  /*1110*/  LDC.64 R20, c[0x0][0x8e8] ;  /* 0x00023a00ff147b82 */ /* 0x000e620000000a00 */
[----:B------:R-:W-:Y:S01]  /*1120*/  SHF.R.U32.HI R2, RZ, R10, R3 ;  /* 0x0000000aff027219 */ /* 0x000fe20000011603 */
[----:B------:R-:W-:Y:S01]  /*1130*/  IMAD R11, R11, R12, R4 ;  /* 0x0000000c0b0b7224 */ /* 0x000fe200078e0204 */
[----:B------:R-:W-:-:S04]  /*1140*/  IADD3 R5, P0, RZ, -R22, RZ ;  /* 0x80000016ff057210 */ /* 0x000fc80007f1e0ff */
[----:B------:R-:W-:Y:S01]  /*1150*/  IADD3.X R3, RZ, ~R2, RZ, P0, !PT ;  /* 0x80000002ff037210 */ /* 0x000fe200007fe4ff */
[----:B------:R-:W3:Y:S01]  /*1160*/  LDC R8, c[0x0][0x8c0] ;  /* 0x00023000ff087b82 */ /* 0x000ee20000000800 */
[----:B------:R-:W-:Y:S02]  /*1170*/  IMAD.MOV.U32 R2, RZ, RZ, R23 ;  /* 0x000000ffff027224 */ /* 0x000fe400078e0017 */
[----:B------:R-:W-:Y:S02]  /*1180*/  IMAD.MOV.U32 R23, RZ, RZ, 0x1 ;  /* 0x00000001ff177424 */ /* 0x000fe400078e00ff */
[----:B------:R-:W-:Y:S01]  /*1190*/  IMAD R6, R3, R16, RZ ;  /* 0x0000001003067224 */ /* 0x000fe200078e02ff */
[----:B------:R-:W-:Y:S02]  /*11a0*/  MOV R3, R24 ;  /* 0x0000001800037202 */ /* 0x000fe40000000f00 */
[----:B------:R-:W4:Y:S01]  /*11b0*/  LDC R14, c[0x0][0x8b0] ;  /* 0x00022c00ff0e7b82 */ /* 0x000f220000000800 */
[----:B------:R-:W-:-:S04]  /*11c0*/  IMAD.WIDE.U32 R2, R5, R16, R2 ;  /* 0x0000001005027225 */ /* 0x000fc800078e0002 */
[----:B------:R-:W-:-:S03]  /*11d0*/  IMAD R5, R5, R17, R6 ;  /* 0x0000001105057224 */ /* 0x000fc600078e0206 */
[----:B------:R-:W5:Y:S01]  /*11e0*/  LDC R18, c[0x0][0x900] ;  /* 0x00024000ff127b82 */ /* 0x000f620000000800 */
[----:B-1----:R-:W-:Y:S01]  /*11f0*/  ISETP.NE.U32.AND P0, PT, R20, RZ, PT ;  /* 0x000000ff1400720c */ /* 0x002fe20003f05070 */
[----:B------:R-:W-:Y:S01]  /*1200*/  IMAD.IADD R3, R3, 0x1, R5 ;  /* 0x0000000103037824 */ /* 0x000fe200078e0205 */
[----:B------:R-:W-:Y:S02]  /*1210*/  MOV R5, 0xffffffff ;  /* 0xffffffff00057802 */ /* 0x000fe40000000f00 */
[----:B------:R-:W-:-:S03]  /*1220*/  ISETP.NE.AND.EX P0, PT, R21, RZ, PT, P0 ;  /* 0x000000ff1500720c */ /* 0x000fc60003f05300 */
[----:B------:R-:W1:Y:S01]  /*1230*/  LDC R19, c[0x0][0x8a8] ;  /* 0x00022a00ff137b82 */ /* 0x000e620000000800 */
[-CC-:B---3--:R-:W-:Y:S02]  /*1240*/  SHF.R.U64 R10, R2, R8.reuse, R3.reuse ;  /* 0x00000008020a7219 */ /* 0x188fe40000001203 */
[----:B------:R-:W-:-:S05]  /*1250*/  SHF.R.U32.HI R3, RZ, R8, R3 ;  /* 0x00000008ff037219 */ /* 0x000fca0000011603 */
[----:B------:R-:W3:Y:S01]  /*1260*/  LDC R13, c[0x0][0x8f0] ;  /* 0x00023c00ff0d7b82 */ /* 0x000ee20000000800 */
[-CC-:B----4-:R-:W-:Y:S02]  /*1270*/  SHF.R.U64 R17, R10, R14.reuse, R3.reuse ;  /* 0x0000000e0a117219 */ /* 0x190fe40000001203 */
[----:B------:R-:W-:-:S05]  /*1280*/  SHF.R.U32.HI R3, RZ, R14, R3 ;  /* 0x0000000eff037219 */ /* 0x000fca0000011603 */
[----:B------:R-:W4:Y:S01]  /*1290*/  LDC R15, c[0x0][0x8e0] ;  /* 0x00023800ff0f7b82 */ /* 0x000f220000000800 */
[-C--:B-----5:R-:W-:Y:S02]  /*12a0*/  SHF.L.U32 R2, R5, R18.reuse, RZ ;  /* 0x0000001205027219 */ /* 0x0a0fe400000006ff */
[--C-:B------:R-:W-:Y:S02]  /*12b0*/  SHF.R.U64 R12, R17, R18, R3.reuse ;  /* 0x00000012110c7219 */ /* 0x100fe40000001203 */
[----:B------:R-:W-:Y:S02]  /*12c0*/  LOP3.LUT R8, RZ, R2, RZ, 0x33, !PT ;  /* 0x00000002ff087212 */ /* 0x000fe400078e33ff */
[----:B------:R-:W-:Y:S01]  /*12d0*/  SHF.R.U32.HI R3, RZ, R18, R3 ;  /* 0x00000012ff037219 */ /* 0x000fe20000011603 */
[----:B------:R-:W1:Y:S01]  /*12e0*/  LDC R16, c[0x0][0x8b8] ;  /* 0x00022e00ff107b82 */ /* 0x000e620000000800 */
[----:B------:R-:W-:Y:S01]  /*12f0*/  MOV R2, R12 ;  /* 0x0000000c00027202 */ /* 0x000fe20000000f00 */
[----:B------:R-:W-:Y:S06]  /*1300*/  @!P0 BRA `(.L_x_17) ;  /* 0x0000000000288947 */ /* 0x000fec0003800000 */
[----:B------:R-:W5:Y:S02]  /*1310*/  LDC R7, c[0x0][0x8f4] ;  /* 0x00023d00ff077b82 */ /* 0x000f640000000800 */
[----:B-----5:R-:W-:-:S05]  /*1320*/  IADD3 R7, P0, R12, R7, RZ ;  /* 0x000000070c077210 */ /* 0x020fca0007f1e0ff */
        /* <DEDUP_REMOVED lines=8> */
.L_x_17:
[----:B---3--:R-:W-:Y:S02]  /*13b0*/  SHF.R.U64 R4, R2, R13, R3 ;  /* 0x0000000d02047219 */ /* 0x008fe40000001203 */
[----:B------:R-:W-:Y:S02]  /*13c0*/  SHF.L.U32 R2, R23, R18, RZ ;  /* 0x0000001217027219 */ /* 0x000fe400000006ff */
[----:B------:R-:W-:Y:S01]  /*13d0*/  LOP3.LUT R3, R17, R8, RZ, 0xc0, !PT ;  /* 0x0000000811037212 */ /* 0x000fe200078ec0ff */
[----:B------:R-:W-:Y:S01]  /*13e0*/  IMAD.MOV R6, RZ, RZ, -R4 ;  /* 0x000000ffff067224 */ /* 0x000fe200078e0a04 */
[----:B-1----:R-:W-:Y:S02]  /*13f0*/  IADD3 R5, R19, -0x1, RZ ;  /* 0xffffffff13057810 */ /* 0x002fe40007ffe0ff */
[----:B------:R-:W-:Y:S01]  /*1400*/  SEL R0, R0, R11, !P2 ;  /* 0x0000000b00007207 */ /* 0x000fe20005000000 */
[----:B------:R-:W-:Y:S01]  /*1410*/  IMAD R3, R2, R4, R3 ;  /* 0x0000000402037224 */ /* 0x000fe200078e0203 */
[----:B------:R-:W-:Y:S01]  /*1420*/  LOP3.LUT R5, R10, R5, RZ, 0xc0, !PT ;  /* 0x000000050a057212 */ /* 0x000fe200078ec0ff */
[----:B----4-:R-:W-:Y:S01]  /*1430*/  IMAD R2, R6, R15, R12 ;  /* 0x0000000f06027224 */ /* 0x010fe200078e020c */
[----:B------:R-:W-:Y:S01]  /*1440*/  R2UR UR51, R22 ;  /* 0x00000000163372ca */ /* 0x000fe200000e0000 */
[----:B------:R-:W-:Y:S01]  /*1450*/  IMAD R0, R3, R16, R0 ;  /* 0x0000001003007224 */ /* 0x000fe200078e0200 */
[----:B------:R-:W-:Y:S01]  /*1460*/  MOV R6, 0x1 ;  /* 0x0000000100067802 */ /* 0x000fe20000000f00 */
[----:B------:R-:W-:-:S05]  /*1470*/  IMAD R19, R2, R19, R5 ;  /* 0x0000001302137224 */ /* 0x000fca00078e0205 */
[----:B------:R-:W-:Y:S02]  /*1480*/  SEL R2, R19, R0, !P2 ;  /* 0x0000000013027207 */ /* 0x000fe40005000000 */
[----:B------:R-:W-:Y:S02]  /*1490*/  SEL R19, R0, R19, !P2 ;  /* 0x0000001300137207 */ /* 0x000fe40005000000 */
[----:B------:R-:W-:-:S15]  /*14a0*/  R2UR UR42, R2 ;  /* 0x00000000022a72ca */ /* 0x000fde00000e0000 */
.L_x_15:
[----:B------:R-:W-:-:S08]  /*14b0*/  NOP ;  /* 0x0000000000007918 */ /* 0x000fd00000000000 */
[----:B------:R-:W3:Y:S02]  /*14c0*/  USETMAXREG.TRY_ALLOC.CTAPOOL UP0, 0xf0 ;  /* 0x000000f0000079c8 */ /* 0x000ee40008000600 */
[----:B---3--:R-:W-:-:S13]  /*14d0*/  PLOP3.LUT P0, PT, PT, PT, UP0, 0x80, 0x0 ;  /* 0x000000000000781c */ /* 0x008fda0003f0f008 */
[----:B------:R-:W-:Y:S05]  /*14e0*/  @!P0 BRA `(.L_x_15) ;  /* 0xfffffffc00f08947 */ /* 0x000fea000383ffff */
[----:B------:R-:W-:Y:S02]  /*14f0*/  ULDC.64 UR4, c[0x0][0x590] ;  /* 0x0001640000047ab9 */ /* 0x000fe40000000a00 */
[----:B------:R-:W-:Y:S01]  /*1500*/  IMAD.U32 R161, RZ, RZ, UR4 ;  /* 0x00000004ffa17e24 */ /* 0x000fe2000f8e00ff */
[----:B------:R-:W-:-:S04]  /*1510*/  MOV R165, UR5 ;  /* 0x0000000500a57c02 */ /* 0x000fc80008000f00 */
[----:B------:R-:W-:-:S04]  /*1520*/  ISETP.NE.U32.AND P0, PT, R161, RZ, PT ;  /* 0x000000ffa100720c */ /* 0x000fc80003f05070 */
[----:B------:R-:W-:-:S13]  /*1530*/  ISETP.NE.AND.EX P0, PT, R165, RZ, PT, P0 ;  /* 0x000000ffa500720c */ /* 0x000fda0003f05300 */
[----:B------:R-:W-:Y:S05]  /*1540*/  @P0 BRA `(.L_x_18) ;  /* 0x00000000002c0947 */ /* 0x000fea0003800000 */
[----:B------:R-:W-:Y:S02]  /*1550*/  ULDC.64 UR4, c[0x0][0x588] ;  /* 0x0001620000047ab9 */ /* 0x000fe40000000a00 */
[----:B------:R-:W-:-:S04]  /*1560*/  ISETP.NE.U32.AND P0, PT, RZ, UR4, PT ;  /* 0x00000004ff007c0c */ /* 0x000fc8000bf05070 */
[----:B------:R-:W-:-:S13]  /*1570*/  ISETP.NE.AND.EX P0, PT, RZ, UR5, PT, P0 ;  /* 0x00000005ff007c0c */ /* 0x000fda000bf05300 */
[----:B------:R-:W-:Y:S05]  /*1580*/  @!P0 BRA `(.L_x_19) ;  /* 0x0000000000108947 */ /* 0x000fea0003800000 */
[----:B------:R-:W3:Y:S02]  /*1590*/  LDC.64 R2, c[0x0][0x588] ;  /* 0x00016200ff027b82 */ /* 0x000ee40000000a00 */
[----:B---3--:R3:W5:Y:S01]  /*15a0*/  LDG.E R152, desc[UR56][R2.64] ;  /* 0x0000003802987981 */ /* 0x008762000c1e1900 */
[----:B------:R-:W-:Y:S01]  /*15b0*/  IMAD.MOV.U32 R162, RZ, RZ, 0x1 ;  /* 0x00000001ffa27424 */ /* 0x000fe200078e00ff */
[----:B------:R-:W-:Y:S06]  /*15c0*/  BRA `(.L_x_18) ;  /* 0x00000000000c7947 */ /* 0x000fec0003800000 */
.L_x_19:
[----:B------:R-:W-:Y:S01]  /*15d0*/  ULDC UR4, c[0x0][0x580] ;  /* 0x0001600000047ab9 */ /* 0x000fe20000000800 */
[----:B------:R-:W-:Y:S01]  /*15e0*/  MOV R162, 0x1 ;  /* 0x0000000100a27802 */ /* 0x000fe20000000f00 */
[----:B------:R-:W-:-:S07]  /*15f0*/  IMAD.U32 R152, RZ, RZ, UR4 ;  /* 0x00000004ff987e24 */ /* 0x000fce000f8e00ff */
.L_x_18:
[----:B------:R-:W-:Y:S02]  /*1600*/  ULDC.64 UR4, c[0x0][0x5b0] ;  /* 0x00016c0000047ab9 */ /* 0x000fe40000000a00 */
[----:B------:R-:W-:-:S04]  /*1610*/  ISETP.NE.U32.AND P0, PT, RZ, UR4, PT ;  /* 0x00000004ff007c0c */ /* 0x000fc8000bf05070 */
[----:B------:R-:W-:-:S13]  /*1620*/  ISETP.NE.AND.EX P0, PT, RZ, UR5, PT, P0 ;  /* 0x00000005ff007c0c */ /* 0x000fda000bf05300 */
[----:B------:R-:W-:Y:S05]  /*1630*/  @P0 BRA `(.L_x_20) ;  /* 0x0000000000240947 */ /* 0x000fea0003800000 */
[----:B------:R-:W-:Y:S02]  /*1640*/  ULDC.64 UR4, c[0x0][0x5a8] ;  /* 0x00016a0000047ab9 */ /* 0x000fe40000000a00 */
[----:B------:R-:W-:-:S04]  /*1650*/  ISETP.NE.U32.AND P0, PT, RZ, UR4, PT ;  /* 0x00000004ff007c0c */ /* 0x000fc8000bf05070 */
[----:B------:R-:W-:-:S13]  /*1660*/  ISETP.NE.AND.EX P0, PT, RZ, UR5, PT, P0 ;  /* 0x00000005ff007c0c */ /* 0x000fda000bf05300 */
[----:B------:R-:W-:Y:S05]  /*1670*/  @!P0 BRA `(.L_x_21) ;  /* 0x00000000000c8947 */ /* 0x000fea0003800000 */
[----:B---3--:R-:W3:Y:S02]  /*1680*/  LDC.64 R2, c[0x0][0x5a8] ;  /* 0x00016a00ff027b82 */ /* 0x008ee40000000a00 */
[----:B---3--:R4:W5:Y:S01]  /*1690*/  LDG.E R17, desc[UR56][R2.64] ;  /* 0x0000003802117981 */ /* 0x008962000c1e1900 */
[----:B------:R-:W-:Y:S05]  /*16a0*/  BRA `(.L_x_20) ;  /* 0x0000000000087947 */ /* 0x000fea0003800000 */
.L_x_21:
[----:B------:R-:W-:Y:S02]  /*16b0*/  ULDC UR4, c[0x0][0x5a0] ;  /* 0x0001680000047ab9 */ /* 0x000fe40000000800 */
[----:B------:R-:W-:-:S07]  /*16c0*/  MOV R17, UR4 ;  /* 0x0000000400117c02 */ /* 0x000fce0008000f00 */
.L_x_20:
[----:B------:R-:W-:Y:S01]  /*16d0*/  LOP3.LUT P1, RZ, R6, 0xff, RZ, 0xc0, !PT ;  /* 0x000000ff06ff7812 */ /* 0x000fe2000782c0ff */
[----:B------:R-:W-:Y:S01]  /*16e0*/  UMOV UR36, URZ ;  /* 0x0000003f00247c82 */ /* 0x000fe20008000000 */
[----:B------:R-:W-:-:S11]  /*16f0*/  PLOP3.LUT P0, PT, PT, PT, PT, 0x80, 0x0 ;  /* 0x000000000000781c */ /* 0x000fd60003f0f070 */
[----:B------:R-:W-:Y:S05]  /*1700*/  @!P1 BRA `(.L_x_22) ;  /* 0x0000011000809947 */ /* 0x000fea0003800000 */
[----:B------:R-:W1:Y:S01]  /*1710*/  S2R R0, SR_TID.X ;  /* 0x0000000000007919 */ /* 0x000e620000002100 */
[----:B------:R-:W-:Y:S01]  /*1720*/  ULDC UR4, c[0x0][0x28c] ;  /* 0x0000a30000047ab9 */ /* 0x000fe20000000800 */
[----:B------:R-:W-:Y:S01]  /*1730*/  IMAD.MOV.U32 R18, RZ, RZ, 0x10 ;  /* 0x00000010ff127424 */ /* 0x000fe200078e00ff */
[----:B------:R-:W-:Y:S01]  /*1740*/  UIADD3 UR4, UR4, 0x3f, URZ ;  /* 0x0000003f04047890 */ /* 0x000fe2000fffe03f */
[C---:B------:R-:W-:Y:S01]  /*1750*/  PRMT R159, R162.reuse, 0x7610, R159 ;  /* 0x00007610a29f7816 */ /* 0x040fe2000000009f */
[----:B-----5:R-:W-:Y:S01]  /*1760*/  IMAD.MOV.U32 R16, RZ, RZ, R152 ;  /* 0x000000ffff107224 */ /* 0x020fe200078e0098 */
[----:B------:R-:W-:Y:S01]  /*1770*/  MOV R155, R152 ;  /* 0x00000098009b7202 */ /* 0x000fe20000000f00 */
[----:B------:R-:W-:Y:S01]  /*1780*/  USHF.R.S32.HI UR5, URZ, 0x1f, UR4 ;  /* 0x0000001f3f057899 */ /* 0x000fe20008011404 */
[----:B------:R-:W-:Y:S01]  /*1790*/  PRMT R156, R162, 0x7610, R156 ;  /* 0x00007610a29c7816 */ /* 0x000fe2000000009c */
[----:B------:R-:W-:Y:S02]  /*17a0*/  ULOP3.LUT UR43, UR59, 0x1, URZ, 0xfc, !UPT ;  /* 0x000000013b2b7892 */ /* 0x000fe4000f8efc3f */
[----:B------:R-:W-:Y:S01]  /*17b0*/  ULEA.HI UR5, UR5, UR4, URZ, 0x6 ;  /* 0x0000000405057291 */ /* 0x000fe2000f8f303f */
[----:B------:R-:W-:Y:S01]  /*17c0*/  ULDC.64 UR38, c[0x0][0x198] ;  /* 0x0000660000267ab9 */ /* 0x000fe20000000a00 */
[----:B------:R-:W-:Y:S01]  /*17d0*/  UMOV UR47, URZ ;  /* 0x0000003f002f7c82 */ /* 0x000fe20008000000 */
[----:B------:R-:W-:Y:S01]  /*17e0*/  UMOV UR40, URZ ;  /* 0x0000003f00287c82 */ /* 0x000fe20008000000 */
[----:B------:R-:W-:Y:S01]  /*17f0*/  USHF.R.S32.HI UR44, URZ, 0x6, UR5 ;  /* 0x000000063f2c7899 */ /* 0x000fe20008011405 */
[----:B------:R-:W-:Y:S01]  /*1800*/  UMOV UR41, URZ ;  /* 0x0000003f00297c82 */ /* 0x000fe20008000000 */
[----:B------:R-:W-:Y:S01]  /*1810*/  UMOV UR36, URZ ;  /* 0x0000003f00247c82 */ /* 0x000fe20008000000 */
[----:B-1----:R-:W-:-:S02]  /*1820*/  LOP3.LUT P0, RZ, R0, 0x4, RZ, 0xc0, !PT ;  /* 0x0000000400ff7812 */ /* 0x002fc4000780c0ff */
[----:B------:R-:W-:Y:S02]  /*1830*/  LOP3.LUT R166, R0, 0xff, RZ, 0xc0, !PT ;  /* 0x000000ff00a67812 */ /* 0x000fe400078ec0ff */
[----:B------:R-:W-:Y:S02]  /*1840*/  SEL R18, R18, 0xfffffff0, !P0 ;  /* 0xfffffff012127807 */ /* 0x000fe40004000000 */
[----:B------:R-:W-:-:S07]  /*1850*/  IADD3 R166, R166, 0x1f, RZ ;  /* 0x0000001fa6a67810 */ /* 0x000fce0007ffe0ff */
.L_x_216:
[----:B-1----:R-:W1:Y:S01]  /*1860*/  S2R R0, SR_TID.X ;  /* 0x0000000000007919 */ /* 0x002e620000002100 */
[----:B------:R-:W5:Y:S01]  /*1870*/  S2UR UR52, SR_CgaCtaId ;  /* 0x00000000003479c3 */ /* 0x000f620000008800 */
[----:B------:R-:W-:Y:S02]  /*1880*/  UMOV UR46, 0x400 ;  /* 0x00000400002e7882 */ /* 0x000fe40000000000 */
[----:B-----5:R-:W-:Y:S01]  /*1890*/  ULEA UR46, UR52, UR46, 0x18 ;  /* 0x0000002e342e7291 */ /* 0x020fe2000f8ec03f */
[----:B-1----:R-:W-:-:S04]  /*18a0*/  LOP3.LUT R0, R0, 0x80, RZ, 0xc0, !PT ;  /* 0x0000008000007812 */ /* 0x002fc800078ec0ff */
[----:B------:R-:W-:-:S06]  /*18b0*/  SHF.R.U32.HI R0, RZ, 0x7, R0 ;  /* 0x00000007ff007819 */ /* 0x000fcc0000011600 */
[----:B------:R-:W1:Y:S02]  /*18c0*/  SHFL.IDX PT, R0, R0, RZ, 0x1f ;  /* 0x00001fff00007589 */ /* 0x000e6400000e0000 */
[----:B-1----:R-:W-:-:S13]  /*18d0*/  R2UR UR4, R0 ;  /* 0x00000000000472ca */ /* 0x002fda00000e0000 */
[----:B------:R-:W-:-:S04]  /*18e0*/  ULEA.HI UR5, UR4, UR4, URZ, 0x1 ;  /* 0x0000000404057291 */ /* 0x000fc8000f8f083f */
[----:B------:R-:W-:-:S04]  /*18f0*/  ULOP3.LUT UR5, UR5, 0x7fffe, URZ, 0xc0, !UPT ;  /* 0x0007fffe05057892 */ /* 0x000fc8000f8ec03f */
[----:B------:R-:W-:-:S03]  /*1900*/  UIADD3 UR5, UR4, -UR5, URZ ;  /* 0x8000000504057290 */ /* 0x000fc6000fffe03f */
[----:B------:R-:W-:Y:S01]  /*1910*/  ULDC UR4, c[0x0][0x28c] ;  /* 0x0000a30000047ab9 */ /* 0x000fe20000000800 */
[----:B------:R-:W-:Y:S01]  /*1920*/  ULEA UR5, UR5, UR46, 0xd ;  /* 0x0000002e05057291 */ /* 0x000fe2000f8e683f */
[----:B------:R-:W-:-:S03]  /*1930*/  ISETP.LT.AND P0, PT, RZ, UR4, PT ;  /* 0x00000004ff007c0c */ /* 0x000fc6000bf01270 */
[----:B------:R-:W-:-:S04]  /*1940*/  UIADD3 UR5, UR5, 0x8400, URZ ;  /* 0x0000840005057890 */ /* 0x000fc8000fffe03f */
[----:B------:R-:W-:-:S04]  /*1950*/  USHF.R.U32.HI UR5, URZ, 0x4, UR5 ;  /* 0x000000043f057899 */ /* 0x000fc80008011605 */
[----:B------:R-:W-:Y:S02]  /*1960*/  ULOP3.LUT UR48, UR5, 0x3fff, URZ, 0xc0, !UPT ;  /* 0x00003fff05307892 */ /* 0x000fe4000f8ec03f */
[----:B------:R-:W-:Y:S10]  /*1970*/  @P0 BRA `(.L_x_23) ;  /* 0x0000000000400947 */ /* 0x000ff40003800000 */
[----:B------:R-:W-:Y:S01]  /*1980*/  MOV R0, 0x0 ;  /* 0x0000000000007802 */ /* 0x000fe20000000f00 */
[----:B------:R-:W-:Y:S01]  /*1990*/  ULDC.64 UR4, c[0x4][0x70] ;  /* 0x01001c0000047ab9 */ /* 0x000fe20000000a00 */
[----:B------:R-:W-:Y:S01]  /*19a0*/  ULDC.64 UR6, c[0x4][0x8] ;  /* 0x0100020000067ab9 */ /* 0x000fe20000000a00 */
[----:B------:R-:W-:Y:S01]  /*19b0*/  IMAD.U32 R4, RZ, RZ, UR4 ;  /* 0x00000004ff047e24 */ /* 0x000fe2000f8e00ff */
[----:B---34-:R1:W3:Y:S01]  /*19c0*/  LDC.64 R2, c[0x4][R0] ;  /* 0x0100000000027b82 */ /* 0x0182e20000000a00 */
[----:B------:R-:W-:Y:S01]  /*19d0*/  MOV R5, UR5 ;  /* 0x0000000500057c02 */ /* 0x000fe20008000f00 */
[----:B------:R-:W-:Y:S01]  /*19e0*/  ULDC.64 UR4, c[0x4][0x78] ;  /* 0x01001e0000047ab9 */ /* 0x000fe20000000a00 */
[----:B------:R-:W-:Y:S01]  /*19f0*/  IMAD.U32 R10, RZ, RZ, UR6 ;  /* 0x00000006ff0a7e24 */ /* 0x000fe2000f8e00ff */
[----:B------:R-:W-:Y:S01]  /*1a00*/  MOV R7, UR5 ;  /* 0x0000000500077c02 */ /* 0x000fe20008000f00 */
[----:B------:R-:W-:Y:S01]  /*1a10*/  IMAD.U32 R6, RZ, RZ, UR4 ;  /* 0x00000004ff067e24 */ /* 0x000fe2000f8e00ff */
[----:B------:R-:W-:Y:S01]  /*1a20*/  MOV R11, UR7 ;  /* 0x00000007000b7c02 */ /* 0x000fe20008000f00 */
[----:B------:R-:W-:Y:S01]  /*1a30*/  IMAD.MOV.U32 R8, RZ, RZ, 0x1e1 ;  /* 0x000001e1ff087424 */ /* 0x000fe200078e00ff */
[----:B------:R-:W-:Y:S01]  /*1a40*/  MOV R12, 0x1 ;  /* 0x00000001000c7802 */ /* 0x000fe20000000f00 */
[----:B-1----:R-:W-:-:S07]  /*1a50*/  IMAD.MOV.U32 R13, RZ, RZ, RZ ;  /* 0x000000ffff0d7224 */ /* 0x002fce00078e00ff */
[----:B------:R-:W-:-:S07]  /*1a60*/  LEPC R20, `(.L_x_23) ;  /* 0x000000001014794e */ /* 0x000fce0000000000 */
[----:B--23--:R-:W-:Y:S05]  /*1a70*/  CALL.ABS.NOINC R2 ;  /* 0x0000000002007343 */ /* 0x00cfea0003c00000 */
.L_x_23:
[----:B------:R-:W-:-:S06]  /*1a80*/  ULOP3.LUT UR4, UR37, 0x1, URZ, 0xfc, !UPT ;  /* 0x0000000125047892 */ /* 0x000fcc000f8efc3f */
[----:B------:R-:W-:-:S04]  /*1a90*/  MOV R0, UR4 ;  /* 0x0000000400007c02 */ /* 0x000fc80008000f00 */
[----:B------:R-:W-:-:S13]  /*1aa0*/  ISETP.NE.AND P0, PT, R0, 0x3, PT ;  /* 0x000000030000780c */ /* 0x000fda0003f05270 */
[----:B------:R-:W-:Y:S05]  /*1ab0*/  @!P0 BRA `(.L_x_24) ;  /* 0x0000000000048947 */ /* 0x000fea0003800000 */
[----:B--2---:R-:W-:Y:S01]  /*1ac0*/  BPT.TRAP 0x1 ;  /* 0x000000040000795c */ /* 0x004fe20000300000 */
.L_x_24:
[----:B---34-:R-:W-:Y:S01]  /*1ad0*/  IMAD.U32 R3, RZ, RZ, UR41 ;  /* 0x00000029ff037e24 */ /* 0x018fe2000f8e00ff */
[----:B------:R-:W-:-:S04]  /*1ae0*/  MOV R0, UR40 ;  /* 0x0000002800007c02 */ /* 0x000fc80008000f00 */
[----:B------:R-:W-:Y:S02]  /*1af0*/  LEA R3, R3, UR46, 0x3 ;  /* 0x0000002e03037c11 */ /* 0x000fe4000f8e18ff */
[----:B------:R-:W-:-:S04]  /*1b00*/  SHF.L.U32 R0, R0, 0x1f, RZ ;  /* 0x0000001f00007819 */ /* 0x000fc800000006ff */
[----:B------:R1:W3:Y:S01]  /*1b10*/  SYNCS.PHASECHK.TRANS64.TRYWAIT P1, [R3+URZ], R0 ;  /* 0x00000000030075a7 */ /* 0x0002e2000802017f */
[----:B------:R-:W-:Y:S05]  /*1b20*/  @!P0 BRA `(.L_x_25) ;  /* 0x0000000000048947 */ /* 0x000fea0003800000 */
[----:B--2---:R-:W-:Y:S01]  /*1b30*/  BPT.TRAP 0x1 ;  /* 0x000000040000795c */ /* 0x004fe20000300000 */
.L_x_25:
[----:B---3--:R-:W-:Y:S05]  /*1b40*/  @P1 BRA `(.L_x_26) ;  /* 0x0000000000081947 */ /* 0x008fea0003800000 */
[----:B------:R-:W3:Y:S02]  /*1b50*/  SYNCS.PHASECHK.TRANS64.TRYWAIT P1, [R3+URZ], R0 ;  /* 0x00000000030075a7 */ /* 0x000ee4000802017f */
[----:B---3--:R-:W-:Y:S05]  /*1b60*/  @!P1 BRA `(.L_x_27) ;  /* 0x0000014800b49947 */ /* 0x008fea0003800000 */
.L_x_26:
[----:B------:R-:W-:-:S04]  /*1b70*/  UISETP.LT.AND UP0, UPT, UR44, 0x1, UPT ;  /* 0x000000012c00788c */ /* 0x000fc8000bf01270 */
[----:B------:R-:W-:-:S06]  /*1b80*/  USEL UR4, UR44, 0x1, UP0 ;  /* 0x000000012c047887 */ /* 0x000fcc0008000000 */
[----:B-1-3--:R-:W-:Y:S01]  /*1b90*/  IMAD.U32 R0, RZ, RZ, UR4 ;  /* 0x00000004ff007e24 */ /* 0x00afe2000f8e00ff */
[----:B------:R-:W-:Y:S05]  /*1ba0*/  WARPSYNC.ALL ;  /* 0x0000000000007948 */ /* 0x000fea0003800000 */
[----:B------:R-:W-:-:S04]  /*1bb0*/  IADD3 R0, -R0, UR44, RZ ;  /* 0x0000002c00007c10 */ /* 0x000fc8000fffe1ff */
[----:B------:R-:W-:Y:S01]  /*1bc0*/  ISETP.GE.AND P1, PT, R0, 0x1, PT ;  /* 0x000000010000780c */ /* 0x000fe20003f26270 */
[----:B------:R-:W-:Y:S01]  /*1bd0*/  UIADD3 UR4, UR46, 0x20400, URZ ;  /* 0x000204002e047890 */ /* 0x000fe2000fffe03f */
[----:B------:R-:W-:Y:S01]  /*1be0*/  WARPGROUP.ARRIVE ;  /* 0x00000000000079c5 */ /* 0x000fe20000000000 */
[----:B------:R-:W-:Y:S01]  /*1bf0*/  UMOV UR9, 0x40000040 ;  /* 0x4000004000097882 */ /* 0x000fe20000000000 */
[----:B------:R-:W-:Y:S01]  /*1c00*/  UMOV UR11, 0x40000040 ;  /* 0x40000040000b7882 */ /* 0x000fe20000000000 */
[----:B------:R-:W-:Y:S01]  /*1c10*/  USHF.R.U32.HI UR4, URZ, 0x4, UR4 ;  /* 0x000000043f047899 */ /* 0x000fe20008011604 */
[----:B------:R1:W-:Y:S03]  /*1c20*/  STL [R1+0x2e8], R19 ;  /* 0x0002e81301007387 */ /* 0x0003e60000100800 */
[----:B------:R-:W-:Y:S01]  /*1c30*/  ULOP3.LUT UR5, UR4, 0x3fff, URZ, 0xc0, !UPT ;  /* 0x00003fff04057892 */ /* 0x000fe2000f8ec03f */
[----:B------:R3:W-:Y:S01]  /*1c40*/  STL [R1+0x2e4], R18 ;  /* 0x0002e41201007387 */ /* 0x0007e20000100800 */
[----:B------:R-:W-:-:S02]  /*1c50*/  ULOP3.LUT UR4, UR48, 0x10000, URZ, 0xfc, !UPT ;  /* 0x0001000030047892 */ /* 0x000fc4000f8efc3f */
[----:B------:R-:W-:Y:S01]  /*1c60*/  ULOP3.LUT UR5, UR5, 0x10000, URZ, 0xfc, !UPT ;  /* 0x0001000005057892 */ /* 0x000fe2000f8efc3f */
[----:B------:R4:W-:Y:S01]  /*1c70*/  STL [R1+0x2e0], R17 ;  /* 0x0002e01101007387 */ /* 0x0009e20000100800 */
[----:B------:R-:W-:Y:S02]  /*1c80*/  ULEA UR6, UR41, UR4, 0xb ;  /* 0x0000000429067291 */ /* 0x000fe4000f8e583f */
[----:B------:R-:W-:Y:S01]  /*1c90*/  ULEA UR7, UR41, UR5, 0xb ;  /* 0x0000000529077291 */ /* 0x000fe2000f8e583f */
[----:B------:R2:W-:Y:S04]  /*1ca0*/  STL [R1+0x2dc], R16 ;  /* 0x0002dc1001007387 */ /* 0x0005e80000100800 */
[----:B------:R-:W-:Y:S01]  /*1cb0*/  UMOV UR8, UR6 ;  /* 0x0000000600087c82 */ /* 0x000fe20008000000 */
[----:B------:R2:W-:Y:S01]  /*1cc0*/  STL [R1+0x2d8], R0 ;  /* 0x0002d80001007387 */ /* 0x0005e20000100800 */
[----:B------:R-:W-:-:S02]  /*1cd0*/  UMOV UR10, UR7 ;  /* 0x00000007000a7c82 */ /* 0x000fc40008000000 */
[----:B------:R-:W-:Y:S01]  /*1ce0*/  HGMMA.64x256x16.F32 R24, gdesc[UR8], RZ, !UPT, gsb0 ;  /* 0x03e00000081879f0 */ /* 0x000fe2000c0008ff */
[----:B------:R-:W-:Y:S01]  /*1cf0*/  UIADD3 UR8, UR6, 0x400, URZ ;  /* 0x0000040006087890 */ /* 0x000fe2000fffe03f */
[----:B------:R-:W-:Y:S01]  /*1d00*/  UMOV UR9, 0x40000040 ;  /* 0x4000004000097882 */ /* 0x000fe20000000000 */
[----:B------:R-:W-:Y:S02]  /*1d10*/  WARPGROUP.DEPBAR.LE gsb0, 0x0 ;  /* 0x00008000000079c5 */ /* 0x000fe40000010000 */
[----:B------:R-:W-:Y:S01]  /*1d20*/  STL.64 [R1], R24 ;  /* 0x0000001801007387 */ /* 0x000fe20000100a00 */
[----:B------:R-:W-:Y:S01]  /*1d30*/  MOV R235, R53 ;  /* 0x0000003500eb7202 */ /* 0x000fe20000000f00 */
[----:B------:R-:W-:Y:S01]  /*1d40*/  IMAD.MOV.U32 R234, RZ, RZ, R54 ;  /* 0x000000ffffea7224 */ /* 0x000fe200078e0036 */
[----:B------:R-:W-:Y:S01]  /*1d50*/  MOV R233, R55 ;  /* 0x0000003700e97202 */ /* 0x000fe20000000f00 */
[----:B------:R-:W-:Y:S01]  /*1d60*/  STL.64 [R1+0x8], R26 ;  /* 0x0000081a01007387 */ /* 0x000fe20000100a00 */
[----:B------:R-:W-:Y:S01]  /*1d70*/  IMAD.MOV.U32 R232, RZ, RZ, R56 ;  /* 0x000000ffffe87224 */ /* 0x000fe200078e0038 */
[----:B------:R-:W-:Y:S01]  /*1d80*/  MOV R231, R57 ;  /* 0x0000003900e77202 */ /* 0x000fe20000000f00 */
[----:B------:R-:W-:Y:S01]  /*1d90*/  IMAD.MOV.U32 R230, RZ, RZ, R58 ;  /* 0x000000ffffe67224 */ /* 0x000fe200078e003a */
[----:B------:R-:W-:Y:S01]  /*1da0*/  STL.64 [R1+0x10], R28 ;  /* 0x0000101c01007387 */ /* 0x000fe20000100a00 */
        /* <DEDUP_REMOVED lines=85> */
[----:B-1----:R-:W-:Y:S01]  /*2300*/  MOV R19, R133 ;  /* 0x0000008500137202 */ /* 0x002fe20000000f00 */
[----:B---3--:R-:W-:Y:S01]  /*2310*/  IMAD.MOV.U32 R18, RZ, RZ, R134 ;  /* 0x000000ffff127224 */ /* 0x008fe200078e0086 */
[----:B----4-:R-:W-:Y:S01]  /*2320*/  MOV R17, R135 ;  /* 0x0000008700117202 */ /* 0x010fe20000000f00 */
[----:B--2---:R-:W-:Y:S01]  /*2330*/  IMAD.MOV.U32 R16, RZ, RZ, R136 ;  /* 0x000000ffff107224 */ /* 0x004fe200078e0088 */
        /* <DEDUP_REMOVED lines=14> */
[----:B------:R1:W-:Y:S01]  /*2420*/  STL [R1+0x70], R52 ;  /* 0x0000703401007387 */ /* 0x0003e20000100800 */
[----:B------:R-:W-:-:S03]  /*2430*/  MOV R0, R151 ;  /* 0x0000009700007202 */ /* 0x000fc60000000f00 */
[----:B------:R-:W-:Y:S04]  /*2440*/  STL [R1+0x5bc], R166 ;  /* 0x0005bca601007387 */ /* 0x000fe80000100800 */
[----:B------:R-:W-:Y:S01]  /*2450*/  STL [R1+0x5b8], R162 ;  /* 0x0005b8a201007387 */ /* 0x000fe20000100800 */
[----:B-1----:R-:W-:-:S03]  /*2460*/  WARPGROUP.ARRIVE ;  /* 0x00000000000079c5 */ /* 0x002fc60000000000 */
[----:B------:R-:W-:Y:S03]  /*2470*/  STL [R1+0x5b4], R159 ;  /* 0x0005b49f01007387 */ /* 0x000fe60000100800 */
[----:B------:R-:W-:Y:S01]  /*2480*/  HGMMA.64x256x16.F32 R24, gdesc[UR8], RZ, !UPT, gsb0 ;  /* 0x03e00000081879f0 */ /* 0x000fe2000c0008ff */
[----:B------:R-:W-:Y:S04]  /*2490*/  STL [R1+0x5b0], R156 ;  /* 0x0005b09c01007387 */ /* 0x000fe80000100800 */
[----:B------:R-:W-:Y:S04]  /*24a0*/  STL.64 [R1+0x5a8], R154 ;  /* 0x0005a89a01007387 */ /* 0x000fe80000100a00 */
[----:B------:R-:W-:Y:S01]  /*24b0*/  STL.64 [R1+0x5a0], R152 ;  /* 0x0005a09801007387 */ /* 0x000fe20000100a00 */
[----:B------:R-:W-:-:S03]  /*24c0*/  WARPGROUP.DEPBAR.LE gsb0, 0x0 ;  /* 0x00008000000079c5 */ /* 0x000fc60000010000 */
[----:B------:R-:W-:Y:S04]  /*24d0*/  STL.64 [R1+0x598], R150 ;  /* 0x0005989601007387 */ /* 0x000fe80000100a00 */
        /* <DEDUP_REMOVED lines=20> */
[----:B------:R1:W-:Y:S04]  /*2620*/  STL.64 [R1+0x4f0], R108 ;  /* 0x0004f06c01007387 */ /* 0x0003e80000100a00 */
[----:B-1----:R-:W2:Y:S04]  /*2630*/  LDL.LU R108, [R1] ;  /* 0x00000000016c7983 */ /* 0x002ea80000300800 */
[----:B------:R-:W2:Y:S04]  /*2640*/  LDL.LU R109, [R1+0x4] ;  /* 0x00000400016d7983 */ /* 0x000ea80000300800 */
        /* <DEDUP_REMOVED lines=26> */
[----:B------:R-:W2:Y:S01]  /*27f0*/  LDL.LU R136, [R1+0x70] ;  /* 0x0000700001887983 */ /* 0x000ea20000300800 */
        /* <DEDUP_REMOVED lines=46> */
[----:B------:R-:W-:-:S02]  /*2ae0*/  UIADD3 UR8, UR6, 0x2, URZ ;  /* 0x0000000206087890 */ /* 0x000fc4000fffe03f */
[----:B------:R-:W-:Y:S01]  /*2af0*/  UIADD3 UR10, UR7, 0x2, URZ ;  /* 0x00000002070a7890 */ /* 0x000fe2000fffe03f */
[----:B------:R-:W-:Y:S01]  /*2b00*/  UMOV UR9, 0x40000040 ;  /* 0x4000004000097882 */ /* 0x000fe20000000000 */
[----:B------:R-:W-:Y:S01]  /*2b10*/  UMOV UR11, 0x40000040 ;  /* 0x40000040000b7882 */ /* 0x000fe20000000000 */
[----:B--2---:R-:W-:-:S06]  /*2b20*/  WARPGROUP.ARRIVE ;  /* 0x00000000000079c5 */ /* 0x004fcc0000000000 */
[----:B------:R-:W-:Y:S03]  /*2b30*/  HGMMA.64x256x16.F32 R108, gdesc[UR8], R108, gsb0 ;  /* 0x03e00000086c79f0 */ /* 0x000fe6000800086c */
[----:B------:R-:W-:Y:S02]  /*2b40*/  WARPGROUP.DEPBAR.LE gsb0, 0x0 ;  /* 0x00008000000079c5 */ /* 0x000fe40000010000 */
[----:B------:R-:W-:Y:S04]  /*2b50*/  STL.64 [R1], R108 ;  /* 0x0000006c01007387 */ /* 0x000fe80000100a00 */
        /* <DEDUP_REMOVED lines=63> */
[----:B-1----:R-:W2:Y:S04]  /*2f50*/  LDL.LU R166, [R1+0x5bc] ;  /* 0x0005bc0001a67983 */ /* 0x002ea80000300800 */
[----:B------:R-:W3:Y:S04]  /*2f60*/  LDL.LU R162, [R1+0x5b8] ;  /* 0x0005b80001a27983 */ /* 0x000ee80000300800 */
[----:B------:R-:W4:Y:S04]  /*2f70*/  LDL.LU R159, [R1+0x5b4] ;  /* 0x0005b400019f7983 */ /* 0x000f280000300800 */
[----:B------:R-:W4:Y:S04]  /*2f80*/  LDL.LU R156, [R1+0x5b0] ;  /* 0x0005b000019c7983 */ /* 0x000f280000300800 */
[----:B------:R-:W2:Y:S04]  /*2f90*/  LDL.LU.64 R154, [R1+0x5a8] ;  /* 0x0005a800019a7983 */ /* 0x000ea80000300a00 */
[----:B------:R-:W3:Y:S04]  /*2fa0*/  LDL.LU.64 R152, [R1+0x5a0] ;  /* 0x0005a00001987983 */ /* 0x000ee80000300a00 */
[----:B------:R-:W4:Y:S04]  /*2fb0*/  LDL.LU.64 R150, [R1+0x598] ;  /* 0x0005980001967983 */ /* 0x000f280000300a00 */
        /* <DEDUP_REMOVED lines=20> */
[----:B------:R-:W4:Y:S01]  /*3100*/  LDL.LU.64 R108, [R1+0x4f0] ;  /* 0x0004f000016c7983 */ /* 0x000f220000300a00 */
[----:B------:R-:W-:Y:S01]  /*3110*/  UIADD3 UR8, UR6, 0x402, URZ ;  /* 0x0000040206087890 */ /* 0x000fe2000fffe03f */
[----:B------:R-:W-:-:S02]  /*3120*/  UMOV UR9, 0x40000040 ;  /* 0x4000004000097882 */ /* 0x000fc40000000000 */
[----:B--2---:R-:W-:Y:S04]  /*3130*/  STL.64 [R1+0x4e8], R154 ;  /* 0x0004e89a01007387 */ /* 0x004fe80000100a00 */
[----:B---3--:R-:W-:Y:S01]  /*3140*/  STL.64 [R1+0x4e0], R152 ;  /* 0x0004e09801007387 */ /* 0x008fe20000100a00 */
[----:B----4-:R-:W-:-:S06]  /*3150*/  WARPGROUP.ARRIVE ;  /* 0x00000000000079c5 */ /* 0x010fcc0000000000 */
[----:B------:R-:W-:Y:S03]  /*3160*/  HGMMA.64x256x16.F32 R24, gdesc[UR8], R24, gsb0 ;  /* 0x03e00000081879f0 */ /* 0x000fe60008000818 */
[----:B------:R-:W-:Y:S02]  /*3170*/  WARPGROUP.DEPBAR.LE gsb0, 0x0 ;  /* 0x00008000000079c5 */ /* 0x000fe40000010000 */
        /* <DEDUP_REMOVED lines=62> */
[----:B-1----:R-:W2:Y:S04]  /*3560*/  LDL.LU.64 R28, [R1] ;  /* 0x00000000011c7983 */ /* 0x002ea80000300a00 */
[----:B------:R-:W2:Y:S04]  /*3570*/  LDL.LU.64 R30, [R1+0x8] ;  /* 0x00000800011e7983 */ /* 0x000ea80000300a00 */
        /* <DEDUP_REMOVED lines=61> */
[----:B------:R-:W2:Y:S01]  /*3950*/  LDL.LU.64 R154, [R1+0x1f8] ;  /* 0x0001f800019a7983 */ /* 0x000ea20000300a00 */
[----:B------:R-:W-:-:S02]  /*3960*/  UIADD3 UR8, UR6, 0x4, URZ ;  /* 0x0000000406087890 */ /* 0x000fc4000fffe03f */
[----:B------:R-:W-:Y:S01]  /*3970*/  UIADD3 UR10, UR7, 0x4, URZ ;  /* 0x00000004070a7890 */ /* 0x000fe2000fffe03f */
[----:B------:R-:W-:Y:S01]  /*3980*/  UMOV UR9, 0x40000040 ;  /* 0x4000004000097882 */ /* 0x000fe20000000000 */
[----:B------:R-:W-:Y:S01]  /*3990*/  UMOV UR11, 0x40000040 ;  /* 0x40000040000b7882 */ /* 0x000fe20000000000 */
[----:B--2---:R-:W-:-:S06]  /*39a0*/  WARPGROUP.ARRIVE ;  /* 0x00000000000079c5 */ /* 0x004fcc0000000000 */
[----:B------:R-:W-:Y:S03]  /*39b0*/  HGMMA.64x256x16.F32 R28, gdesc[UR8], R28, gsb0 ;  /* 0x03e00000081c79f0 */ /* 0x000fe6000800081c */
        /* <DEDUP_REMOVED lines=57> */
[----:B------:R1:W-:Y:S01]  /*3d50*/  STL [R1+0x70], R56 ;  /* 0x0000703801007387 */ /* 0x0003e20000100800 */
[----:B------:R-:W-:Y:S01]  /*3d60*/  MOV R192, R112 ;  /* 0x0000007000c07202 */ /* 0x000fe20000000f00 */
[----:B------:R-:W-:Y:S01]  /*3d70*/  IMAD.MOV.U32 R193, RZ, RZ, R113 ;  /* 0x000000ffffc17224 */ /* 0x000fe200078e0071 */
[----:B------:R-:W-:Y:S01]  /*3d80*/  MOV R190, R110 ;  /* 0x0000006e00be7202 */ /* 0x000fe20000000f00 */
[----:B------:R-:W2:Y:S01]  /*3d90*/  LDL.LU.64 R154, [R1+0x4e8] ;  /* 0x0004e800019a7983 */ /* 0x000ea20000300a00 */
[----:B------:R-:W-:Y:S01]  /*3da0*/  IMAD.MOV.U32 R191, RZ, RZ, R111 ;  /* 0x000000ffffbf7224 */ /* 0x000fe200078e006f */
[----:B------:R-:W-:Y:S01]  /*3db0*/  MOV R188, R108 ;  /* 0x0000006c00bc7202 */ /* 0x000fe20000000f00 */
[----:B------:R-:W-:Y:S01]  /*3dc0*/  IMAD.MOV.U32 R189, RZ, RZ, R109 ;  /* 0x000000ffffbd7224 */ /* 0x000fe200078e006d */
[----:B------:R-:W3:Y:S01]  /*3dd0*/  LDL.LU.64 R152, [R1+0x4e0] ;  /* 0x0004e00001987983 */ /* 0x000ee20000300a00 */
[----:B------:R-:W-:Y:S01]  /*3de0*/  MOV R186, R106 ;  /* 0x0000006a00ba7202 */ /* 0x000fe20000000f00 */
[----:B------:R-:W-:Y:S01]  /*3df0*/  IMAD.MOV.U32 R187, RZ, RZ, R107 ;  /* 0x000000ffffbb7224 */ /* 0x000fe200078e006b */
[----:B------:R-:W-:Y:S01]  /*3e00*/  MOV R184, R104 ;  /* 0x0000006800b87202 */ /* 0x000fe20000000f00 */
[----:B------:R-:W4:Y:S01]  /*3e10*/  LDL.LU.64 R150, [R1+0x4d8] ;  /* 0x0004d80001967983 */ /* 0x000f220000300a00 */
[----:B------:R-:W-:Y:S01]  /*3e20*/  IMAD.MOV.U32 R185, RZ, RZ, R105 ;  /* 0x000000ffffb97224 */ /* 0x000fe200078e0069 */
[----:B------:R-:W-:Y:S01]  /*3e30*/  MOV R182, R102 ;  /* 0x0000006600b67202 */ /* 0x000fe20000000f00 */
[----:B------:R-:W-:Y:S01]  /*3e40*/  IMAD.MOV.U32 R183, RZ, RZ, R103 ;  /* 0x000000ffffb77224 */ /* 0x000fe200078e0067 */
[----:B------:R-:W4:Y:S01]  /*3e50*/  LDL.LU.64 R148, [R1+0x4d0] ;  /* 0x0004d00001947983 */ /* 0x000f220000300a00 */
        /* <DEDUP_REMOVED lines=57> */
[----:B------:R-:W-:-:S02]  /*41f0*/  IMAD.MOV.U32 R17, RZ, RZ, R59 ;  /* 0x000000ffff117224 */ /* 0x000fc400078e003b */
[----:B------:R-:W4:Y:S01]  /*4200*/  LDL.LU.64 R118, [R1+0x458] ;  /* 0x0004580001767983 */ /* 0x000f220000300a00 */
[----:B------:R-:W-:-:S03]  /*4210*/  IMAD.MOV.U32 R19, RZ, RZ, R57 ;  /* 0x000000ffff137224 */ /* 0x000fc600078e0039 */
        /* <DEDUP_REMOVED lines=30> */
[----:B-1----:R-:W4:Y:S04]  /*4400*/  LDL.LU.64 R56, [R1+0x360] ;  /* 0x0003600001387983 */ /* 0x002f280000300a00 */
        /* <DEDUP_REMOVED lines=16> */
[----:B------:R-:W-:Y:S04]  /*4510*/  STL [R1+0x2d4], R166 ;  /* 0x0002d4a601007387 */ /* 0x000fe80000100800 */
[----:B------:R-:W-:Y:S04]  /*4520*/  STL [R1+0x2d0], R162 ;  /* 0x0002d0a201007387 */ /* 0x000fe80000100800 */
[----:B------:R-:W-:Y:S04]  /*4530*/  STL [R1+0x2cc], R159 ;  /* 0x0002cc9f01007387 */ /* 0x000fe80000100800 */
[----:B------:R-:W-:Y:S04]  /*4540*/  STL [R1+0x2c8], R156 ;  /* 0x0002c89c01007387 */ /* 0x000fe80000100800 */
        /* <DEDUP_REMOVED lines=94> */
[----:B------:R-:W-:Y:S01]  /*4b30*/  UIADD3 UR8, UR6, 0x6, URZ ;  /* 0x0000000606087890 */ /* 0x000fe2000fffe03f */
[----:B------:R-:W-:Y:S01]  /*4b40*/  MOV R232, R5 ;  /* 0x0000000500e87202 */ /* 0x000fe20000000f00 */
[----:B------:R-:W-:Y:S01]  /*4b50*/  UIADD3 UR10, UR7, 0x6, URZ ;  /* 0x00000006070a7890 */ /* 0x000fe2000fffe03f */
[----:B------:R-:W-:Y:S01]  /*4b60*/  MOV R234, R3 ;  /* 0x0000000300ea7202 */ /* 0x000fe20000000f00 */
[----:B------:R-:W-:Y:S01]  /*4b70*/  UMOV UR9, 0x40000040 ;  /* 0x4000004000097882 */ /* 0x000fe20000000000 */
[----:B------:R-:W-:Y:S01]  /*4b80*/  MOV R235, R2 ;  /* 0x0000000200eb7202 */ /* 0x000fe20000000f00 */
[----:B------:R-:W-:Y:S01]  /*4b90*/  UMOV UR11, 0x40000040 ;  /* 0x40000040000b7882 */ /* 0x000fe20000000000 */
[----:B------:R1:W5:Y:S04]  /*4ba0*/  LDL.LU R19, [R1+0x2e8] ;  /* 0x0002e80001137983 */ /* 0x0003680000300800 */
[----:B------:R1:W5:Y:S04]  /*4bb0*/  LDL.LU R18, [R1+0x2e4] ;  /* 0x0002e40001127983 */ /* 0x0003680000300800 */
[----:B------:R1:W5:Y:S04]  /*4bc0*/  LDL.LU R17, [R1+0x2e0] ;  /* 0x0002e00001117983 */ /* 0x0003680000300800 */
[----:B------:R1:W5:Y:S04]  /*4bd0*/  LDL.LU R16, [R1+0x2dc] ;  /* 0x0002dc0001107983 */ /* 0x0003680000300800 */
[----:B------:R1:W5:Y:S01]  /*4be0*/  LDL.LU R0, [R1+0x2d8] ;  /* 0x0002d80001007983 */ /* 0x0003620000300800 */
        /* <DEDUP_REMOVED lines=67> */
[----:B--2---:R1:W5:Y:S04]  /*5020*/  LDL.LU R166, [R1+0x2d4] ;  /* 0x0002d40001a67983 */ /* 0x0043680000300800 */
[----:B------:R1:W5:Y:S04]  /*5030*/  LDL.LU R162, [R1+0x2d0] ;  /* 0x0002d00001a27983 */ /* 0x0003680000300800 */
[----:B------:R1:W5:Y:S04]  /*5040*/  LDL.LU R159, [R1+0x2cc] ;  /* 0x0002cc00019f7983 */ /* 0x0003680000300800 */
[----:B------:R1:W5:Y:S04]  /*5050*/  LDL.LU R156, [R1+0x2c8] ;  /* 0x0002c800019c7983 */ /* 0x0003680000300800 */
[----:B------:R1:W5:Y:S04]  /*5060*/  LDL.LU.64 R154, [R1+0x2c0] ;  /* 0x0002c000019a7983 */ /* 0x0003680000300a00 */
[----:B------:R1:W5:Y:S04]  /*5070*/  LDL.LU.64 R152, [R1+0x2b8] ;  /* 0x0002b80001987983 */ /* 0x0003680000300a00 */
        /* <DEDUP_REMOVED lines=22> */
[----:B------:R-:W-:Y:S01]  /*51e0*/  UIADD3 UR8, UR6, 0x406, URZ ;  /* 0x0000040606087890 */ /* 0x000fe2000fffe03f */
[----:B------:R-:W-:Y:S01]  /*51f0*/  UMOV UR9, 0x40000040 ;  /* 0x4000004000097882 */ /* 0x000fe20000000000 */
[----:B--2---:R-:W-:-:S07]  /*5200*/  WARPGROUP.ARRIVE ;  /* 0x00000000000079c5 */ /* 0x004fce0000000000 */
[----:B------:R-:W-:Y:S03]  /*5210*/  HGMMA.64x256x16.F32 R24, gdesc[UR8], R24, gsb0 ;  /* 0x03e00000081879f0 */ /* 0x000fe60008000818 */
[----:B------:R-:W-:Y:S02]  /*5220*/  WARPGROUP.DEPBAR.LE gsb0, 0x0 ;  /* 0x00008000000079c5 */ /* 0x000fe40000010000 */
[----:B-1----:R-:W-:Y:S05]  /*5230*/  @!P1 BRA `(.L_x_28) ;  /* 0x00000044002c9947 */ /* 0x002fea0003800000 */
[----:B------:R-:W-:Y:S01]  /*5240*/  UIADD3 UR7, UR41, 0x1, URZ ;  /* 0x0000000129077890 */ /* 0x000fe2000fffe03f */
[----:B-----5:R-:W-:Y:S01]  /*5250*/  R2UR UR6, R0 ;  /* 0x00000000000672ca */ /* 0x020fe200000e0000 */
[----:B------:R-:W-:Y:S02]  /*5260*/  UMOV UR13, UR41 ;  /* 0x00000029000d7c82 */ /* 0x000fe40008000000 */
[----:B------:R-:W-:-:S04]  /*5270*/  UISETP.NE.AND UP0, UPT, UR7, 0x3, UPT ;  /* 0x000000030700788c */ /* 0x000fc8000bf05270 */
[----:B------:R-:W-:Y:S02]  /*5280*/  USEL UR12, URZ, 0x1, UP0 ;  /* 0x000000013f0c7887 */ /* 0x000fe40008000000 */
[----:B------:R-:W-:Y:S02]  /*5290*/  USEL UR7, UR7, URZ, UP0 ;  /* 0x0000003f07077287 */ /* 0x000fe40008000000 */
[----:B------:R-:W-:-:S12]  /*52a0*/  ULOP3.LUT UR12, UR40, UR12, URZ, 0x3c, !UPT ;  /* 0x0000000c280c7292 */ /* 0x000fd8000f8e3c3f */
.L_x_35:
[----:B------:R-:W-:Y:S05]  /*52b0*/  @!P0 BRA `(.L_x_29) ;  /* 0x0000000000048947 */ /* 0x000fea0003800000 */
[----:B------:R-:W-:Y:S01]  /*52c0*/  BPT.TRAP 0x1 ;  /* 0x000000040000795c */ /* 0x000fe20000300000 */
.L_x_29:
[----:B------:R-:W-:Y:S01]  /*52d0*/  ULEA UR8, UR7, UR46, 0x3 ;  /* 0x0000002e07087291 */ /* 0x000fe2000f8e183f */
[----:B------:R-:W-:-:S05]  /*52e0*/  IMAD.U32 R0, RZ, RZ, UR12 ;  /* 0x0000000cff007e24 */ /* 0x000fca000f8e00ff */
[----:B------:R-:W-:-:S04]  /*52f0*/  SHF.L.U32 R0, R0, 0x1f, RZ ;  /* 0x0000001f00007819 */ /* 0x000fc800000006ff */
[----:B------:R1:W2:Y:S01]  /*5300*/  SYNCS.PHASECHK.TRANS64.TRYWAIT P1, [UR8], R0 ;  /* 0x00000000ff0075a7 */ /* 0x0002a20008020148 */
[----:B------:R-:W-:Y:S05]  /*5310*/  @!P0 BRA `(.L_x_30) ;  /* 0x0000000000048947 */ /* 0x000fea0003800000 */
[----:B------:R-:W-:Y:S01]  /*5320*/  BPT.TRAP 0x1 ;  /* 0x000000040000795c */ /* 0x000fe20000300000 */
.L_x_30:
[----:B--2---:R-:W-:Y:S05]  /*5330*/  @P1 BRA `(.L_x_31) ;  /* 0x0000000000081947 */ /* 0x004fea0003800000 */
[----:B------:R-:W2:Y:S02]  /*5340*/  SYNCS.PHASECHK.TRANS64.TRYWAIT P1, [UR8], R0 ;  /* 0x00000000ff0075a7 */ /* 0x000ea40008020148 */
[----:B--2---:R-:W-:Y:S05]  /*5350*/  @!P1 BRA `(.L_x_32) ;  /* 0x0000011000cc9947 */ /* 0x004fea0003800000 */
.L_x_31:
        /* <DEDUP_REMOVED lines=64> */
[----:B---3--:R-:W3:Y:S04]  /*5760*/  LDL.LU.64 R28, [R1] ;  /* 0x00000000011c7983 */ /* 0x008ee80000300a00 */
[----:B------:R-:W3:Y:S04]  /*5770*/  LDL.LU.64 R30, [R1+0x8] ;  /* 0x00000800011e7983 */ /* 0x000ee80000300a00 */
        /* <DEDUP_REMOVED lines=61> */
[----:B------:R-:W3:Y:S01]  /*5b50*/  LDL.LU.64 R154, [R1+0x1f8] ;  /* 0x0001f800019a7983 */ /* 0x000ee20000300a00 */
[----:B------:R-:W-:-:S02]  /*5b60*/  ULEA UR14, UR7, UR4, 0xb ;  /* 0x00000004070e7291 */ /* 0x000fc4000f8e583f */
[----:B------:R-:W-:Y:S01]  /*5b70*/  ULEA UR15, UR7, UR5, 0xb ;  /* 0x00000005070f7291 */ /* 0x000fe2000f8e583f */
[----:B------:R-:W-:Y:S01]  /*5b80*/  STL [R1+0x2e4], R19 ;  /* 0x0002e41301007387 */ /* 0x000fe20000100800 */
[----:B------:R-:W-:Y:S01]  /*5b90*/  UMOV UR9, 0x40000040 ;  /* 0x4000004000097882 */ /* 0x000fe20000000000 */
[----:B------:R-:W-:Y:S02]  /*5ba0*/  UMOV UR11, 0x40000040 ;  /* 0x40000040000b7882 */ /* 0x000fe40000000000 */
[----:B------:R-:W-:Y:S01]  /*5bb0*/  UMOV UR8, UR14 ;  /* 0x0000000e00087c82 */ /* 0x000fe20008000000 */
[----:B------:R-:W-:Y:S01]  /*5bc0*/  STL [R1+0x2e0], R18 ;  /* 0x0002e01201007387 */ /* 0x000fe20000100800 */
[----:B------:R-:W-:-:S03]  /*5bd0*/  UMOV UR10, UR15 ;  /* 0x0000000f000a7c82 */ /* 0x000fc60008000000 */
[----:B------:R-:W-:Y:S04]  /*5be0*/  STL [R1+0x2dc], R17 ;  /* 0x0002dc1101007387 */ /* 0x000fe80000100800 */
[----:B------:R4:W-:Y:S01]  /*5bf0*/  STL [R1+0x2d8], R16 ;  /* 0x0002d81001007387 */ /* 0x0009e20000100800 */
[----:B---3--:R-:W-:-:S06]  /*5c00*/  WARPGROUP.ARRIVE ;  /* 0x00000000000079c5 */ /* 0x008fcc0000000000 */
[----:B------:R-:W-:Y:S03]  /*5c10*/  HGMMA.64x256x16.F32 R28, gdesc[UR8], R28, gsb0 ;  /* 0x03e00000081c79f0 */ /* 0x000fe6000800081c */
[----:B------:R-:W-:Y:S02]  /*5c20*/  WARPGROUP.DEPBAR.LE gsb0, 0x0 ;  /* 0x00008000000079c5 */ /* 0x000fe40000010000 */
[----:B------:R-:W-:Y:S01]  /*5c30*/  STL.64 [R1], R28 ;  /* 0x0000001c01007387 */ /* 0x000fe20000100a00 */
[----:B--2---:R-:W-:Y:S01]  /*5c40*/  MOV R2, R154 ;  /* 0x0000009a00027202 */ /* 0x004fe20000000f00 */
[----:B-1----:R-:W-:Y:S01]  /*5c50*/  IMAD.MOV.U32 R0, RZ, RZ, R155 ;  /* 0x000000ffff007224 */ /* 0x002fe200078e009b */
        /* <DEDUP_REMOVED lines=10> */
[----:B------:R-:W-:Y:S01]  /*5d00*/  MOV R9, R147 ;  /* 0x0000009300097202 */ /* 0x000fe20000000f00 */
[----:B------:R-:W-:Y:S01]  /*5d10*/  IMAD.MOV.U32 R13, RZ, RZ, R143 ;  /* 0x000000ffff0d7224 */ /* 0x000fe200078e008f */
[----:B------:R-:W-:Y:S01]  /*5d20*/  MOV R12, R144 ;  /* 0x00000090000c7202 */ /* 0x000fe20000000f00 */
[----:B------:R-:W-:Y:S01]  /*5d30*/  STL.64 [R1+0x20], R36 ;  /* 0x0000202401007387 */ /* 0x000fe20000100a00 */
[----:B------:R-:W-:Y:S01]  /*5d40*/  MOV R11, R145 ;  /* 0x00000091000b7202 */ /* 0x000fe20000000f00 */
[----:B----4-:R-:W-:Y:S01]  /*5d50*/  IMAD.MOV.U32 R16, RZ, RZ, R140 ;  /* 0x000000ffff107224 */ /* 0x010fe200078e008c */
[----:B------:R-:W-:Y:S01]  /*5d60*/  MOV R14, R142 ;  /* 0x0000008e000e7202 */ /* 0x000fe20000000f00 */
        /* <DEDUP_REMOVED lines=36> */
[----:B------:R1:W-:Y:S01]  /*5fb0*/  STL [R1+0x70], R56 ;  /* 0x0000703801007387 */ /* 0x0003e20000100800 */
[----:B------:R-:W-:Y:S01]  /*5fc0*/  MOV R195, R115 ;  /* 0x0000007300c37202 */ /* 0x000fe20000000f00 */
[----:B------:R-:W-:Y:S01]  /*5fd0*/  IMAD.MOV.U32 R190, RZ, RZ, R110 ;  /* 0x000000ffffbe7224 */ /* 0x000fe200078e006e */
[----:B------:R-:W-:Y:S01]  /*5fe0*/  MOV R192, R112 ;  /* 0x0000007000c07202 */ /* 0x000fe20000000f00 */
[----:B------:R-:W2:Y:S01]  /*5ff0*/  LDL.LU.64 R154, [R1+0x7b0] ;  /* 0x0007b000019a7983 */ /* 0x000ea20000300a00 */
[----:B------:R-:W-:Y:S01]  /*6000*/  MOV R191, R111 ;  /* 0x0000006f00bf7202 */ /* 0x000fe20000000f00 */
[----:B------:R-:W-:Y:S01]  /*6010*/  IMAD.MOV.U32 R187, RZ, RZ, R107 ;  /* 0x000000ffffbb7224 */ /* 0x000fe200078e006b */
[----:B------:R-:W-:Y:S01]  /*6020*/  MOV R188, R108 ;  /* 0x0000006c00bc7202 */ /* 0x000fe20000000f00 */
[----:B------:R-:W3:Y:S01]  /*6030*/  LDL.LU.64 R152, [R1+0x7a8] ;  /* 0x0007a80001987983 */ /* 0x000ee20000300a00 */
[----:B------:R-:W-:Y:S01]  /*6040*/  MOV R189, R109 ;  /* 0x0000006d00bd7202 */ /* 0x000fe20000000f00 */
[----:B------:R-:W-:Y:S01]  /*6050*/  IMAD.MOV.U32 R184, RZ, RZ, R104 ;  /* 0x000000ffffb87224 */ /* 0x000fe200078e0068 */
[----:B------:R-:W-:Y:S01]  /*6060*/  MOV R186, R106 ;  /* 0x0000006a00ba7202 */ /* 0x000fe20000000f00 */
[----:B------:R-:W4:Y:S01]  /*6070*/  LDL.LU.64 R150, [R1+0x7a0] ;  /* 0x0007a00001967983 */ /* 0x000f220000300a00 */
        /* <DEDUP_REMOVED lines=60> */
[----:B------:R-:W-:-:S02]  /*6440*/  MOV R231, R61 ;  /* 0x0000003d00e77202 */ /* 0x000fc40000000f00 */
[----:B------:R-:W-:Y:S01]  /*6450*/  MOV R234, R58 ;  /* 0x0000003a00ea7202 */ /* 0x000fe20000000f00 */
[----:B------:R-:W4:Y:S01]  /*6460*/  LDL.LU.64 R118, [R1+0x720] ;  /* 0x0007200001767983 */ /* 0x000f220000300a00 */
[----:B------:R-:W-:-:S03]  /*6470*/  MOV R235, R57 ;  /* 0x0000003900eb7202 */ /* 0x000fc60000000f00 */
        /* <DEDUP_REMOVED lines=135> */
[----:B------:R-:W-:-:S02]  /*6cf0*/  MOV R162, R214 ;  /* 0x000000d600a27202 */ /* 0x000fc40000000f00 */
[----:B------:R-:W-:Y:S01]  /*6d00*/  MOV R166, R213 ;  /* 0x000000d500a67202 */ /* 0x000fe20000000f00 */
[----:B------:R-:W-:Y:S01]  /*6d10*/  IMAD.MOV.U32 R213, RZ, RZ, R23 ;  /* 0x000000ffffd57224 */ /* 0x000fe200078e0017 */
[----:B------:R-:W-:Y:S02]  /*6d20*/  MOV R214, R22 ;  /* 0x0000001600d67202 */ /* 0x000fe40000000f00 */
[----:B------:R-:W-:Y:S02]  /*6d30*/  MOV R215, R21 ;  /* 0x0000001500d77202 */ /* 0x000fe40000000f00 */
[----:B------:R-:W-:Y:S02]  /*6d40*/  MOV R217, R19 ;  /* 0x0000001300d97202 */ /* 0x000fe40000000f00 */
[----:B------:R-:W-:Y:S02]  /*6d50*/  MOV R218, R18 ;  /* 0x0000001200da7202 */ /* 0x000fe40000000f00 */
[----:B------:R-:W-:-:S02]  /*6d60*/  MOV R220, R16 ;  /* 0x0000001000dc7202 */ /* 0x000fc40000000f00 */
[----:B------:R-:W-:Y:S02]  /*6d70*/  MOV R221, R15 ;  /* 0x0000000f00dd7202 */ /* 0x000fe40000000f00 */
        /* <DEDUP_REMOVED lines=8> */
[----:B------:R-:W-:Y:S01]  /*6e00*/  MOV R235, R0 ;  /* 0x0000000000eb7202 */ /* 0x000fe20000000f00 */
[----:B------:R-:W-:Y:S02]  /*6e10*/  UIADD3 UR8, UR14, 0x2, URZ ;  /* 0x000000020e087890 */ /* 0x000fe4000fffe03f */
        /* <DEDUP_REMOVED lines=99> */
[----:B------:R-:W-:Y:S01]  /*7450*/  UMOV UR9, 0x40000040 ;  /* 0x4000004000097882 */ /* 0x000fe20000000000 */
[----:B----4-:R-:W-:-:S07]  /*7460*/  WARPGROUP.ARRIVE ;  /* 0x00000000000079c5 */ /* 0x010fce0000000000 */
[----:B------:R-:W-:Y:S01]  /*7470*/  HGMMA.64x256x16.F32 R24, gdesc[UR8], R24, gsb0 ;  /* 0x03e00000081879f0 */ /* 0x000fe20008000818 */
[----:B--2---:R-:W-:Y:S04]  /*7480*/  STL.64 [R1+0x4e0], R154 ;  /* 0x0004e09a01007387 */ /* 0x004fe80000100a00 */
[----:B---3--:R-:W-:Y:S01]  /*7490*/  STL.64 [R1+0x4d8], R152 ;  /* 0x0004d89801007387 */ /* 0x008fe20000100a00 */
        /* <DEDUP_REMOVED lines=144> */
[----:B------:R-:W-:Y:S01]  /*7da0*/  STL.64 [R1+0x50], R48 ;  /* 0x0000503001007387 */ /* 0x000fe20000100a00 */
[----:B------:R-:W-:-:S03]  /*7db0*/  IMAD.MOV.U32 R2, RZ, RZ, R154 ;  /* 0x000000ffff027224 */ /* 0x000fc600078e009a */
[----:B------:R-:W-:Y:S01]  /*7dc0*/  STL.64 [R1+0x58], R50 ;  /* 0x0000583201007387 */ /* 0x000fe20000100a00 */
[----:B------:R-:W-:-:S03]  /*7dd0*/  MOV R0, R155 ;  /* 0x0000009b00007202 */ /* 0x000fc60000000f00 */
[----:B------:R-:W-:Y:S01]  /*7de0*/  STL.64 [R1+0x60], R52 ;  /* 0x0000603401007387 */ /* 0x000fe20000100a00 */
[----:B------:R-:W-:-:S03]  /*7df0*/  MOV R4, R152 ;  /* 0x0000009800047202 */ /* 0x000fc60000000f00 */
[----:B------:R-:W-:Y:S01]  /*7e00*/  STL.64 [R1+0x68], R54 ;  /* 0x0000683601007387 */ /* 0x000fe20000100a00 */
[----:B------:R-:W-:Y:S01]  /*7e10*/  MOV R3, R153 ;  /* 0x0000009900037202 */ /* 0x000fe20000000f00 */
[----:B------:R-:W-:Y:S02]  /*7e20*/  IMAD.MOV.U32 R5, RZ, RZ, R151 ;  /* 0x000000ffff057224 */ /* 0x000fe400078e0097 */
[----:B------:R1:W-:Y:S01]  /*7e30*/  STL [R1+0x70], R56 ;  /* 0x0000703801007387 */ /* 0x0003e20000100800 */
[----:B------:R-:W-:Y:S01]  /*7e40*/  MOV R6, R150 ;  /* 0x0000009600067202 */ /* 0x000fe20000000f00 */
[----:B------:R-:W-:Y:S02]  /*7e50*/  IMAD.MOV.U32 R8, RZ, RZ, R148 ;  /* 0x000000ffff087224 */ /* 0x000fe400078e0094 */
[----:B------:R-:W2:Y:S01]  /*7e60*/  LDL.LU.64 R154, [R1+0x4e0] ;  /* 0x0004e000019a7983 */ /* 0x000ea20000300a00 */
[----:B------:R-:W-:-:S03]  /*7e70*/  MOV R7, R149 ;  /* 0x0000009500077202 */ /* 0x000fc60000000f00 */
[----:B------:R-:W3:Y:S01]  /*7e80*/  LDL.LU.64 R152, [R1+0x4d8] ;  /* 0x0004d80001987983 */ /* 0x000ee20000300a00 */
[----:B------:R-:W-:Y:S01]  /*7e90*/  MOV R10, R146 ;  /* 0x00000092000a7202 */ /* 0x000fe20000000f00 */
[----:B------:R-:W-:Y:S01]  /*7ea0*/  IMAD.MOV.U32 R11, RZ, RZ, R145 ;  /* 0x000000ffff0b7224 */ /* 0x000fe200078e0091 */
[----:B------:R-:W-:Y:S01]  /*7eb0*/  MOV R9, R147 ;  /* 0x0000009300097202 */ /* 0x000fe20000000f00 */
[----:B------:R-:W4:Y:S01]  /*7ec0*/  LDL.LU.64 R150, [R1+0x4d0] ;  /* 0x0004d00001967983 */ /* 0x000f220000300a00 */
[----:B------:R-:W-:Y:S01]  /*7ed0*/  MOV R12, R144 ;  /* 0x00000090000c7202 */ /* 0x000fe20000000f00 */
[----:B------:R-:W-:Y:S02]  /*7ee0*/  IMAD.MOV.U32 R14, RZ, RZ, R142 ;  /* 0x000000ffff0e7224 */ /* 0x000fe400078e008e */
[----:B------:R-:W4:Y:S01]  /*7ef0*/  LDL.LU.64 R148, [R1+0x4c8] ;  /* 0x0004c80001947983 */ /* 0x000f220000300a00 */
[----:B------:R-:W-:-:S03]  /*7f00*/  MOV R13, R143 ;  /* 0x0000008f000d7202 */ /* 0x000fc60000000f00 */
[----:B------:R-:W4:Y:S01]  /*7f10*/  LDL.LU.64 R146, [R1+0x4c0] ;  /* 0x0004c00001927983 */ /* 0x000f220000300a00 */
        /* <DEDUP_REMOVED lines=126> */
[----:B------:R-:W-:-:S03]  /*8700*/  MOV R19, R57 ;  /* 0x0000003900137202 */ /* 0x000fc60000000f00 */
        /* <DEDUP_REMOVED lines=114> */
[----:B------:R-:W-:Y:S01]  /*8e30*/  MOV R220, R20 ;  /* 0x0000001400dc7202 */ /* 0x000fe20000000f00 */
[----:B------:R1:W5:Y:S01]  /*8e40*/  LDL.LU R19, [R1+0x2e4] ;  /* 0x0002e40001137983 */ /* 0x0003620000300800 */
[----:B------:R-:W-:-:S02]  /*8e50*/  MOV R221, R15 ;  /* 0x0000000f00dd7202 */ /* 0x000fc40000000f00 */
[----:B------:R-:W-:Y:S01]  /*8e60*/  MOV R223, R13 ;  /* 0x0000000d00df7202 */ /* 0x000fe20000000f00 */
[----:B------:R1:W5:Y:S01]  /*8e70*/  LDL.LU R18, [R1+0x2e0] ;  /* 0x0002e00001127983 */ /* 0x0003620000300800 */
[----:B------:R-:W-:Y:S02]  /*8e80*/  MOV R224, R12 ;  /* 0x0000000c00e07202 */ /* 0x000fe40000000f00 */
[----:B------:R-:W-:Y:S01]  /*8e90*/  MOV R226, R10 ;  /* 0x0000000a00e27202 */ /* 0x000fe20000000f00 */
[----:B------:R1:W5:Y:S01]  /*8ea0*/  LDL.LU R17, [R1+0x2dc] ;  /* 0x0002dc0001117983 */ /* 0x0003620000300800 */
[----:B------:R-:W-:Y:S02]  /*8eb0*/  MOV R227, R9 ;  /* 0x0000000900e37202 */ /* 0x000fe40000000f00 */
[----:B------:R-:W-:Y:S01]  /*8ec0*/  MOV R229, R7 ;  /* 0x0000000700e57202 */ /* 0x000fe20000000f00 */
[----:B------:R1:W5:Y:S01]  /*8ed0*/  LDL.LU R16, [R1+0x2d8] ;  /* 0x0002d80001107983 */ /* 0x0003620000300800 */
[----:B------:R-:W-:-:S02]  /*8ee0*/  MOV R230, R6 ;  /* 0x0000000600e67202 */ /* 0x000fc40000000f00 */
[----:B------:R-:W-:Y:S02]  /*8ef0*/  MOV R232, R4 ;  /* 0x0000000400e87202 */ /* 0x000fe40000000f00 */
[----:B------:R-:W-:Y:S02]  /*8f00*/  MOV R233, R3 ;  /* 0x0000000300e97202 */ /* 0x000fe40000000f00 */
[----:B------:R-:W-:-:S06]  /*8f10*/  MOV R235, R0 ;  /* 0x0000000000eb7202 */ /* 0x000fcc0000000f00 */
        /* <DEDUP_REMOVED lines=101> */
[----:B------:R-:W-:Y:S01]  /*9570*/  BPT.TRAP 0x1 ;  /* 0x000000040000795c */ /* 0x000fe20000300000 */
.L_x_33:
[----:B-----5:R-:W-:Y:S01]  /*9580*/  ISETP.NE.AND P1, PT, R153, RZ, PT ;  /* 0x000000ff9900720c */ /* 0x020fe20003f25270 */
[----:B------:R-:W-:Y:S01]  /*9590*/  UISETP.GT.U32.AND UP0, UPT, UR37, 0x1, UPT ;  /* 0x000000012500788c */ /* 0x000fe2000bf04070 */
[----:B------:R-:W-:-:S11]  /*95a0*/  MOV R0, UR13 ;  /* 0x0000000d00007c02 */ /* 0x000fd60008000f00 */
[----:B------:R-:W-:-:S05]  /*95b0*/  @P1 LEA R0, R0, UR46, 0x3 ;  /* 0x0000002e00001c11 */ /* 0x000fca000f8e18ff */
[----:B------:R-:W-:-:S05]  /*95c0*/  @P1 VIADD R0, R0, 0x18 ;  /* 0x0000001800001836 */ /* 0x000fca0000000000 */
[----:B------:R-:W-:-:S04]  /*95d0*/  @P1 PRMT R0, R154, 0x654, R0 ;  /* 0x000006549a001816 */ /* 0x000fc80000000000 */
[----:B------:R1:W-:Y:S01]  /*95e0*/  @P1 SYNCS.ARRIVE.TRANS64.RED.A1T0 RZ, [R0+URZ], RZ ;  /* 0x000000ff00ff19a7 */ /* 0x0003e2000810043f */
[----:B------:R-:W-:-:S13]  /*95f0*/  PLOP3.LUT P1, PT, PT, PT, UP0, 0x80, 0x0 ;  /* 0x000000000000781c */ /* 0x000fda0003f2f008 */
[----:B-1----:R-:W-:Y:S05]  /*9600*/  @P1 BRA `(.L_x_34) ;  /* 0x0000000000041947 */ /* 0x002fea0003800000 */
[----:B------:R-:W-:Y:S01]  /*9610*/  BPT.TRAP 0x1 ;  /* 0x000000040000795c */ /* 0x000fe20000300000 */
.L_x_34:
[----:B------:R-:W-:Y:S02]  /*9620*/  UISETP.GT.AND UP2, UPT, UR6, 0x1, UPT ;  /* 0x000000010600788c */ /* 0x000fe4000bf44270 */
[----:B------:R-:W-:Y:S02]  /*9630*/  UIADD3 UR7, UR7, 0x1, URZ ;  /* 0x0000000107077890 */ /* 0x000fe4000fffe03f */
[----:B------:R-:W-:Y:S02]  /*9640*/  UIADD3 UR13, UR13, 0x1, URZ ;  /* 0x000000010d0d7890 */ /* 0x000fe4000fffe03f */
[----:B------:R-:W-:Y:S01]  /*9650*/  PLOP3.LUT P1, PT, PT, PT, UP2, 0x80, 0x0 ;  /* 0x000000000000781c */ /* 0x000fe20003f2f028 */
[----:B------:R-:W-:Y:S02]  /*9660*/  UISETP.NE.AND UP0, UPT, UR7, 0x3, UPT ;  /* 0x000000030700788c */ /* 0x000fe4000bf05270 */
[----:B------:R-:W-:Y:S02]  /*9670*/  UIADD3 UR8, UR6, -0x1, URZ ;  /* 0xffffffff06087890 */ /* 0x000fe4000fffe03f */
[----:B------:R-:W-:-:S02]  /*9680*/  USEL UR6, URZ, 0x1, UP0 ;  /* 0x000000013f067887 */ /* 0x000fc40008000000 */
[----:B------:R-:W-:Y:S02]  /*9690*/  UISETP.NE.AND UP1, UPT, UR13, 0x3, UPT ;  /* 0x000000030d00788c */ /* 0x000fe4000bf25270 */
[----:B------:R-:W-:Y:S02]  /*96a0*/  ULOP3.LUT UR12, UR12, UR6, URZ, 0x3c, !UPT ;  /* 0x000000060c0c7292 */ /* 0x000fe4000f8e3c3f */
[----:B------:R-:W-:Y:S02]  /*96b0*/  USEL UR7, UR7, URZ, UP0 ;  /* 0x0000003f07077287 */ /* 0x000fe40008000000 */
[----:B------:R-:W-:Y:S01]  /*96c0*/  USEL UR13, UR13, URZ, UP1 ;  /* 0x0000003f0d0d7287 */ /* 0x000fe20008800000 */
[----:B------:R-:W-:Y:S01]  /*96d0*/  UMOV UR6, UR8 ;  /* 0x0000000800067c82 */ /* 0x000fe20008000000 */
[----:B------:R-:W-:Y:S10]  /*96e0*/  @P1 BRA `(.L_x_35) ;  /* 0xffffffb800f01947 */ /* 0x000ff4000383ffff */
.L_x_28:
[----:B-----5:R-:W1:Y:S02]  /*96f0*/  LDC R0, c[0x0][0x28c] ;  /* 0x0000a300ff007b82 */ /* 0x020e640000000800 */
[----:B-1----:R-:W-:-:S13]  /*9700*/  ISETP.GE.AND P1, PT, R0, 0x1, PT ;  /* 0x000000010000780c */ /* 0x002fda0003f26270 */
[----:B------:R-:W-:Y:S05]  /*9710*/  @!P1 BRA `(.L_x_36) ;  /* 0x0000000000549947 */ /* 0x000fea0003800000 */
[----:B------:R-:W-:Y:S05]  /*9720*/  @!P0 BRA `(.L_x_37) ;  /* 0x0000000000048947 */ /* 0x000fea0003800000 */
[----:B------:R-:W-:Y:S01]  /*9730*/  BPT.TRAP 0x1 ;  /* 0x000000040000795c */ /* 0x000fe20000300000 */
.L_x_37:
[----:B------:R-:W-:Y:S01]  /*9740*/  ISETP.NE.AND P0, PT, R153, RZ, PT ;  /* 0x000000ff9900720c */ /* 0x000fe20003f05270 */
[----:B------:R-:W-:-:S12]  /*9750*/  BSSY B0, `(.L_x_38) ;  /* 0x000000d000007945 */ /* 0x000fd80003800000 */
[----:B------:R-:W-:Y:S05]  /*9760*/  @!P0 BRA `(.L_x_39) ;  /* 0x00000000002c8947 */ /* 0x000fea0003800000 */
[----:B------:R-:W-:-:S04]  /*9770*/  UISETP.LT.AND UP0, UPT, UR44, 0x1, UPT ;  /* 0x000000012c00788c */ /* 0x000fc8000bf01270 */
[----:B------:R-:W-:-:S04]  /*9780*/  USEL UR6, UR44, 0x1, UP0 ;  /* 0x000000012c067887 */ /* 0x000fc80008000000 */
[----:B------:R-:W-:-:S04]  /*9790*/  UIADD3 UR6, UR41, UR44, -UR6 ;  /* 0x0000002c29067290 */ /* 0x000fc8000fffe806 */
[----:B------:R-:W-:-:S04]  /*97a0*/  UIMAD.WIDE.U32 UR4, UR6, -0x55555555, URZ ;  /* 0xaaaaaaab060478a5 */ /* 0x000fc8000f8e003f */
[----:B------:R-:W-:-:S04]  /*97b0*/  USHF.R.U32.HI UR4, URZ, 0x1, UR5 ;  /* 0x000000013f047899 */ /* 0x000fc80008011605 */
[----:B------:R-:W-:-:S04]  /*97c0*/  UIMAD UR6, UR4, -0x3, UR6 ;  /* 0xfffffffd040678a4 */ /* 0x000fc8000f8e0206 */
[----:B------:R-:W-:-:S04]  /*97d0*/  ULEA UR6, UR6, UR46, 0x3 ;  /* 0x0000002e06067291 */ /* 0x000fc8000f8e183f */
[----:B------:R-:W-:-:S06]  /*97e0*/  UIADD3 UR6, UR6, 0x18, URZ ;  /* 0x0000001806067890 */ /* 0x000fcc000fffe03f */
[----:B------:R-:W-:-:S04]  /*97f0*/  MOV R0, UR6 ;  /* 0x0000000600007c02 */ /* 0x000fc80008000f00 */
[----:B------:R-:W-:-:S04]  /*9800*/  PRMT R0, R154, 0x654, R0 ;  /* 0x000006549a007816 */ /* 0x000fc80000000000 */
[----:B------:R1:W-:Y:S03]  /*9810*/  SYNCS.ARRIVE.TRANS64.RED.A1T0 RZ, [R0+URZ], RZ ;  /* 0x000000ff00ff79a7 */ /* 0x0003e6000810043f */
.L_x_39:
[----:B------:R-:W-:Y:S05]  /*9820*/  BSYNC B0 ;  /* 0x0000000000007941 */ /* 0x000fea0003800000 */
.L_x_38:
[----:B------:R-:W-:-:S06]  /*9830*/  UISETP.GT.U32.AND UP0, UPT, UR37, 0x1, UPT ;  /* 0x000000012500788c */ /* 0x000fcc000bf04070 */
[----:B------:R-:W-:-:S13]  /*9840*/  PLOP3.LUT P0, PT, PT, PT, UP0, 0x80, 0x0 ;  /* 0x000000000000781c */ /* 0x000fda0003f0f008 */
[----:B------:R-:W-:Y:S05]  /*9850*/  @P0 BRA `(.L_x_36) ;  /* 0x0000000000040947 */ /* 0x000fea0003800000 */
[----:B------:R-:W-:Y:S01]  /*9860*/  BPT.TRAP 0x1 ;  /* 0x000000040000795c */ /* 0x000fe20000300000 */
.L_x_36:
[----:B------:R-:W-:Y:S01]  /*9870*/  UIADD3 UR41, UR44, UR41, URZ ;  /* 0x000000292c297290 */ /* 0x000fe2000fffe03f */
[----:B------:R-:W-:Y:S01]  /*9880*/  R2UR UR50, R19 ;  /* 0x00000000133272ca */ /* 0x000fe200000e0000 */
[----:B------:R-:W-:Y:S02]  /*9890*/  UIADD3 UR7, UR46, 0x200, URZ ;  /* 0x000002002e077890 */ /* 0x000fe4000fffe03f */
[----:B------:R-:W-:Y:S02]  /*98a0*/  UISETP.GT.U32.AND UP0, UPT, UR41, 0x2, UPT ;  /* 0x000000022900788c */ /* 0x000fe4000bf04070 */
[----:B------:R-:W-:Y:S02]  /*98b0*/  UISETP.GE.U32.AND UP1, UPT, UR44, 0x3, UPT ;  /* 0x000000032c00788c */ /* 0x000fe4000bf26070 */
[----:B------:R-:W-:Y:S02]  /*98c0*/  UISETP.LT.U32.AND UP0, UPT, UR44, 0x3, UP0 ;  /* 0x000000032c00788c */ /* 0x000fe40008701070 */
[----:B------:R-:W-:-:S02]  /*98d0*/  USHF.L.U32 UR49, UR42, 0x8, URZ ;  /* 0x000000082a317899 */ /* 0x000fc4000800063f */
[----:B------:R-:W-:Y:S02]  /*98e0*/  USEL UR6, URZ, 0x1, !UP0 ;  /* 0x000000013f067887 */ /* 0x000fe4000c000000 */
[----:B------:R-:W-:Y:S02]  /*98f0*/  ULOP3.LUT UP0, URZ, UR7, 0x1bf, URZ, 0xc0, !UPT ;  /* 0x000001bf073f7892 */ /* 0x000fe4000f80c03f */
[----:B------:R-:W-:Y:S02]  /*9900*/  ULOP3.LUT UR40, UR40, UR6, URZ, 0x3c, !UPT ;  /* 0x0000000628287292 */ /* 0x000fe4000f8e3c3f */
[----:B------:R-:W-:Y:S02]  /*9910*/  @UP1 UIMAD.WIDE.U32 UR4, UR41, -0x55555555, URZ ;  /* 0xaaaaaaab290418a5 */ /* 0x000fe4000f8e003f */
[----:B------:R-:W-:Y:S01]  /*9920*/  PLOP3.LUT P0, PT, PT, PT, UP0, 0x80, 0x0 ;  /* 0x000000000000781c */ /* 0x000fe20003f0f008 */
[----:B------:R-:W-:Y:S02]  /*9930*/  USHF.L.U32 UR50, UR50, 0x8, URZ ;  /* 0x0000000832327899 */ /* 0x000fe4000800063f */
[----:B------:R-:W-:-:S04]  /*9940*/  @UP1 USHF.R.U32.HI UR4, URZ, 0x1, UR5 ;  /* 0x000000013f041899 */ /* 0x000fc80008011605 */
[----:B------:R-:W-:-:S06]  /*9950*/  @UP1 ULOP3.LUT UR40, UR40, 0x1, UR4, 0x78, !UPT ;  /* 0x0000000128281892 */ /* 0x000fcc000f8e7804 */
[----:B------:R-:W-:Y:S06]  /*9960*/  @!P0 BRA `(.L_x_40) ;  /* 0x00000000007c8947 */ /* 0x000fec0003800000 */
[----:B------:R-:W-:Y:S01]  /*9970*/  MOV R22, 0x0 ;  /* 0x0000000000167802 */ /* 0x000fe20000000f00 */
[----:B------:R-:W-:Y:S01]  /*9980*/  ULDC.64 UR4, c[0x4][0x80] ;  /* 0x0100200000047ab9 */ /* 0x000fe20000000a00 */
[----:B------:R-:W-:Y:S01]  /*9990*/  ULDC.64 UR6, c[0x4][0x88] ;  /* 0x0100220000067ab9 */ /* 0x000fe20000000a00 */
[----:B------:R-:W-:Y:S01]  /*99a0*/  ULDC.64 UR8, c[0x4][0x10] ;  /* 0x0100040000087ab9 */ /* 0x000fe20000000a00 */
[----:B------:R2:W3:Y:S01]  /*99b0*/  LDC.64 R2, c[0x4][R22] ;  /* 0x0100000016027b82 */ /* 0x0004e20000000a00 */
[----:B------:R-:W-:Y:S01]  /*99c0*/  MOV R4, UR4 ;  /* 0x0000000400047c02 */ /* 0x000fe20008000f00 */
[----:B------:R-:W-:Y:S01]  /*99d0*/  IMAD.U32 R5, RZ, RZ, UR5 ;  /* 0x00000005ff057e24 */ /* 0x000fe2000f8e00ff */
[----:B------:R-:W-:Y:S01]  /*99e0*/  MOV R6, UR6 ;  /* 0x0000000600067c02 */ /* 0x000fe20008000f00 */
[----:B------:R-:W-:Y:S01]  /*99f0*/  IMAD.U32 R10, RZ, RZ, UR8 ;  /* 0x00000008ff0a7e24 */ /* 0x000fe2000f8e00ff */
[----:B------:R-:W-:Y:S01]  /*9a00*/  MOV R7, UR7 ;  /* 0x0000000700077c02 */ /* 0x000fe20008000f00 */
[----:B------:R-:W-:Y:S01]  /*9a10*/  IMAD.MOV.U32 R12, RZ, RZ, 0x1 ;  /* 0x00000001ff0c7424 */ /* 0x000fe200078e00ff */
[----:B------:R-:W-:-:S02]  /*9a20*/  MOV R11, UR9 ;  /* 0x00000009000b7c02 */ /* 0x000fc40008000f00 */
[----:B------:R-:W-:Y:S02]  /*9a30*/  MOV R8, 0x70 ;  /* 0x0000007000087802 */ /* 0x000fe40000000f00 */
[----:B--2---:R-:W-:-:S07]  /*9a40*/  MOV R13, RZ ;  /* 0x000000ff000d7202 */ /* 0x004fce0000000f00 */
[----:B------:R-:W-:-:S07]  /*9a50*/  LEPC R20, `(.L_x_41) ;  /* 0x000000001014794e */ /* 0x000fce0000000000 */
[----:B-1-3--:R-:W-:Y:S05]  /*9a60*/  CALL.ABS.NOINC R2 ;  /* 0x0000000002007343 */ /* 0x00afea0003c00000 */
.L_x_41:
[----:B------:R1:W2:Y:S01]  /*9a70*/  LDC.64 R2, c[0x4][R22] ;  /* 0x0100000016027b82 */ /* 0x0002a20000000a00 */
[----:B------:R-:W-:Y:S01]  /*9a80*/  ULDC.64 UR4, c[0x4][0x80] ;  /* 0x0100200000047ab9 */ /* 0x000fe20000000a00 */
[----:B------:R-:W-:Y:S01]  /*9a90*/  ULDC.64 UR6, c[0x4][0x88] ;  /* 0x0100220000067ab9 */ /* 0x000fe20000000a00 */
[----:B------:R-:W-:Y:S01]  /*9aa0*/  ULDC.64 UR8, c[0x4][0x10] ;  /* 0x0100040000087ab9 */ /* 0x000fe20000000a00 */
        /* <DEDUP_REMOVED lines=8> */
[----:B-1----:R-:W-:-:S07]  /*9b30*/  MOV R13, RZ ;  /* 0x000000ff000d7202 */ /* 0x002fce0000000f00 */
[----:B------:R-:W-:-:S07]  /*9b40*/  LEPC R20, `(.L_x_40) ;  /* 0x000000001014794e */ /* 0x000fce0000000000 */
[----:B--2---:R-:W-:Y:S05]  /*9b50*/  CALL.ABS.NOINC R2 ;  /* 0x0000000002007343 */ /* 0x004fea0003c00000 */
.L_x_40:
[----:B------:R-:W2:Y:S01]  /*9b60*/  S2R R2, SR_TID.X ;  /* 0x0000000000027919 */ /* 0x000ea20000002100 */
[----:B-1----:R-:W1:Y:S01]  /*9b70*/  LDC R0, c[0x0][0x288] ;  /* 0x0000a200ff007b82 */ /* 0x002e620000000800 */
[----:B------:R-:W-:Y:S01]  /*9b80*/  ULDC UR4, c[0x0][0x284] ;  /* 0x0000a10000047ab9 */ /* 0x000fe20000000800 */
[----:B--2---:R-:W-:Y:S02]  /*9b90*/  SHF.R.U32.HI R6, RZ, 0x2, R2 ;  /* 0x00000002ff067819 */ /* 0x004fe40000011602 */
[----:B------:R-:W-:Y:S02]  /*9ba0*/  LOP3.LUT R7, R2, 0xe0, RZ, 0xc0, !PT ;  /* 0x000000e002077812 */ /* 0x000fe400078ec0ff */
[----:B------:R-:W-:Y:S02]  /*9bb0*/  LOP3.LUT R6, R6, 0x7, RZ, 0xc0, !PT ;  /* 0x0000000706067812 */ /* 0x000fe400078ec0ff */
[----:B------:R-:W-:Y:S02]  /*9bc0*/  SHF.R.U32.HI R10, RZ, 0x1, R7 ;  /* 0x00000001ff0a7819 */ /* 0x000fe40000011607 */
[----:B------:R-:W-:-:S02]  /*9bd0*/  LOP3.LUT R2, R2, 0x3, RZ, 0xc0, !PT ;  /* 0x0000000302027812 */ /* 0x000fc400078ec0ff */
[----:B------:R-:W-:Y:S01]  /*9be0*/  IADD3 R10, -R10, UR4, -R6 ;  /* 0x000000040a0a7c10 */ /* 0x000fe2000fffe906 */
[----:B------:R-:W-:Y:S02]  /*9bf0*/  ULDC.64 UR4, c[0x0][0x590] ;  /* 0x0001640000047ab9 */ /* 0x000fe40000000a00 */
[----:B------:R-:W-:Y:S01]  /*9c00*/  IMAD.U32 R161, RZ, RZ, UR4 ;  /* 0x00000004ffa17e24 */ /* 0x000fe2000f8e00ff */
[----:B------:R-:W-:Y:S01]  /*9c10*/  MOV R165, UR5 ;  /* 0x0000000500a57c02 */ /* 0x000fe20008000f00 */
[----:B-1----:R-:W-:Y:S01]  /*9c20*/  IMAD R2, R2, -0x2, R0 ;  /* 0xfffffffe02027824 */ /* 0x002fe200078e0200 */
[----:B------:R-:W-:Y:S01]  /*9c30*/  MOV R0, UR42 ;  /* 0x0000002a00007c02 */ /* 0x000fe20008000f00 */
[----:B------:R-:W-:Y:S01]  /*9c40*/  IMAD R10, R19, -0x100, R10 ;  /* 0xffffff00130a7824 */ /* 0x000fe200078e020a */
[----:B------:R-:W-:-:S03]  /*9c50*/  ISETP.NE.U32.AND P2, PT, R161, RZ, PT ;  /* 0x000000ffa100720c */ /* 0x000fc60003f45070 */
[----:B------:R-:W-:Y:S01]  /*9c60*/  IMAD R11, R0, -0x100, R2 ;  /* 0xffffff00000b7824 */ /* 0x000fe200078e0202 */
[----:B------:R-:W-:-:S13]  /*9c70*/  ISETP.NE.AND.EX P2, PT, R165, RZ, PT, P2 ;  /* 0x000000ffa500720c */ /* 0x000fda0003f45320 */
[----:B------:R-:W-:Y:S05]  /*9c80*/  @!P2 BRA `(.L_x_42) ;  /* 0x000000000054a947 */ /* 0x000fea0003800000 */
[----:B------:R-:W-:Y:S02]  /*9c90*/  ULDC.64 UR4, c[0x0][0x588] ;  /* 0x0001620000047ab9 */ /* 0x000fe40000000a00 */
[----:B------:R-:W-:-:S04]  /*9ca0*/  ISETP.NE.U32.AND P0, PT, RZ, UR4, PT ;  /* 0x00000004ff007c0c */ /* 0x000fc8000bf05070 */
[----:B------:R-:W-:-:S13]  /*9cb0*/  ISETP.NE.AND.EX P0, PT, RZ, UR5, PT, P0 ;  /* 0x00000005ff007c0c */ /* 0x000fda000bf05300 */
[----:B------:R-:W-:Y:S05]  /*9cc0*/  @!P0 BRA `(.L_x_43) ;  /* 0x0000000000288947 */ /* 0x000fea0003800000 */
[----:B------:R-:W1:Y:S01]  /*9cd0*/  LDC.64 R4, c[0x0][0x588] ;  /* 0x00016200ff047b82 */ /* 0x000e620000000a00 */
[----:B------:R-:W-:-:S04]  /*9ce0*/  IMAD R2, R161, UR51, RZ ;  /* 0x00000033a1027c24 */ /* 0x000fc8000f8e02ff */
[----:B-1----:R-:W-:-:S05]  /*9cf0*/  IMAD.WIDE R2, R2, 0x4, R4 ;  /* 0x0000000402027825 */ /* 0x002fca00078e0204 */
[----:B------:R-:W2:Y:S01]  /*9d00*/  LDG.E R152, desc[UR56][R2.64] ;  /* 0x0000003802987981 */ /* 0x000ea2000c1e1900 */
[----:B------:R-:W-:Y:S01]  /*9d10*/  MOV R162, 0x1 ;  /* 0x0000000100a27802 */ /* 0x000fe20000000f00 */
[----:B------:R-:W-:Y:S01]  /*9d20*/  IMAD.MOV.U32 R159, RZ, RZ, 0x1 ;  /* 0x00000001ff9f7424 */ /* 0x000fe200078e00ff */
[----:B------:R-:W-:Y:S02]  /*9d30*/  MOV R156, 0x1 ;  /* 0x00000001009c7802 */ /* 0x000fe40000000f00 */
[----:B--2---:R-:W-:Y:S01]  /*9d40*/  MOV R155, R152 ;  /* 0x00000098009b7202 */ /* 0x004fe20000000f00 */
[----:B------:R-:W-:Y:S01]  /*9d50*/  IMAD.MOV.U32 R16, RZ, RZ, R152 ;  /* 0x000000ffff107224 */ /* 0x000fe200078e0098 */
[----:B------:R-:W-:Y:S06]  /*9d60*/  BRA `(.L_x_42) ;  /* 0x00000000001c7947 */ /* 0x000fec0003800000 */
.L_x_43:
[----:B------:R-:W-:Y:S01]  /*9d70*/  ULDC UR4, c[0x0][0x580] ;  /* 0x0001600000047ab9 */ /* 0x000fe20000000800 */
[----:B------:R-:W-:Y:S01]  /*9d80*/  MOV R162, 0x1 ;  /* 0x0000000100a27802 */ /* 0x000fe20000000f00 */
[----:B------:R-:W-:Y:S01]  /*9d90*/  IMAD.MOV.U32 R156, RZ, RZ, 0x1 ;  /* 0x00000001ff9c7424 */ /* 0x000fe200078e00ff */
[----:B------:R-:W-:Y:S01]  /*9da0*/  MOV R159, 0x1 ;  /* 0x00000001009f7802 */ /* 0x000fe20000000f00 */
[----:B------:R-:W-:Y:S01]  /*9db0*/  IMAD.U32 R16, RZ, RZ, UR4 ;  /* 0x00000004ff107e24 */ /* 0x000fe2000f8e00ff */
[----:B------:R-:W-:Y:S02]  /*9dc0*/  MOV R152, UR4 ;  /* 0x0000000400987c02 */ /* 0x000fe40008000f00 */
[----:B------:R-:W-:-:S07]  /*9dd0*/  MOV R155, UR4 ;  /* 0x00000004009b7c02 */ /* 0x000fce0008000f00 */
.L_x_42:
[----:B------:R-:W1:Y:S02]  /*9de0*/  LDC.64 R2, c[0x0][0x5b0] ;  /* 0x00016c00ff027b82 */ /* 0x000e640000000a00 */
[----:B-1----:R-:W-:-:S04]  /*9df0*/  ISETP.NE.U32.AND P0, PT, R2, RZ, PT ;  /* 0x000000ff0200720c */ /* 0x002fc80003f05070 */
        /* <DEDUP_REMOVED lines=9> */
[----:B------:R1:W5:Y:S01]  /*9e90*/  LDG.E R17, desc[UR56][R2.64] ;  /* 0x0000003802117981 */ /* 0x000362000c1e1900 */
[----:B------:R-:W-:Y:S05]  /*9ea0*/  BRA `(.L_x_44) ;  /* 0x0000000000087947 */ /* 0x000fea0003800000 */
.L_x_45:
[----:B------:R-:W-:Y:S02]  /*9eb0*/  ULDC UR4, c[0x0][0x5a0] ;  /* 0x0001680000047ab9 */ /* 0x000fe40000000800 */
[----:B------:R-:W-:-:S07]  /*9ec0*/  MOV R17, UR4 ;  /* 0x0000000400117c02 */ /* 0x000fce0008000f00 */
.L_x_44:
[----:B------:R-:W2:Y:S01]  /*9ed0*/  LDC.64 R4, c[0x0][0x5c0] ;  /* 0x00017000ff047b82 */ /* 0x000ea20000000a00 */
[----:B------:R-:W-:Y:S01]  /*9ee0*/  ULDC.64 UR4, c[0x0][0x588] ;  /* 0x0001620000047ab9 */ /* 0x000fe20000000a00 */
[----:B------:R-:W-:Y:S02]  /*9ef0*/  ISETP.EQ.U32.AND P4, PT, R161, RZ, PT ;  /* 0x000000ffa100720c */ /* 0x000fe40003f82070 */
[----:B------:R-:W-:Y:S02]  /*9f00*/  ISETP.NE.U32.AND P3, PT, RZ, UR4, PT ;  /* 0x00000004ff007c0c */ /* 0x000fe4000bf65070 */
[----:B------:R-:W-:Y:S02]  /*9f10*/  LOP3.LUT P5, RZ, R156, 0xff, RZ, 0xc0, !PT ;  /* 0x000000ff9cff7812 */ /* 0x000fe400078ac0ff */
[----:B------:R-:W3:Y:S01]  /*9f20*/  LDC R0, c[0x0][0x5c8] ;  /* 0x00017200ff007b82 */ /* 0x000ee20000000800 */
[----:B------:R-:W-:Y:S02]  /*9f30*/  ISETP.NE.AND.EX P3, PT, RZ, UR5, PT, P3 ;  /* 0x00000005ff007c0c */ /* 0x000fe4000bf65330 */
[----:B------:R-:W-:-:S02]  /*9f40*/  FSEL R157, R16, R155, !P5 ;  /* 0x0000009b109d7208 */ /* 0x000fc40006800000 */
[----:B------:R-:W-:Y:S02]  /*9f50*/  ISETP.EQ.OR.EX P4, PT, R165, RZ, !P3, P4 ;  /* 0x000000ffa500720c */ /* 0x000fe40005f82740 */
[----:B------:R-:W-:Y:S02]  /*9f60*/  PLOP3.LUT P1, PT, PT, PT, PT, 0x8, 0x0 ;  /* 0x000000000000781c */ /* 0x000fe40003f2e170 */
[----:B------:R-:W-:Y:S02]  /*9f70*/  PLOP3.LUT P3, PT, P3, PT, PT, 0x8, 0x0 ;  /* 0x000000000000781c */ /* 0x000fe40001f6e170 */
[C---:B------:R-:W-:Y:S02]  /*9f80*/  FSEL R155, R152.reuse, R155, !P2 ;  /* 0x0000009b989b7208 */ /* 0x040fe40005000000 */
[----:B------:R-:W-:Y:S02]  /*9f90*/  FSEL R157, R152, R157, !P2 ;  /* 0x0000009d989d7208 */ /* 0x000fe40005000000 */
[----:B--2---:R-:W-:-:S04]  /*9fa0*/  ISETP.NE.U32.AND P0, PT, R4, RZ, PT ;  /* 0x000000ff0400720c */ /* 0x004fc80003f05070 */
[----:B------:R-:W-:-:S04]  /*9fb0*/  ISETP.NE.AND.EX P0, PT, R5, RZ, PT, P0 ;  /* 0x000000ff0500720c */ /* 0x000fc80003f05300 */
[----:B---3--:R-:W-:Y:S01]  /*9fc0*/  FSEL R0, R0, RZ, !P0 ;  /* 0x000000ff00007208 */ /* 0x008fe20004000000 */
[----:B------:R-:W-:Y:S08]  /*9fd0*/  @!P4 BRA `(.L_x_46) ;  /* 0x00000000003cc947 */ /* 0x000ff00003800000 */
[----:B------:R-:W-:Y:S04]  /*9fe0*/  BSSY B0, `(.L_x_46) ;  /* 0x000000e000007945 */ /* 0x000fe80003800000 */
[----:B------:R-:W-:Y:S05]  /*9ff0*/  @!P2 BRA `(.L_x_47) ;  /* 0x000000000024a947 */ /* 0x000fea0003800000 */
[----:B------:R-:W-:Y:S02]  /*a000*/  LOP3.LUT P4, RZ, R159, 0xff, RZ, 0xc0, !PT ;  /* 0x000000ff9fff7812 */ /* 0x000fe4000788c0ff */
[----:B------:R-:W-:Y:S02]  /*a010*/  PLOP3.LUT P1, PT, P3, PT, PT, 0x80, 0x0 ;  /* 0x000000000000781c */ /* 0x000fe40001f2f070 */
[----:B------:R-:W-:-:S09]  /*a020*/  PRMT R156, RZ, 0x7610, R156 ;  /* 0x00007610ff9c7816 */ /* 0x000fd2000000009c */
[----:B------:R-:W-:Y:S05]  /*a030*/  @!P4 BRA `(.L_x_48) ;  /* 0x000000000020c947 */ /* 0x000fea0003800000 */
[----:B------:R-:W-:Y:S01]  /*a040*/  FSETP.EQ.AND P1, PT, R152, RZ, PT ;  /* 0x000000ff9800720b */ /* 0x000fe20003f22000 */
[----:B------:R-:W-:Y:S01]  /*a050*/  IMAD.MOV.U32 R157, RZ, RZ, R152 ;  /* 0x000000ffff9d7224 */ /* 0x000fe200078e0098 */
[----:B------:R-:W-:Y:S02]  /*a060*/  MOV R155, R152 ;  /* 0x00000098009b7202 */ /* 0x000fe40000000f00 */
[----:B------:R-:W-:Y:S01]  /*a070*/  PRMT R156, R159, 0x7610, R156 ;  /* 0x000076109f9c7816 */ /* 0x000fe2000000009c */
[----:B------:R-:W-:Y:S08]  /*a080*/  BRA `(.L_x_48) ;  /* 0x00000000000c7947 */ /* 0x000ff00003800000 */
.L_x_47:
[----:B------:R-:W-:Y:S02]  /*a090*/  FSETP.EQ.AND P1, PT, R152, RZ, PT ;  /* 0x000000ff9800720b */ /* 0x000fe40003f22000 */
[-C--:B------:R-:W-:Y:S02]  /*a0a0*/  MOV R155, R152.reuse ;  /* 0x00000098009b7202 */ /* 0x080fe40000000f00 */
[----:B------:R-:W-:-:S09]  /*a0b0*/  MOV R157, R152 ;  /* 0x00000098009d7202 */ /* 0x000fd20000000f00 */
.L_x_48:
[----:B------:R-:W-:Y:S05]  /*a0c0*/  BSYNC B0 ;  /* 0x0000000000007941 */ /* 0x000fea0003800000 */
.L_x_46:
[----:B------:R-:W-:Y:S04]  /*a0d0*/  BSSY B0, `(.L_x_49) ;  /* 0x000000f000007945 */ /* 0x000fe80003800000 */
[----:B------:R-:W-:Y:S05]  /*a0e0*/  @!P2 BRA `(.L_x_50) ;  /* 0x000000000028a947 */ /* 0x000fea0003800000 */
[----:B------:R-:W-:Y:S02]  /*a0f0*/  LOP3.LUT P2, RZ, R162, 0xff, RZ, 0xc0, !PT ;  /* 0x000000ffa2ff7812 */ /* 0x000fe4000784c0ff */
[----:B------:R-:W-:Y:S02]  /*a100*/  PRMT R159, RZ, 0x7610, R159 ;  /* 0x00007610ff9f7816 */ /* 0x000fe4000000009f */
[----:B------:R-:W-:-:S09]  /*a110*/  PRMT R156, RZ, 0x7610, R156 ;  /* 0x00007610ff9c7816 */ /* 0x000fd2000000009c */
[----:B------:R-:W-:Y:S05]  /*a120*/  @!P2 BRA `(.L_x_51) ;  /* 0x000000000024a947 */ /* 0x000fea0003800000 */
[----:B------:R-:W-:Y:S01]  /*a130*/  FSETP.EQ.AND P3, PT, R152, RZ, PT ;  /* 0x000000ff9800720b */ /* 0x000fe20003f62000 */
[----:B------:R-:W-:Y:S01]  /*a140*/  IMAD.MOV.U32 R155, RZ, RZ, R152 ;  /* 0x000000ffff9b7224 */ /* 0x000fe200078e0098 */
[C---:B------:R-:W-:Y:S02]  /*a150*/  PRMT R159, R162.reuse, 0x7610, R159 ;  /* 0x00007610a29f7816 */ /* 0x040fe4000000009f */
[----:B------:R-:W-:Y:S02]  /*a160*/  PRMT R156, R162, 0x7610, R156 ;  /* 0x00007610a29c7816 */ /* 0x000fe4000000009c */
[----:B------:R-:W-:Y:S01]  /*a170*/  MOV R157, R152 ;  /* 0x00000098009d7202 */ /* 0x000fe20000000f00 */
[----:B------:R-:W-:Y:S06]  /*a180*/  BRA `(.L_x_51) ;  /* 0x00000000000c7947 */ /* 0x000fec0003800000 */
.L_x_50:
[----:B------:R-:W-:Y:S01]  /*a190*/  FSETP.EQ.AND P3, PT, R152, RZ, PT ;  /* 0x000000ff9800720b */ /* 0x000fe20003f62000 */
[----:B------:R-:W-:Y:S01]  /*a1a0*/  IMAD.MOV.U32 R157, RZ, RZ, R152 ;  /* 0x000000ffff9d7224 */ /* 0x000fe200078e0098 */
[----:B------:R-:W-:-:S11]  /*a1b0*/  MOV R155, R152 ;  /* 0x00000098009b7202 */ /* 0x000fd60000000f00 */
.L_x_51:
[----:B------:R-:W-:Y:S05]  /*a1c0*/  BSYNC B0 ;  /* 0x0000000000007941 */ /* 0x000fea0003800000 */
.L_x_49:
[-C--:B------:R-:W-:Y:S01]  /*a1d0*/  MOV R14, R0.reuse ;  /* 0x00000000000e7202 */ /* 0x080fe20000000f00 */
[----:B-1----:R-:W-:Y:S01]  /*a1e0*/  IMAD.MOV.U32 R2, RZ, RZ, R0 ;  /* 0x000000ffff027224 */ /* 0x002fe200078e0000 */
[----:B------:R-:W-:Y:S01]  /*a1f0*/  MOV R12, R0 ;  /* 0x00000000000c7202 */ /* 0x000fe20000000f00 */
[----:B------:R-:W-:Y:S06]  /*a200*/  @!P0 BRA `(.L_x_52) ;  /* 0x0000000000808947 */ /* 0x000fec0003800000 */
[----:B------:R-:W1:Y:S01]  /*a210*/  LDC.64 R8, c[0x0][0x5d0] ;  /* 0x00017400ff087b82 */ /* 0x000e620000000a00 */
[----:B------:R-:W-:Y:S01]  /*a220*/  SHF.R.U32.HI R0, RZ, 0x5, R7 ;  /* 0x00000005ff007819 */ /* 0x000fe20000011607 */
[----:B------:R-:W-:-:S03]  /*a230*/  USHF.R.S32.HI UR4, URZ, 0x1f, UR51 ;  /* 0x0000001f3f047899 */ /* 0x000fc60008011433 */
[----:B------:R-:W-:-:S04]  /*a240*/  SHF.L.U32 R0, R0, 0x4, RZ ;  /* 0x0000000400007819 */ /* 0x000fc800000006ff */
[----:B------:R-:W-:-:S04]  /*a250*/  LOP3.LUT R0, R0, 0xfffffff0, R6, 0xe2, !PT ;  /* 0xfffffff000007812 */ /* 0x000fc800078ee206 */
[----:B------:R-:W-:-:S04]  /*a260*/  IADD3 R2, R0, UR50, RZ ;  /* 0x0000003200027c10 */ /* 0x000fc8000fffe0ff */
[----:B------:R-:W-:-:S03]  /*a270*/  SHF.R.S32.HI R3, RZ, 0x1f, R2 ;  /* 0x0000001fff037819 */ /* 0x000fc60000011402 */
[----:B-1----:R-:W-:-:S04]  /*a280*/  IMAD.WIDE.U32 R6, R8, UR51, R2 ;  /* 0x0000003308067c25 */ /* 0x002fc8000f8e0002 */
[----:B------:R-:W-:Y:S01]  /*a290*/  IMAD R8, R8, UR4, RZ ;  /* 0x0000000408087c24 */ /* 0x000fe2000f8e02ff */
[----:B------:R-:W-:-:S03]  /*a2a0*/  LEA R2, P0, R6, R4, 0x1 ;  /* 0x0000000406027211 */ /* 0x000fc600078008ff */
[----:B------:R-:W-:-:S04]  /*a2b0*/  IMAD R9, R9, UR51, R8 ;  /* 0x0000003309097c24 */ /* 0x000fc8000f8e0208 */
[----:B------:R-:W-:-:S05]  /*a2c0*/  IMAD.IADD R9, R7, 0x1, R9 ;  /* 0x0000000107097824 */ /* 0x000fca00078e0209 */
[----:B------:R-:W-:Y:S02]  /*a2d0*/  LEA.HI.X R3, R6, R5, R9, 0x1, P0 ;  /* 0x0000000506037211 */ /* 0x000fe400000f0c09 */
[----:B------:R-:W-:-:S04]  /*a2e0*/  ISETP.GE.AND P0, PT, R11, 0x1, PT ;  /* 0x000000010b00780c */ /* 0x000fc80003f06270 */
[C---:B------:R-:W-:Y:S02]  /*a2f0*/  ISETP.LT.OR P2, PT, R10.reuse, 0x1, !P0 ;  /* 0x000000010a00780c */ /* 0x040fe40004741670 */
[C---:B------:R-:W-:Y:S02]  /*a300*/  ISETP.LT.OR P4, PT, R10.reuse, 0x81, !P0 ;  /* 0x000000810a00780c */ /* 0x040fe40004781670 */
[C---:B------:R-:W-:Y:S02]  /*a310*/  ISETP.LT.OR P5, PT, R10.reuse, 0x9, !P0 ;  /* 0x000000090a00780c */ /* 0x040fe400047a1670 */
[----:B------:R-:W-:-:S07]  /*a320*/  ISETP.LT.OR P0, PT, R10, 0x89, !P0 ;  /* 0x000000890a00780c */ /* 0x000fce0004701670 */
[----:B------:R-:W2:Y:S04]  /*a330*/  @!P2 LDG.E.U16 R0, desc[UR56][R2.64] ;  /* 0x000000380200a981 */ /* 0x000ea8000c1e1500 */
[----:B------:R-:W3:Y:S04]  /*a340*/  @!P4 LDG.E.U16 R4, desc[UR56][R2.64+0x100] ;  /* 0x000100380204c981 */ /* 0x000ee8000c1e1500 */
[----:B------:R-:W4:Y:S04]  /*a350*/  @!P5 LDG.E.U16 R5, desc[UR56][R2.64+0x10] ;  /* 0x000010380205d981 */ /* 0x000f28000c1e1500 */
[----:B------:R-:W4:Y:S01]  /*a360*/  @!P0 LDG.E.U16 R2, desc[UR56][R2.64+0x110] ;  /* 0x0001103802028981 */ /* 0x000f22000c1e1500 */
[----:B------:R-:W-:-:S02]  /*a370*/  MOV R12, RZ ;  /* 0x000000ff000c7202 */ /* 0x000fc40000000f00 */
[----:B--2---:R-:W-:Y:S02]  /*a380*/  @!P2 PRMT R12, R0, 0x5410, RZ ;  /* 0x00005410000ca816 */ /* 0x004fe400000000ff */
[----:B------:R-:W-:Y:S02]  /*a390*/  MOV R0, RZ ;  /* 0x000000ff00007202 */ /* 0x000fe40000000f00 */
[----:B---3--:R-:W-:Y:S02]  /*a3a0*/  @!P4 PRMT R0, R4, 0x5410, RZ ;  /* 0x000054100400c816 */ /* 0x008fe400000000ff */
[----:B----4-:R-:W-:Y:S02]  /*a3b0*/  @!P5 PRMT R12, R12, 0x5410, R5 ;  /* 0x000054100c0cd816 */ /* 0x010fe40000000005 */
[----:B------:R-:W-:-:S03]  /*a3c0*/  @!P0 PRMT R0, R0, 0x5410, R2 ;  /* 0x0000541000008816 */ /* 0x000fc60000000002 */
[--C-:B------:R-:W-:Y:S02]  /*a3d0*/  HADD2.F32 R2, -RZ, R12.reuse.H0_H0 ;  /* 0x2000000cff027230 */ /* 0x100fe40000004100 */
[----:B------:R-:W-:Y:S02]  /*a3e0*/  HADD2.F32 R12, -RZ, R12.H1_H1 ;  /* 0x3000000cff0c7230 */ /* 0x000fe40000004100 */
[--C-:B------:R-:W-:Y:S02]  /*a3f0*/  HADD2.F32 R14, -RZ, R0.reuse.H0_H0 ;  /* 0x20000000ff0e7230 */ /* 0x100fe40000004100 */
[----:B------:R-:W-:-:S07]  /*a400*/  HADD2.F32 R0, -RZ, R0.H1_H1 ;  /* 0x30000000ff007230 */ /* 0x000fce0000004100 */
.L_x_52:
[----:B------:R-:W-:Y:S01]  /*a410*/  BSSY B0, `(.L_x_53) ;  /* 0x0000025000007945 */ /* 0x000fe20003800000 */
[----:B------:R-:W-:Y:S01]  /*a420*/  IMAD.MOV.U32 R3, RZ, RZ, RZ ;  /* 0x000000ffff037224 */ /* 0x000fe200078e00ff */
[----:B------:R-:W-:Y:S02]  /*a430*/  CS2R R10, SRZ ;  /* 0x00000000000a7805 */ /* 0x000fe4000001ff00 */
[----:B------:R-:W-:Y:S02]  /*a440*/  CS2R R8, SRZ ;  /* 0x0000000000087805 */ /* 0x000fe4000001ff00 */
[----:B------:R-:W-:Y:S02]  /*a450*/  CS2R R6, SRZ ;  /* 0x0000000000067805 */ /* 0x000fe4000001ff00 */
[----:B------:R-:W-:Y:S01]  /*a460*/  CS2R R4, SRZ ;  /* 0x0000000000047805 */ /* 0x000fe2000001ff00 */
[----:B------:R-:W-:Y:S06]  /*a470*/  @P1 BRA `(.L_x_54) ;  /* 0x0000000000781947 */ /* 0x000fec0003800000 */
[----:B------:R-:W-:-:S06]  /*a480*/  UISETP.NE.AND UP0, UPT, UR43, 0x3, UPT ;  /* 0x000000032b00788c */ /* 0x000fcc000bf05270 */
[----:B------:R-:W-:-:S13]  /*a490*/  PLOP3.LUT P0, PT, PT, PT, UP0, 0x80, 0x0 ;  /* 0x000000000000781c */ /* 0x000fda0003f0f008 */
[----:B------:R-:W-:Y:S05]  /*a4a0*/  @!P0 BRA `(.L_x_55) ;  /* 0x0000000000048947 */ /* 0x000fea0003800000 */
[----:B------:R-:W-:Y:S01]  /*a4b0*/  BPT.TRAP 0x1 ;  /* 0x000000040000795c */ /* 0x000fe20000300000 */
.L_x_55:
[----:B------:R-:W-:-:S04]  /*a4c0*/  SHF.L.U32 R3, RZ, 0x1f, RZ ;  /* 0x0000001fff037819 */ /* 0x000fc800000006ff */
[----:B------:R-:W1:Y:S02]  /*a4d0*/  SYNCS.PHASECHK.TRANS64.TRYWAIT P0, [UR46+0x30], R3 ;  /* 0x00003003ff0075a7 */ /* 0x000e64000800016e */
[----:B-1----:R-:W-:Y:S05]  /*a4e0*/  @!P0 BRA `(.L_x_56) ;  /* 0x000000c000808947 */ /* 0x002fea0003800000 */
.L_x_360:
[----:B-1----:R-:W-:Y:S02]  /*a4f0*/  MOV R3, 0x1 ;  /* 0x0000000100037802 */ /* 0x002fe40000000f00 */
[----:B------:R-:W-:Y:S02]  /*a500*/  CS2R R10, SRZ ;  /* 0x00000000000a7805 */ /* 0x000fe4000001ff00 */
[----:B------:R-:W-:Y:S02]  /*a510*/  CS2R R8, SRZ ;  /* 0x0000000000087805 */ /* 0x000fe4000001ff00 */
[----:B------:R-:W-:Y:S02]  /*a520*/  CS2R R6, SRZ ;  /* 0x0000000000067805 */ /* 0x000fe4000001ff00 */
[----:B------:R-:W-:Y:S01]  /*a530*/  CS2R R4, SRZ ;  /* 0x0000000000047805 */ /* 0x000fe2000001ff00 */
[----:B------:R-:W-:Y:S06]  /*a540*/  @P3 BRA `(.L_x_54) ;  /* 0x0000000000443947 */ /* 0x000fec0003800000 */
[----:B------:R-:W1:Y:S01]  /*a550*/  S2R R13, SR_TID.X ;  /* 0x00000000000d7919 */ /* 0x000e620000002100 */
[----:B------:R-:W-:Y:S05]  /*a560*/  WARPSYNC.ALL ;  /* 0x0000000000007948 */ /* 0x000fea0003800000 */
[C---:B-1----:R-:W-:Y:S01]  /*a570*/  SHF.L.U32 R4, R13.reuse, 0x4, RZ ;  /* 0x000000040d047819 */ /* 0x042fe200000006ff */
[----:B------:R-:W-:-:S03]  /*a580*/  IMAD.SHL.U32 R6, R13, 0x20, RZ ;  /* 0x000000200d067824 */ /* 0x000fc600078e00ff */
[----:B------:R-:W-:-:S04]  /*a590*/  LOP3.LUT R4, R4, 0xe00, RZ, 0xc0, !PT ;  /* 0x00000e0004047812 */ /* 0x000fc800078ec0ff */
[----:B------:R-:W-:-:S04]  /*a5a0*/  LOP3.LUT R4, R4, 0x20, R6, 0xf8, !PT ;  /* 0x0000002004047812 */ /* 0x000fc800078ef806 */
[----:B------:R-:W-:Y:S02]  /*a5b0*/  LOP3.LUT R5, R4, 0x100, R6, 0xf8, !PT ;  /* 0x0000010004057812 */ /* 0x000fe400078ef806 */
[----:B------:R-:W-:Y:S02]  /*a5c0*/  LOP3.LUT R4, R6, 0xc0, RZ, 0xc0, !PT ;  /* 0x000000c006047812 */ /* 0x000fe400078ec0ff */
[----:B------:R-:W-:-:S04]  /*a5d0*/  SHF.R.U32.HI R6, RZ, 0x1, R13 ;  /* 0x00000001ff067819 */ /* 0x000fc8000001160d */
[----:B------:R-:W-:Y:S02]  /*a5e0*/  LOP3.LUT R4, R4, 0x8, R6, 0xf8, !PT ;  /* 0x0000000804047812 */ /* 0x000fe400078ef806 */
[----:B------:R-:W-:-:S04]  /*a5f0*/  SHF.L.U32 R6, R13, 0x2, RZ ;  /* 0x000000020d067819 */ /* 0x000fc800000006ff */
[----:B------:R-:W-:-:S04]  /*a600*/  LOP3.LUT R4, R4, 0x18, R6, 0x78, !PT ;  /* 0x0000001804047812 */ /* 0x000fc800078e7806 */
[----:B------:R-:W-:-:S04]  /*a610*/  LOP3.LUT R4, R5, R4, RZ, 0xfc, !PT ;  /* 0x0000000405047212 */ /* 0x000fc800078efcff */
[----:B------:R-:W-:-:S04]  /*a620*/  LEA R4, R4, UR46, 0x1 ;  /* 0x0000002e04047c11 */ /* 0x000fc8000f8e08ff */
[----:B------:R-:W-:Y:S02]  /*a630*/  LEA R8, R18, R4, 0x1 ;  /* 0x0000000412087211 */ /* 0x000fe400078e08ff */
[----:B------:R-:W1:Y:S04]  /*a640*/  LDSM.16.M88.4 R4, [R4+0x200] ;  /* 0x000200000404783b */ /* 0x000e680000000200 */
[----:B------:R-:W2:Y:S02]  /*a650*/  LDSM.16.M88.4 R8, [R8+0x200] ;  /* 0x000200000808783b */ /* 0x000ea40000000200 */
.L_x_54:
[----:B------:R-:W-:Y:S05]  /*a660*/  BSYNC B0 ;  /* 0x0000000000007941 */ /* 0x000fea0003800000 */
.L_x_53:
[----:B------:R-:W3:Y:S04]  /*a670*/  LDL.LU R13, [R1] ;  /* 0x00000000010d7983 */ /* 0x000ee80000300800 */
[----:B------:R-:W4:Y:S04]  /*a680*/  LDL.LU R20, [R1+0x4] ;  /* 0x0000040001147983 */ /* 0x000f280000300800 */
        /* <DEDUP_REMOVED lines=14> */
[----:B------:R-:W-:Y:S05]  /*a770*/  WARPSYNC.ALL ;  /* 0x0000000000007948 */ /* 0x000fea0003800000 */
[----:B------:R-:W-:Y:S01]  /*a780*/  ISETP.GT.U32.AND P0, PT, R166, 0x3e, PT ;  /* 0x0000003ea600780c */ /* 0x000fe20003f04070 */
[----:B------:R-:W-:Y:S01]  /*a790*/  BSSY B0, `(.L_x_57) ;  /* 0x0000057000007945 */ /* 0x000fe20003800000 */
[----:B---3-5:R-:W-:Y:S01]  /*a7a0*/  FFMA R15, R17, R13, R2 ;  /* 0x0000000d110f7223 */ /* 0x028fe20000000002 */
[----:B-1----:R-:W-:-:S05]  /*a7b0*/  HADD2.F32 R13, -RZ, R4.H0_H0 ;  /* 0x20000004ff0d7230 */ /* 0x002fca0000004100 */
[----:B------:R-:W-:Y:S01]  /*a7c0*/  FFMA R15, R13, R16, R15 ;  /* 0x000000100d0f7223 */ /* 0x000fe2000000000f */
[----:B----4-:R-:W-:Y:S01]  /*a7d0*/  FFMA R13, R17, R20, R2 ;  /* 0x00000014110d7223 */ /* 0x010fe20000000002 */
[----:B------:R-:W-:-:S05]  /*a7e0*/  HADD2.F32 R20, -RZ, R4.H1_H1 ;  /* 0x30000004ff147230 */ /* 0x000fca0000004100 */
[----:B------:R-:W-:Y:S01]  /*a7f0*/  FFMA R20, R20, R16, R13 ;  /* 0x0000001014147223 */ /* 0x000fe2000000000d */
[----:B------:R-:W-:-:S04]  /*a800*/  HADD2.F32 R13, -RZ, R5.H0_H0 ;  /* 0x20000005ff0d7230 */ /* 0x000fc80000004100 */
[----:B------:R-:W-:Y:S01]  /*a810*/  F2FP.RELU.F16.F32.PACK_AB R20, R20, R15 ;  /* 0x0000000f1414723e */ /* 0x000fe200000008ff */
[--C-:B--2---:R-:W-:Y:S02]  /*a820*/  FFMA R15, R17, R172, R12.reuse ;  /* 0x000000ac110f7223 */ /* 0x104fe4000000000c */
[----:B------:R-:W1:Y:S02]  /*a830*/  S2R R172, SR_TID.X ;  /* 0x0000000000ac7919 */ /* 0x000e640000002100 */
[----:B------:R-:W-:Y:S01]  /*a840*/  FFMA R15, R13, R16, R15 ;  /* 0x000000100d0f7223 */ /* 0x000fe2000000000f */
[----:B------:R-:W-:Y:S01]  /*a850*/  FFMA R13, R17, R21, R12 ;  /* 0x00000015110d7223 */ /* 0x000fe2000000000c */
[----:B------:R-:W-:-:S05]  /*a860*/  HADD2.F32 R21, -RZ, R5.H1_H1 ;  /* 0x30000005ff157230 */ /* 0x000fca0000004100 */
[----:B------:R-:W-:Y:S01]  /*a870*/  FFMA R21, R21, R16, R13 ;  /* 0x0000001015157223 */ /* 0x000fe2000000000d */
[----:B------:R-:W-:-:S04]  /*a880*/  HADD2.F32 R13, -RZ, R6.H0_H0 ;  /* 0x20000006ff0d7230 */ /* 0x000fc80000004100 */
[----:B------:R-:W-:Y:S01]  /*a890*/  F2FP.RELU.F16.F32.PACK_AB R21, R21, R15 ;  /* 0x0000000f1515723e */ /* 0x000fe200000008ff */
[----:B------:R-:W-:-:S04]  /*a8a0*/  FFMA R15, R17, R158, R2 ;  /* 0x0000009e110f7223 */ /* 0x000fc80000000002 */
[----:B------:R-:W-:Y:S01]  /*a8b0*/  FFMA R15, R13, R16, R15 ;  /* 0x000000100d0f7223 */ /* 0x000fe2000000000f */
[----:B------:R-:W-:Y:S01]  /*a8c0*/  FFMA R13, R17, R22, R2 ;  /* 0x00000016110d7223 */ /* 0x000fe20000000002 */
[----:B------:R-:W-:-:S05]  /*a8d0*/  HADD2.F32 R22, -RZ, R6.H1_H1 ;  /* 0x30000006ff167230 */ /* 0x000fca0000004100 */
[----:B------:R-:W-:Y:S01]  /*a8e0*/  FFMA R22, R22, R16, R13 ;  /* 0x0000001016167223 */ /* 0x000fe2000000000d */
[----:B------:R-:W-:-:S04]  /*a8f0*/  HADD2.F32 R13, -RZ, R7.H0_H0 ;  /* 0x20000007ff0d7230 */ /* 0x000fc80000004100 */
[----:B------:R-:W-:Y:S01]  /*a900*/  F2FP.RELU.F16.F32.PACK_AB R22, R22, R15 ;  /* 0x0000000f1616723e */ /* 0x000fe200000008ff */
[----:B------:R-:W-:Y:S01]  /*a910*/  FFMA R15, R17, R19, R12 ;  /* 0x00000013110f7223 */ /* 0x000fe2000000000c */
[----:B-1----:R-:W-:-:S03]  /*a920*/  SHF.L.U32 R158, R172, 0x5, RZ ;  /* 0x00000005ac9e7819 */ /* 0x002fc600000006ff */
[----:B------:R-:W-:Y:S01]  /*a930*/  FFMA R19, R13, R16, R15 ;  /* 0x000000100d137223 */ /* 0x000fe2000000000f */
[----:B------:R-:W-:Y:S02]  /*a940*/  HADD2.F32 R13, -RZ, R7.H1_H1 ;  /* 0x30000007ff0d7230 */ /* 0x000fe40000004100 */
[----:B------:R-:W-:-:S04]  /*a950*/  FFMA R15, R17, R23, R12 ;  /* 0x00000017110f7223 */ /* 0x000fc8000000000c */
[----:B------:R-:W-:Y:S01]  /*a960*/  FFMA R23, R13, R16, R15 ;  /* 0x000000100d177223 */ /* 0x000fe2000000000f */
[----:B------:R-:W-:-:S04]  /*a970*/  IMAD.SHL.U32 R13, R172, 0x10, RZ ;  /* 0x00000010ac0d7824 */ /* 0x000fc800078e00ff */
[----:B------:R-:W-:Y:S01]  /*a980*/  F2FP.RELU.F16.F32.PACK_AB R23, R23, R19 ;  /* 0x000000131717723e */ /* 0x000fe200000008ff */
[----:B------:R-:W-:Y:S01]  /*a990*/  HADD2.F32 R19, -RZ, R8.H0_H0 ;  /* 0x20000008ff137230 */ /* 0x000fe20000004100 */
        /* <DEDUP_REMOVED lines=9> */
[----:B------:R-:W-:Y:S01]  /*aa30*/  LEA R15, R13, UR46, 0x1 ;  /* 0x0000002e0d0f7c11 */ /* 0x000fe2000f8e08ff */
[----:B------:R-:W-:-:S04]  /*aa40*/  HADD2.F32 R13, -RZ, R8.H1_H1 ;  /* 0x30000008ff0d7230 */ /* 0x000fc80000004100 */
[----:B------:R1:W-:Y:S02]  /*aa50*/  STSM.16.M88.4 [R15+0x200], R20 ;  /* 0x000200140f007844 */ /* 0x0003e40000000200 */
[C-C-:B-1----:R-:W-:Y:S01]  /*aa60*/  FFMA R21, R17.reuse, R164, R2.reuse ;  /* 0x000000a411157223 */ /* 0x142fe20000000002 */
[----:B------:R-:W-:-:S03]  /*aa70*/  FFMA R20, R17, R163, R2 ;  /* 0x000000a311147223 */ /* 0x000fc60000000002 */
[-C--:B------:R-:W-:Y:S01]  /*aa80*/  FFMA R164, R19, R16.reuse, R21 ;  /* 0x0000001013a47223 */ /* 0x080fe20000000015 */
[----:B------:R-:W-:Y:S01]  /*aa90*/  FFMA R163, R13, R16, R20 ;  /* 0x000000100da37223 */ /* 0x000fe20000000014 */
[--C-:B------:R-:W-:Y:S02]  /*aaa0*/  HADD2.F32 R19, -RZ, R9.reuse.H0_H0 ;  /* 0x20000009ff137230 */ /* 0x100fe40000004100 */
[C-C-:B------:R-:W-:Y:S01]  /*aab0*/  FFMA R21, R17.reuse, R171, R12.reuse ;  /* 0x000000ab11157223 */ /* 0x140fe2000000000c */
[----:B------:R-:W-:Y:S02]  /*aac0*/  HADD2.F32 R13, -RZ, R9.H1_H1 ;  /* 0x30000009ff0d7230 */ /* 0x000fe40000004100 */
[----:B------:R-:W-:Y:S01]  /*aad0*/  FFMA R20, R17, R160, R12 ;  /* 0x000000a011147223 */ /* 0x000fe2000000000c */
[-C--:B------:R-:W-:Y:S01]  /*aae0*/  FFMA R160, R19, R16.reuse, R21 ;  /* 0x0000001013a07223 */ /* 0x080fe20000000015 */
[--C-:B------:R-:W-:Y:S02]  /*aaf0*/  HADD2.F32 R19, -RZ, R10.reuse.H0_H0 ;  /* 0x2000000aff137230 */ /* 0x100fe40000004100 */
[----:B------:R-:W-:Y:S01]  /*ab00*/  FFMA R158, R13, R16, R20 ;  /* 0x000000100d9e7223 */ /* 0x000fe20000000014 */
[----:B------:R-:W-:-:S02]  /*ab10*/  HADD2.F32 R13, -RZ, R10.H1_H1 ;  /* 0x3000000aff0d7230 */ /* 0x000fc40000004100 */
[C-C-:B------:R-:W-:Y:S01]  /*ab20*/  FFMA R21, R17.reuse, R170, R2.reuse ;  /* 0x000000aa11157223 */ /* 0x140fe20000000002 */
[----:B------:R-:W-:-:S03]  /*ab30*/  FFMA R20, R17, R169, R2 ;  /* 0x000000a911147223 */ /* 0x000fc60000000002 */
[-C--:B------:R-:W-:Y:S01]  /*ab40*/  FFMA R23, R19, R16.reuse, R21 ;  /* 0x0000001013177223 */ /* 0x080fe20000000015 */
[----:B------:R-:W-:Y:S01]  /*ab50*/  FFMA R22, R13, R16, R20 ;  /* 0x000000100d167223 */ /* 0x000fe20000000014 */
[--C-:B------:R-:W-:Y:S02]  /*ab60*/  HADD2.F32 R19, -RZ, R11.reuse.H0_H0 ;  /* 0x2000000bff137230 */ /* 0x100fe40000004100 */
[C-C-:B------:R-:W-:Y:S01]  /*ab70*/  FFMA R21, R17.reuse, R168, R12.reuse ;  /* 0x000000a811157223 */ /* 0x140fe2000000000c */
[----:B------:R-:W-:Y:S02]  /*ab80*/  HADD2.F32 R13, -RZ, R11.H1_H1 ;  /* 0x3000000bff0d7230 */ /* 0x000fe40000004100 */
[----:B------:R-:W-:Y:S01]  /*ab90*/  FFMA R20, R17, R167, R12 ;  /* 0x000000a711147223 */ /* 0x000fe2000000000c */
[----:B------:R-:W-:Y:S01]  /*aba0*/  F2FP.RELU.F16.F32.PACK_AB R22, R22, R23 ;  /* 0x000000171616723e */ /* 0x000fe200000008ff */
[----:B------:R-:W-:Y:S01]  /*abb0*/  FFMA R19, R19, R16, R21 ;  /* 0x0000001013137223 */ /* 0x000fe20000000015 */
[----:B------:R-:W-:Y:S01]  /*abc0*/  F2FP.RELU.F16.F32.PACK_AB R21, R158, R160 ;  /* 0x000000a09e15723e */ /* 0x000fe200000008ff */
[----:B------:R-:W-:Y:S01]  /*abd0*/  FFMA R13, R13, R16, R20 ;  /* 0x000000100d0d7223 */ /* 0x000fe20000000014 */
[----:B------:R-:W-:Y:S01]  /*abe0*/  F2FP.RELU.F16.F32.PACK_AB R20, R163, R164 ;  /* 0x000000a4a314723e */ /* 0x000fe200000008ff */
[----:B------:R-:W-:-:S03]  /*abf0*/  IMAD R158, R18, 0x2, R15 ;  /* 0x00000002129e7824 */ /* 0x000fc600078e020f */
[----:B------:R-:W-:-:S05]  /*ac00*/  F2FP.RELU.F16.F32.PACK_AB R23, R13, R19 ;  /* 0x000000130d17723e */ /* 0x000fca00000008ff */
[----:B------:R1:W-:Y:S01]  /*ac10*/  STSM.16.M88.4 [R158+0x200], R20 ;  /* 0x000200149e007844 */ /* 0x0003e20000000200 */
[----:B------:R-:W-:Y:S01]  /*ac20*/  @!PT LDS RZ, [RZ] ;  /* 0x00000000fffff984 */ /* 0x000fe20000000800 */
[----:B------:R-:W-:Y:S01]  /*ac30*/  @!PT LDS RZ, [RZ] ;  /* 0x00000000fffff984 */ /* 0x000fe20000000800 */
[----:B------:R-:W-:Y:S01]  /*ac40*/  @!PT LDS RZ, [RZ] ;  /* 0x00000000fffff984 */ /* 0x000fe20000000800 */
[----:B------:R-:W-:Y:S01]  /*ac50*/  @!PT LDS RZ, [RZ] ;  /* 0x00000000fffff984 */ /* 0x000fe20000000800 */
[----:B------:R2:W-:Y:S06]  /*ac60*/  MEMBAR.ALL.CTA ;  /* 0x0000000000007992 */ /* 0x0005ec0000008000 */
[----:B--2---:R-:W2:Y:S02]  /*ac70*/  FENCE.VIEW.ASYNC.S ;  /* 0x00000000000073c6 */ /* 0x004ea40000000000 */
[----:B--2---:R-:W-:Y:S06]  /*ac80*/  BAR.SYNC.DEFER_BLOCKING 0x1, 0x100 ;  /* 0x0044000000007b1d */ /* 0x004fec0000010000 */
[----:B------:R-:W-:Y:S05]  /*ac90*/  @P0 BRA `(.L_x_58) ;  /* 0x0000000000180947 */ /* 0x000fea0003800000 */
[----:B------:R-:W-:Y:S02]  /*aca0*/  UIADD3 UR4, UP0, UR38, 0x4f0, URZ ;  /* 0x000004f026047890 */ /* 0x000fe4000ff1e03f */
[----:B------:R-:W-:Y:S02]  /*acb0*/  UIADD3 UR48, UR46, 0x200, URZ ;  /* 0x000002002e307890 */ /* 0x000fe4000fffe03f */
[----:B------:R-:W-:-:S09]  /*acc0*/  UIADD3.X UR5, URZ, UR39, URZ, UP0, !UPT ;  /* 0x000000273f057290 */ /* 0x000fd200087fe43f */
[----:B------:R2:W-:Y:S01]  /*acd0*/  UTMASTG.3D [UR48], [UR4] ;  /* 0x00000030040073b5 */ /* 0x0005e20008010000 */
[----:B------:R0:W-:Y:S01]  /*ace0*/  UTMACMDFLUSH ;  /* 0x00000000000079b7 */ /* 0x0001e20000000000 */
[----:B--2---:R-:W-:-:S04]  /*acf0*/  DEPBAR.LE SB0, 0x1 ;  /* 0x000080400000791a */ /* 0x004fc80000000000 */
.L_x_58:
[----:B------:R-:W-:Y:S05]  /*ad00*/  BSYNC B0 ;  /* 0x0000000000007941 */ /* 0x000fea0003800000 */
.L_x_57:
[----:B------:R-:W-:Y:S01]  /*ad10*/  BAR.SYNC.DEFER_BLOCKING 0x1, 0x100 ;  /* 0x0044000000007b1d */ /* 0x000fe20000010000 */
[----:B------:R-:W-:Y:S02]  /*ad20*/  ISETP.NE.AND P2, PT, RZ, UR47, PT ;  /* 0x0000002fff007c0c */ /* 0x000fe4000bf45270 */
[----:B------:R-:W-:-:S04]  /*ad30*/  IADD3 R19, R15, 0x200, RZ ;  /* 0x000002000f137810 */ /* 0x000fc80007ffe0ff */
[----:B------:R-:W-:-:S07]  /*ad40*/  LEA R160, R18, R19, 0x1 ;  /* 0x0000001312a07211 */ /* 0x000fce00078e08ff */
[----:B------:R-:W-:Y:S05]  /*ad50*/  @!P2 BRA `(.L_x_59) ;  /* 0x000000000038a947 */ /* 0x000fea0003800000 */
[----:B------:R-:W-:Y:S04]  /*ad60*/  BSSY B0, `(.L_x_60) ;  /* 0x000000a000007945 */ /* 0x000fe80003800000 */
[----:B------:R-:W-:Y:S05]  /*ad70*/  @P1 BRA `(.L_x_61) ;  /* 0x0000000000201947 */ /* 0x000fea0003800000 */
[----:B------:R-:W-:-:S06]  /*ad80*/  UISETP.NE.AND UP0, UPT, UR43, 0x3, UPT ;  /* 0x000000032b00788c */ /* 0x000fcc000bf05270 */
[----:B------:R-:W-:-:S13]  /*ad90*/  PLOP3.LUT P2, PT, PT, PT, UP0, 0x80, 0x0 ;  /* 0x000000000000781c */ /* 0x000fda0003f4f008 */
[----:B------:R-:W-:Y:S05]  /*ada0*/  @!P2 BRA `(.L_x_62) ;  /* 0x000000000004a947 */ /* 0x000fea0003800000 */
[----:B------:R-:W-:Y:S01]  /*adb0*/  BPT.TRAP 0x1 ;  /* 0x000000040000795c */ /* 0x000fe20000300000 */
.L_x_62:
[----:B------:R-:W-:-:S04]  /*adc0*/  ULEA UR4, UR36, UR46, 0x3 ;  /* 0x0000002e24047291 */ /* 0x000fc8000f8e183f */
[----:B------:R-:W-:-:S04]  /*add0*/  UIADD3 UR4, UR4, 0x50, URZ ;  /* 0x0000005004047890 */ /* 0x000fc8000fffe03f */
[----:B------:R-:W-:-:S09]  /*ade0*/  UPRMT UR4, UR52, 0x654, UR4 ;  /* 0x0000065434047896 */ /* 0x000fd20008000004 */
[----:B------:R-:W-:Y:S03]  /*adf0*/  SYNCS.ARRIVE.TRANS64.RED.A1T0 RZ, [UR4], RZ ;  /* 0x000000ffffff79a7 */ /* 0x000fe60008100404 */
.L_x_61:
[----:B------:R-:W-:Y:S05]  /*ae00*/  BSYNC B0 ;  /* 0x0000000000007941 */ /* 0x000fea0003800000 */
.L_x_60:
[----:B------:R-:W-:-:S04]  /*ae10*/  UIADD3 UR36, UR36, 0x1, URZ ;  /* 0x0000000124247890 */ /* 0x000fc8000fffe03f */
[----:B------:R-:W-:-:S04]  /*ae20*/  UISETP.NE.AND UP0, UPT, UR36, 0x4, UPT ;  /* 0x000000042400788c */ /* 0x000fc8000bf05270 */
[----:B------:R-:W-:-:S12]  /*ae30*/  USEL UR36, UR36, URZ, UP0 ;  /* 0x0000003f24247287 */ /* 0x000fd80008000000 */
.L_x_59:
[----:B------:R-:W-:Y:S04]  /*ae40*/  BSSY B0, `(.L_x_63) ;  /* 0x0000012000007945 */ /* 0x000fe80003800000 */
[----:B------:R-:W-:Y:S05]  /*ae50*/  @P1 BRA `(.L_x_64) ;  /* 0x0000000000401947 */ /* 0x000fea0003800000 */
[----:B------:R-:W-:-:S06]  /*ae60*/  UISETP.NE.AND UP0, UPT, UR43, 0x3, UPT ;  /* 0x000000032b00788c */ /* 0x000fcc000bf05270 */
[----:B------:R-:W-:-:S13]  /*ae70*/  PLOP3.LUT P2, PT, PT, PT, UP0, 0x80, 0x0 ;  /* 0x000000000000781c */ /* 0x000fda0003f4f008 */
[----:B------:R-:W-:Y:S05]  /*ae80*/  @!P2 BRA `(.L_x_65) ;  /* 0x000000000004a947 */ /* 0x000fea0003800000 */
[----:B------:R-:W-:Y:S01]  /*ae90*/  BPT.TRAP 0x1 ;  /* 0x000000040000795c */ /* 0x000fe20000300000 */
.L_x_65:
[----:B------:R-:W-:Y:S01]  /*aea0*/  LEA R13, R3, UR46, 0x3 ;  /* 0x0000002e030d7c11 */ /* 0x000fe2000f8e18ff */
[----:B------:R-:W-:Y:S01]  /*aeb0*/  BSSY B1, `(.L_x_66) ;  /* 0x0000004000017945 */ /* 0x000fe20003800000 */
[----:B-1----:R-:W-:-:S04]  /*aec0*/  SHF.L.U32 R20, RZ, 0x1f, RZ ;  /* 0x0000001fff147819 */ /* 0x002fc800000006ff */
[----:B------:R-:W1:Y:S02]  /*aed0*/  SYNCS.PHASECHK.TRANS64.TRYWAIT P2, [R13+URZ+0x30], R20 ;  /* 0x000030140d0075a7 */ /* 0x000e64000804017f */
[----:B-1----:R-:W-:Y:S05]  /*aee0*/  @!P2 BRA `(.L_x_67) ;  /* 0x000000b80018a947 */ /* 0x002fea0003800000 */
.L_x_361:
[----:B------:R-:W-:Y:S05]  /*aef0*/  BSYNC B1 ;  /* 0x0000000000017941 */ /* 0x000fea0003800000 */
.L_x_66:
[C---:B-1----:R-:W-:Y:S01]  /*af00*/  @!P3 IMAD R13, R3.reuse, 0x2000, R19 ;  /* 0x00002000030db824 */ /* 0x042fe200078e0213 */
[----:B------:R-:W-:Y:S05]  /*af10*/  @!P3 WARPSYNC.ALL ;  /* 0x000000000000b948 */ /* 0x000fea0003800000 */
[----:B------:R1:W2:Y:S01]  /*af20*/  @!P3 LDSM.16.M88.4 R4, [R13] ;  /* 0x000000000d04b83b */ /* 0x0002a20000000200 */
[----:B------:R-:W-:Y:S02]  /*af30*/  IADD3 R3, R3, 0x1, RZ ;  /* 0x0000000103037810 */ /* 0x000fe40007ffe0ff */
[----:B-1----:R-:W-:-:S05]  /*af40*/  @!P3 LEA R13, R18, R13, 0x1 ;  /* 0x0000000d120db211 */ /* 0x002fca00078e08ff */
[----:B------:R3:W4:Y:S02]  /*af50*/  @!P3 LDSM.16.M88.4 R8, [R13] ;  /* 0x000000000d08b83b */ /* 0x0007240000000200 */
.L_x_64:
[----:B------:R-:W-:Y:S05]  /*af60*/  BSYNC B0 ;  /* 0x0000000000007941 */ /* 0x000fea0003800000 */
.L_x_63:
[--C-:B--23--:R-:W-:Y:S02]  /*af70*/  HADD2.F32 R13, -RZ, R4.reuse.H0_H0 ;  /* 0x20000004ff0d7230 */ /* 0x10cfe40000004100 */
[C-C-:B------:R-:W-:Y:S01]  /*af80*/  FFMA R24, R17.reuse, R24, R14.reuse ;  /* 0x0000001811187223 */ /* 0x140fe2000000000e */
[C---:B------:R-:W-:Y:S01]  /*af90*/  FFMA R25, R17.reuse, R25, R14 ;  /* 0x0000001911197223 */ /* 0x040fe2000000000e */
[C-C-:B------:R-:W-:Y:S01]  /*afa0*/  FFMA R26, R17.reuse, R26, R0.reuse ;  /* 0x0000001a111a7223 */ /* 0x140fe20000000000 */
[----:B------:R-:W-:Y:S01]  /*afb0*/  FFMA R27, R17, R27, R0 ;  /* 0x0000001b111b7223 */ /* 0x000fe20000000000 */
[----:B-1----:R-:W-:Y:S01]  /*afc0*/  FFMA R20, R13, R16, R24 ;  /* 0x000000100d147223 */ /* 0x002fe20000000018 */
[----:B------:R-:W-:Y:S02]  /*afd0*/  HADD2.F32 R13, -RZ, R4.H1_H1 ;  /* 0x30000004ff0d7230 */ /* 0x000fe40000004100 */
[C-C-:B------:R-:W-:Y:S01]  /*afe0*/  FFMA R28, R17.reuse, R28, R14.reuse ;  /* 0x0000001c111c7223 */ /* 0x140fe2000000000e */
[C---:B------:R-:W-:Y:S01]  /*aff0*/  FFMA R29, R17.reuse, R29, R14 ;  /* 0x0000001d111d7223 */ /* 0x040fe2000000000e */
[C-C-:B------:R-:W-:Y:S01]  /*b000*/  FFMA R30, R17.reuse, R30, R0.reuse ;  /* 0x0000001e111e7223 */ /* 0x140fe20000000000 */
[----:B------:R-:W-:Y:S01]  /*b010*/  FFMA R31, R17, R31, R0 ;  /* 0x0000001f111f7223 */ /* 0x000fe20000000000 */
[----:B------:R-:W-:Y:S01]  /*b020*/  FFMA R13, R13, R16, R25 ;  /* 0x000000100d0d7223 */ /* 0x000fe20000000019 */
[----:B------:R-:W-:Y:S05]  /*b030*/  WARPSYNC.ALL ;  /* 0x0000000000007948 */ /* 0x000fea0003800000 */
[----:B------:R-:W-:Y:S01]  /*b040*/  F2FP.RELU.F16.F32.PACK_AB R20, R13, R20 ;  /* 0x000000140d14723e */ /* 0x000fe200000008ff */
[----:B------:R-:W-:-:S02]  /*b050*/  HADD2.F32 R13, -RZ, R5.H0_H0 ;  /* 0x20000005ff0d7230 */ /* 0x000fc40000004100 */
[C-C-:B------:R-:W-:Y:S01]  /*b060*/  FFMA R32, R17.reuse, R32, R14.reuse ;  /* 0x0000002011207223 */ /* 0x140fe2000000000e */
[C---:B------:R-:W-:Y:S01]  /*b070*/  FFMA R33, R17.reuse, R33, R14 ;  /* 0x0000002111217223 */ /* 0x040fe2000000000e */
[C-C-:B------:R-:W-:Y:S01]  /*b080*/  FFMA R34, R17.reuse, R34, R0.reuse ;  /* 0x0000002211227223 */ /* 0x140fe20000000000 */
[----:B------:R-:W-:Y:S01]  /*b090*/  FFMA R35, R17, R35, R0 ;  /* 0x0000002311237223 */ /* 0x000fe20000000000 */
[----:B------:R-:W-:Y:S01]  /*b0a0*/  FFMA R21, R13, R16, R26 ;  /* 0x000000100d157223 */ /* 0x000fe2000000001a */
[----:B------:R-:W-:Y:S02]  /*b0b0*/  HADD2.F32 R13, -RZ, R5.H1_H1 ;  /* 0x30000005ff0d7230 */ /* 0x000fe40000004100 */
[C-C-:B------:R-:W-:Y:S01]  /*b0c0*/  FFMA R36, R17.reuse, R36, R14.reuse ;  /* 0x0000002411247223 */ /* 0x140fe2000000000e */
[C---:B------:R-:W-:Y:S01]  /*b0d0*/  FFMA R37, R17.reuse, R37, R14 ;  /* 0x0000002511257223 */ /* 0x040fe2000000000e */
[C-C-:B------:R-:W-:Y:S01]  /*b0e0*/  FFMA R38, R17.reuse, R38, R0.reuse ;  /* 0x0000002611267223 */ /* 0x140fe20000000000 */
[----:B------:R-:W-:Y:S01]  /*b0f0*/  FFMA R39, R17, R39, R0 ;  /* 0x0000002711277223 */ /* 0x000fe20000000000 */
[----:B------:R-:W-:Y:S01]  /*b100*/  FFMA R13, R13, R16, R27 ;  /* 0x000000100d0d7223 */ /* 0x000fe2000000001b */
[----:B------:R-:W-:Y:S04]  /*b110*/  BSSY B0, `(.L_x_68) ;  /* 0x0000033000007945 */ /* 0x000fe80003800000 */
[----:B------:R-:W-:Y:S01]  /*b120*/  F2FP.RELU.F16.F32.PACK_AB R21, R13, R21 ;  /* 0x000000150d15723e */ /* 0x000fe200000008ff */
[----:B------:R-:W-:-:S05]  /*b130*/  HADD2.F32 R13, -RZ, R6.H0_H0 ;  /* 0x20000006ff0d7230 */ /* 0x000fca0000004100 */
[----:B------:R-:W-:Y:S01]  /*b140*/  FFMA R28, R13, R16, R28 ;  /* 0x000000100d1c7223 */ /* 0x000fe2000000001c */
[----:B------:R-:W-:-:S05]  /*b150*/  HADD2.F32 R13, -RZ, R6.H1_H1 ;  /* 0x30000006ff0d7230 */ /* 0x000fca0000004100 */
[----:B------:R-:W-:Y:S01]  /*b160*/  FFMA R22, R13, R16, R29 ;  /* 0x000000100d167223 */ /* 0x000fe2000000001d */
[----:B------:R-:W-:-:S04]  /*b170*/  HADD2.F32 R13, -RZ, R7.H0_H0 ;  /* 0x20000007ff0d7230 */ /* 0x000fc80000004100 */
[----:B------:R-:W-:Y:S01]  /*b180*/  F2FP.RELU.F16.F32.PACK_AB R22, R22, R28 ;  /* 0x0000001c1616723e */ /* 0x000fe200000008ff */
[----:B------:R-:W-:Y:S01]  /*b190*/  FFMA R23, R13, R16, R30 ;  /* 0x000000100d177223 */ /* 0x000fe2000000001e */
[----:B------:R-:W-:-:S05]  /*b1a0*/  HADD2.F32 R13, -RZ, R7.H1_H1 ;  /* 0x30000007ff0d7230 */ /* 0x000fca0000004100 */
[----:B------:R-:W-:-:S05]  /*b1b0*/  FFMA R13, R13, R16, R31 ;  /* 0x000000100d0d7223 */ /* 0x000fca000000001f */
[----:B------:R-:W-:Y:S01]  /*b1c0*/  F2FP.RELU.F16.F32.PACK_AB R23, R13, R23 ;  /* 0x000000170d17723e */ /* 0x000fe200000008ff */
[----:B----4-:R-:W-:-:S04]  /*b1d0*/  HADD2.F32 R13, -RZ, R8.H1_H1 ;  /* 0x30000008ff0d7230 */ /* 0x010fc80000004100 */
[----:B------:R1:W-:Y:S01]  /*b1e0*/  STSM.16.M88.4 [R15+0x2200], R20 ;  /* 0x002200140f007844 */ /* 0x0003e20000000200 */
[----:B------:R-:W-:Y:S01]  /*b1f0*/  FFMA R33, R13, R16, R33 ;  /* 0x000000100d217223 */ /* 0x000fe20000000021 */
[----:B------:R-:W-:Y:S02]  /*b200*/  HADD2.F32 R13, -RZ, R9.H1_H1 ;  /* 0x30000009ff0d7230 */ /* 0x000fe40000004100 */
[----:B-1----:R-:W-:-:S03]  /*b210*/  HADD2.F32 R20, -RZ, R8.H0_H0 ;  /* 0x20000008ff147230 */ /* 0x002fc60000004100 */
[-C--:B------:R-:W-:Y:S01]  /*b220*/  FFMA R21, R13, R16.reuse, R35 ;  /* 0x000000100d157223 */ /* 0x080fe20000000023 */
[--C-:B------:R-:W-:Y:S02]  /*b230*/  HADD2.F32 R13, -RZ, R10.reuse.H1_H1 ;  /* 0x3000000aff0d7230 */ /* 0x100fe40000004100 */
[-C--:B------:R-:W-:Y:S01]  /*b240*/  FFMA R32, R20, R16.reuse, R32 ;  /* 0x0000001014207223 */ /* 0x080fe20000000020 */
[----:B------:R-:W-:Y:S02]  /*b250*/  HADD2.F32 R20, -RZ, R9.H0_H0 ;  /* 0x20000009ff147230 */ /* 0x000fe40000004100 */
[-C--:B------:R-:W-:Y:S01]  /*b260*/  FFMA R22, R13, R16.reuse, R37 ;  /* 0x000000100d167223 */ /* 0x080fe20000000025 */
[----:B------:R-:W-:Y:S02]  /*b270*/  HADD2.F32 R13, -RZ, R11.H1_H1 ;  /* 0x3000000bff0d7230 */ /* 0x000fe40000004100 */
[----:B------:R-:W-:Y:S01]  /*b280*/  FFMA R34, R20, R16, R34 ;  /* 0x0000001014227223 */ /* 0x000fe20000000022 */
[----:B------:R-:W-:-:S02]  /*b290*/  HADD2.F32 R20, -RZ, R10.H0_H0 ;  /* 0x2000000aff147230 */ /* 0x000fc40000004100 */
[----:B------:R-:W-:Y:S02]  /*b2a0*/  FFMA R13, R13, R16, R39 ;  /* 0x000000100d0d7223 */ /* 0x000fe40000000027 */
[----:B------:R-:W-:Y:S01]  /*b2b0*/  F2FP.RELU.F16.F32.PACK_AB R21, R21, R34 ;  /* 0x000000221515723e */ /* 0x000fe200000008ff */
[----:B------:R-:W-:Y:S01]  /*b2c0*/  FFMA R36, R20, R16, R36 ;  /* 0x0000001014247223 */ /* 0x000fe20000000024 */
[----:B------:R-:W-:-:S04]  /*b2d0*/  HADD2.F32 R20, -RZ, R11.H0_H0 ;  /* 0x2000000bff147230 */ /* 0x000fc80000004100 */
[----:B------:R-:W-:Y:S01]  /*b2e0*/  F2FP.RELU.F16.F32.PACK_AB R22, R22, R36 ;  /* 0x000000241616723e */ /* 0x000fe200000008ff */
[----:B------:R-:W-:Y:S01]  /*b2f0*/  FFMA R23, R20, R16, R38 ;  /* 0x0000001014177223 */ /* 0x000fe20000000026 */
[----:B------:R-:W-:-:S04]  /*b300*/  F2FP.RELU.F16.F32.PACK_AB R20, R33, R32 ;  /* 0x000000202114723e */ /* 0x000fc800000008ff */
        /* <DEDUP_REMOVED lines=12> */
[----:B------:R-:W-:Y:S02]  /*b3d0*/  UIADD3 UR4, UR46, 0x2200, URZ ;  /* 0x000022002e047890 */ /* 0x000fe4000fffe03f */
[----:B------:R-:W-:Y:S01]  /*b3e0*/  UIADD3.X UR9, URZ, UR39, URZ, UP0, !UPT ;  /* 0x000000273f097290 */ /* 0x000fe200087fe43f */
[----:B------:R-:W-:Y:S01]  /*b3f0*/  UMOV UR5, UR49 ;  /* 0x0000003100057c82 */ /* 0x000fe20008000000 */
[----:B------:R-:W-:-:S07]  /*b400*/  UMOV UR7, UR51 ;  /* 0x0000003300077c82 */ /* 0x000fce0008000000 */
[----:B------:R2:W-:Y:S01]  /*b410*/  UTMASTG.3D [UR4], [UR8] ;  /* 0x00000004080073b5 */ /* 0x0005e20008010000 */
[----:B------:R0:W-:Y:S01]  /*b420*/  UTMACMDFLUSH ;  /* 0x00000000000079b7 */ /* 0x0001e20000000000 */
[----:B--2---:R-:W-:-:S04]  /*b430*/  DEPBAR.LE SB0, 0x1 ;  /* 0x000080400000791a */ /* 0x004fc80000000000 */
.L_x_69:
[----:B------:R-:W-:Y:S05]  /*b440*/  BSYNC B0 ;  /* 0x0000000000007941 */ /* 0x000fea0003800000 */
.L_x_68:
[----:B------:R-:W-:Y:S01]  /*b450*/  VIADD R30, R15, 0x2200 ;  /* 0x000022000f1e7836 */ /* 0x000fe20000000000 */
[----:B------:R-:W-:Y:S04]  /*b460*/  BAR.SYNC.DEFER_BLOCKING 0x1, 0x100 ;  /* 0x0044000000007b1d */ /* 0x000fe80000010000 */
[----:B------:R-:W-:Y:S02]  /*b470*/  LEA R30, R18, R30, 0x1 ;  /* 0x0000001e121e7211 */ /* 0x000fe400078e08ff */
[----:B------:R-:W-:Y:S04]  /*b480*/  BSSY B0, `(.L_x_70) ;  /* 0x000000a000007945 */ /* 0x000fe80003800000 */
[----:B------:R-:W-:Y:S05]  /*b490*/  @P1 BRA `(.L_x_71) ;  /* 0x0000000000201947 */ /* 0x000fea0003800000 */
[----:B------:R-:W-:-:S06]  /*b4a0*/  UISETP.NE.AND UP0, UPT, UR43, 0x3, UPT ;  /* 0x000000032b00788c */ /* 0x000fcc000bf05270 */
[----:B------:R-:W-:-:S13]  /*b4b0*/  PLOP3.LUT P2, PT, PT, PT, UP0, 0x80, 0x0 ;  /* 0x000000000000781c */ /* 0x000fda0003f4f008 */
[----:B------:R-:W-:Y:S05]  /*b4c0*/  @!P2 BRA `(.L_x_72) ;  /* 0x000000000004a947 */ /* 0x000fea0003800000 */
[----:B------:R-:W-:Y:S01]  /*b4d0*/  BPT.TRAP 0x1 ;  /* 0x000000040000795c */ /* 0x000fe20000300000 */
.L_x_72:
[----:B------:R-:W-:-:S04]  /*b4e0*/  ULEA UR4, UR36, UR46, 0x3 ;  /* 0x0000002e24047291 */ /* 0x000fc8000f8e183f */
[----:B------:R-:W-:-:S04]  /*b4f0*/  UIADD3 UR4, UR4, 0x50, URZ ;  /* 0x0000005004047890 */ /* 0x000fc8000fffe03f */
[----:B------:R-:W-:-:S09]  /*b500*/  UPRMT UR4, UR52, 0x654, UR4 ;  /* 0x0000065434047896 */ /* 0x000fd20008000004 */
[----:B------:R-:W-:Y:S03]  /*b510*/  SYNCS.ARRIVE.TRANS64.RED.A1T0 RZ, [UR4], RZ ;  /* 0x000000ffffff79a7 */ /* 0x000fe60008100404 */
.L_x_71:
[----:B------:R-:W-:Y:S05]  /*b520*/  BSYNC B0 ;  /* 0x0000000000007941 */ /* 0x000fea0003800000 */
.L_x_70:
[----:B------:R-:W-:Y:S01]  /*b530*/  UIADD3 UR36, UR36, 0x1, URZ ;  /* 0x0000000124247890 */ /* 0x000fe2000fffe03f */
[----:B------:R-:W-:Y:S01]  /*b540*/  BSSY B0, `(.L_x_73) ;  /* 0x0000018000007945 */ /* 0x000fe20003800000 */
[----:B------:R-:W-:Y:S02]  /*b550*/  MOV R13, RZ ;  /* 0x000000ff000d7202 */ /* 0x000fe40000000f00 */
[----:B------:R-:W-:-:S04]  /*b560*/  UISETP.NE.AND UP0, UPT, UR36, 0x4, UPT ;  /* 0x000000042400788c */ /* 0x000fc8000bf05270 */
[----:B------:R-:W-:Y:S01]  /*b570*/  USEL UR36, UR36, URZ, UP0 ;  /* 0x0000003f24247287 */ /* 0x000fe20008000000 */
[----:B------:R-:W-:Y:S11]  /*b580*/  @P1 BRA `(.L_x_74) ;  /* 0x00000000004c1947 */ /* 0x000ff60003800000 */
[----:B------:R-:W-:-:S06]  /*b590*/  UISETP.NE.AND UP0, UPT, UR43, 0x3, UPT ;  /* 0x000000032b00788c */ /* 0x000fcc000bf05270 */
[----:B------:R-:W-:-:S13]  /*b5a0*/  PLOP3.LUT P2, PT, PT, PT, UP0, 0x80, 0x0 ;  /* 0x000000000000781c */ /* 0x000fda0003f4f008 */
[----:B------:R-:W-:Y:S05]  /*b5b0*/  @!P2 BRA `(.L_x_75) ;  /* 0x000000000004a947 */ /* 0x000fea0003800000 */
[----:B------:R-:W-:Y:S01]  /*b5c0*/  BPT.TRAP 0x1 ;  /* 0x000000040000795c */ /* 0x000fe20000300000 */
.L_x_75:
[----:B------:R-:W-:Y:S01]  /*b5d0*/  LEA R13, R3, UR46, 0x3 ;  /* 0x0000002e030d7c11 */ /* 0x000fe2000f8e18ff */
[----:B------:R-:W-:Y:S01]  /*b5e0*/  BSSY B1, `(.L_x_76) ;  /* 0x0000004000017945 */ /* 0x000fe20003800000 */
[----:B-1----:R-:W-:-:S04]  /*b5f0*/  SHF.L.U32 R20, RZ, 0x1f, RZ ;  /* 0x0000001fff147819 */ /* 0x002fc800000006ff */
[----:B------:R-:W1:Y:S02]  /*b600*/  SYNCS.PHASECHK.TRANS64.TRYWAIT P2, [R13+URZ+0x30], R20 ;  /* 0x000030140d0075a7 */ /* 0x000e64000804017f */
[----:B-1----:R-:W-:Y:S05]  /*b610*/  @!P2 BRA `(.L_x_77) ;  /* 0x000000b00060a947 */ /* 0x002fea0003800000 */
.L_x_362:
[----:B------:R-:W-:Y:S05]  /*b620*/  BSYNC B1 ;  /* 0x0000000000017941 */ /* 0x000fea0003800000 */
.L_x_76:
[C---:B-1----:R-:W-:Y:S01]  /*b630*/  @!P3 IMAD R13, R3.reuse, 0x2000, R19 ;  /* 0x00002000030db824 */ /* 0x042fe200078e0213 */
[----:B------:R-:W-:Y:S05]  /*b640*/  @!P3 WARPSYNC.ALL ;  /* 0x000000000000b948 */ /* 0x000fea0003800000 */
[----:B------:R-:W-:Y:S01]  /*b650*/  IADD3 R3, R3, 0x1, RZ ;  /* 0x0000000103037810 */ /* 0x000fe20007ffe0ff */
[----:B------:R1:W2:Y:S03]  /*b660*/  @!P3 LDSM.16.M88.4 R4, [R13] ;  /* 0x000000000d04b83b */ /* 0x0002a60000000200 */
[----:B------:R-:W-:-:S04]  /*b670*/  ISETP.NE.AND P2, PT, R3, 0x4, PT ;  /* 0x000000040300780c */ /* 0x000fc80003f45270 */
[----:B------:R-:W-:Y:S02]  /*b680*/  SEL R3, R3, RZ, P2 ;  /* 0x000000ff03037207 */ /* 0x000fe40001000000 */
[----:B-1----:R-:W-:-:S05]  /*b690*/  @!P3 LEA R13, R18, R13, 0x1 ;  /* 0x0000000d120db211 */ /* 0x002fca00078e08ff */
[----:B------:R1:W3:Y:S02]  /*b6a0*/  @!P3 LDSM.16.M88.4 R8, [R13] ;  /* 0x000000000d08b83b */ /* 0x0002e40000000200 */
[----:B-1----:R-:W-:-:S07]  /*b6b0*/  SEL R13, RZ, 0x1, P2 ;  /* 0x00000001ff0d7807 */ /* 0x002fce0001000000 */
.L_x_74:
[----:B------:R-:W-:Y:S05]  /*b6c0*/  BSYNC B0 ;  /* 0x0000000000007941 */ /* 0x000fea0003800000 */
.L_x_73:
[----:B-1----:R-:W4:Y:S04]  /*b6d0*/  LDL.LU R20, [R1+0x40] ;  /* 0x0000400001147983 */ /* 0x002f280000300800 */
[----:B------:R-:W5:Y:S04]  /*b6e0*/  LDL.LU R38, [R1+0x44] ;  /* 0x0000440001267983 */ /* 0x000f680000300800 */
[----:B------:R-:W3:Y:S04]  /*b6f0*/  LDL.LU R23, [R1+0x48] ;  /* 0x0000480001177983 */ /* 0x000ee80000300800 */
        /* <DEDUP_REMOVED lines=12> */
[----:B------:R-:W3:Y:S01]  /*b7c0*/  LDL.LU R32, [R1+0x7c] ;  /* 0x00007c0001207983 */ /* 0x000ee20000300800 */
[----:B------:R-:W-:Y:S05]  /*b7d0*/  WARPSYNC.ALL ;  /* 0x0000000000007948 */ /* 0x000fea0003800000 */
[----:B------:R-:W-:Y:S01]  /*b7e0*/  BSSY B0, `(.L_x_78) ;  /* 0x000004c000007945 */ /* 0x000fe20003800000 */
[----:B----4-:R-:W-:Y:S01]  /*b7f0*/  FFMA R21, R17, R20, R2 ;  /* 0x0000001411157223 */ /* 0x010fe20000000002 */
[----:B--2---:R-:W-:-:S05]  /*b800*/  HADD2.F32 R20, -RZ, R4.H0_H0 ;  /* 0x20000004ff147230 */ /* 0x004fca0000004100 */
[----:B------:R-:W-:Y:S01]  /*b810*/  FFMA R22, R20, R16, R21 ;  /* 0x0000001014167223 */ /* 0x000fe20000000015 */
[----:B------:R-:W-:Y:S02]  /*b820*/  HADD2.F32 R20, -RZ, R4.H1_H1 ;  /* 0x30000004ff147230 */ /* 0x000fe40000004100 */
[----:B-----5:R-:W-:-:S04]  /*b830*/  FFMA R21, R17, R38, R2 ;  /* 0x0000002611157223 */ /* 0x020fc80000000002 */
[----:B------:R-:W-:Y:S01]  /*b840*/  FFMA R20, R20, R16, R21 ;  /* 0x0000001014147223 */ /* 0x000fe20000000015 */
[----:B------:R-:W-:-:S04]  /*b850*/  HADD2.F32 R21, -RZ, R5.H0_H0 ;  /* 0x20000005ff157230 */ /* 0x000fc80000004100 */
[----:B------:R-:W-:Y:S01]  /*b860*/  F2FP.RELU.F16.F32.PACK_AB R20, R20, R22 ;  /* 0x000000161414723e */ /* 0x000fe200000008ff */
[----:B---3--:R-:W-:-:S04]  /*b870*/  FFMA R22, R17, R23, R12 ;  /* 0x0000001711167223 */ /* 0x008fc8000000000c */
[----:B------:R-:W-:Y:S01]  /*b880*/  FFMA R23, R21, R16, R22 ;  /* 0x0000001015177223 */ /* 0x000fe20000000016 */
[----:B------:R-:W-:Y:S02]  /*b890*/  HADD2.F32 R21, -RZ, R5.H1_H1 ;  /* 0x30000005ff157230 */ /* 0x000fe40000004100 */
[----:B------:R-:W-:-:S04]  /*b8a0*/  FFMA R22, R17, R37, R12 ;  /* 0x0000002511167223 */ /* 0x000fc8000000000c */
[----:B------:R-:W-:Y:S01]  /*b8b0*/  FFMA R21, R21, R16, R22 ;  /* 0x0000001015157223 */ /* 0x000fe20000000016 */
[----:B------:R-:W-:-:S04]  /*b8c0*/  HADD2.F32 R22, -RZ, R6.H0_H0 ;  /* 0x20000006ff167230 */ /* 0x000fc80000004100 */
[----:B------:R-:W-:Y:S01]  /*b8d0*/  F2FP.RELU.F16.F32.PACK_AB R21, R21, R23 ;  /* 0x000000171515723e */ /* 0x000fe200000008ff */
[----:B------:R-:W-:-:S04]  /*b8e0*/  FFMA R23, R17, R26, R2 ;  /* 0x0000001a11177223 */ /* 0x000fc80000000002 */
[----:B------:R-:W-:Y:S01]  /*b8f0*/  FFMA R26, R22, R16, R23 ;  /* 0x00000010161a7223 */ /* 0x000fe20000000017 */
[----:B------:R-:W-:Y:S02]  /*b900*/  HADD2.F32 R22, -RZ, R6.H1_H1 ;  /* 0x30000006ff167230 */ /* 0x000fe40000004100 */
[----:B------:R-:W-:-:S04]  /*b910*/  FFMA R23, R17, R25, R2 ;  /* 0x0000001911177223 */ /* 0x000fc80000000002 */
[----:B------:R-:W-:Y:S01]  /*b920*/  FFMA R25, R22, R16, R23 ;  /* 0x0000001016197223 */ /* 0x000fe20000000017 */
[----:B------:R-:W-:Y:S02]  /*b930*/  HADD2.F32 R22, -RZ, R7.H0_H0 ;  /* 0x20000007ff167230 */ /* 0x000fe40000004100 */
[----:B------:R-:W-:-:S04]  /*b940*/  FFMA R23, R17, R24, R12 ;  /* 0x0000001811177223 */ /* 0x000fc8000000000c */
[----:B------:R-:W-:Y:S01]  /*b950*/  FFMA R24, R22, R16, R23 ;  /* 0x0000001016187223 */ /* 0x000fe20000000017 */
[----:B------:R-:W-:Y:S02]  /*b960*/  HADD2.F32 R22, -RZ, R7.H1_H1 ;  /* 0x30000007ff167230 */ /* 0x000fe40000004100 */
[----:B------:R-:W-:-:S04]  /*b970*/  FFMA R23, R17, R36, R12 ;  /* 0x0000002411177223 */ /* 0x000fc8000000000c */
[----:B------:R-:W-:Y:S01]  /*b980*/  FFMA R23, R22, R16, R23 ;  /* 0x0000001016177223 */ /* 0x000fe20000000017 */
[----:B------:R-:W-:-:S04]  /*b990*/  F2FP.RELU.F16.F32.PACK_AB R22, R25, R26 ;  /* 0x0000001a1916723e */ /* 0x000fc800000008ff */
[----:B------:R-:W-:-:S05]  /*b9a0*/  F2FP.RELU.F16.F32.PACK_AB R23, R23, R24 ;  /* 0x000000181717723e */ /* 0x000fca00000008ff */
[----:B------:R1:W-:Y:S02]  /*b9b0*/  STSM.16.M88.4 [R15+0x4200], R20 ;  /* 0x004200140f007844 */ /* 0x0003e40000000200 */
[--C-:B-1----:R-:W-:Y:S02]  /*b9c0*/  HADD2.F32 R21, -RZ, R8.reuse.H0_H0 ;  /* 0x20000008ff157230 */ /* 0x102fe40000004100 */
[C-C-:B------:R-:W-:Y:S01]  /*b9d0*/  FFMA R23, R17.reuse, R31, R2.reuse ;  /* 0x0000001f11177223 */ /* 0x140fe20000000002 */
[----:B------:R-:W-:Y:S02]  /*b9e0*/  HADD2.F32 R20, -RZ, R8.H1_H1 ;  /* 0x30000008ff147230 */ /* 0x000fe40000004100 */
[----:B------:R-:W-:Y:S01]  /*b9f0*/  FFMA R22, R17, R29, R2 ;  /* 0x0000001d11167223 */ /* 0x000fe20000000002 */
[-C--:B------:R-:W-:Y:S01]  /*ba00*/  FFMA R31, R21, R16.reuse, R23 ;  /* 0x00000010151f7223 */ /* 0x080fe20000000017 */
[--C-:B------:R-:W-:Y:S02]  /*ba10*/  HADD2.F32 R21, -RZ, R9.reuse.H0_H0 ;  /* 0x20000009ff157230 */ /* 0x100fe40000004100 */
[----:B------:R-:W-:Y:S01]  /*ba20*/  FFMA R29, R20, R16, R22 ;  /* 0x00000010141d7223 */ /* 0x000fe20000000016 */
[----:B------:R-:W-:Y:S01]  /*ba30*/  FFMA R23, R17, R28, R12 ;  /* 0x0000001c11177223 */ /* 0x000fe2000000000c */
[----:B------:R-:W-:-:S02]  /*ba40*/  HADD2.F32 R20, -RZ, R9.H1_H1 ;  /* 0x30000009ff147230 */ /* 0x000fc40000004100 */
[----:B------:R-:W-:Y:S01]  /*ba50*/  FFMA R22, R17, R27, R12 ;  /* 0x0000001b11167223 */ /* 0x000fe2000000000c */
[-C--:B------:R-:W-:Y:S01]  /*ba60*/  FFMA R28, R21, R16.reuse, R23 ;  /* 0x00000010151c7223 */ /* 0x080fe20000000017 */
[--C-:B------:R-:W-:Y:S02]  /*ba70*/  HADD2.F32 R21, -RZ, R10.reuse.H0_H0 ;  /* 0x2000000aff157230 */ /* 0x100fe40000004100 */
[----:B------:R-:W-:Y:S01]  /*ba80*/  FFMA R27, R20, R16, R22 ;  /* 0x00000010141b7223 */ /* 0x000fe20000000016 */
[C-C-:B------:R-:W-:Y:S01]  /*ba90*/  FFMA R23, R17.reuse, R35, R2.reuse ;  /* 0x0000002311177223 */ /* 0x140fe20000000002 */
[----:B------:R-:W-:Y:S02]  /*baa0*/  HADD2.F32 R20, -RZ, R10.H1_H1 ;  /* 0x3000000aff147230 */ /* 0x000fe40000004100 */
[----:B------:R-:W-:Y:S01]  /*bab0*/  FFMA R22, R17, R34, R2 ;  /* 0x0000002211167223 */ /* 0x000fe20000000002 */
[----:B------:R-:W-:Y:S01]  /*bac0*/  FFMA R26, R21, R16, R23 ;  /* 0x00000010151a7223 */ /* 0x000fe20000000017 */
[----:B------:R-:W-:-:S02]  /*bad0*/  HADD2.F32 R21, -RZ, R11.H0_H0 ;  /* 0x2000000bff157230 */ /* 0x000fc40000004100 */
[----:B------:R-:W-:Y:S01]  /*bae0*/  FFMA R25, R20, R16, R22 ;  /* 0x0000001014197223 */ /* 0x000fe20000000016 */
[C-C-:B------:R-:W-:Y:S01]  /*baf0*/  FFMA R23, R17.reuse, R33, R12.reuse ;  /* 0x0000002111177223 */ /* 0x140fe2000000000c */
[----:B------:R-:W-:Y:S02]  /*bb00*/  HADD2.F32 R20, -RZ, R11.H1_H1 ;  /* 0x3000000bff147230 */ /* 0x000fe40000004100 */
[----:B------:R-:W-:Y:S01]  /*bb10*/  FFMA R22, R17, R32, R12 ;  /* 0x0000002011167223 */ /* 0x000fe2000000000c */
[----:B------:R-:W-:Y:S01]  /*bb20*/  FFMA R24, R21, R16, R23 ;  /* 0x0000001015187223 */ /* 0x000fe20000000017 */
[----:B------:R-:W-:Y:S02]  /*bb30*/  F2FP.RELU.F16.F32.PACK_AB R21, R27, R28 ;  /* 0x0000001c1b15723e */ /* 0x000fe400000008ff */
[----:B------:R-:W-:Y:S01]  /*bb40*/  FFMA R23, R20, R16, R22 ;  /* 0x0000001014177223 */ /* 0x000fe20000000016 */
[----:B------:R-:W-:Y:S02]  /*bb50*/  F2FP.RELU.F16.F32.PACK_AB R20, R29, R31 ;  /* 0x0000001f1d14723e */ /* 0x000fe400000008ff */
[----:B------:R-:W-:-:S02]  /*bb60*/  F2FP.RELU.F16.F32.PACK_AB R22, R25, R26 ;  /* 0x0000001a1916723e */ /* 0x000fc400000008ff */
        /* <DEDUP_REMOVED lines=19> */
.L_x_79:
[----:B------:R-:W-:Y:S05]  /*bca0*/  BSYNC B0 ;  /* 0x0000000000007941 */ /* 0x000fea0003800000 */
.L_x_78:
        /* <DEDUP_REMOVED lines=9> */
.L_x_82:
[----:B------:R-:W-:-:S04]  /*bd40*/  ULEA UR4, UR36, UR46, 0x3 ;  /* 0x0000002e24047291 */ /* 0x000fc8000f8e183f */
[----:B------:R-:W-:-:S04]  /*bd50*/  UIADD3 UR4, UR4, 0x50, URZ ;  /* 0x0000005004047890 */ /* 0x000fc8000fffe03f */
[----:B------:R-:W-:-:S09]  /*bd60*/  UPRMT UR4, UR52, 0x654, UR4 ;  /* 0x0000065434047896 */ /* 0x000fd20008000004 */
[----:B------:R-:W-:Y:S03]  /*bd70*/  SYNCS.ARRIVE.TRANS64.RED.A1T0 RZ, [UR4], RZ ;  /* 0x000000ffffff79a7 */ /* 0x000fe60008100404 */
.L_x_81:
[----:B------:R-:W-:Y:S05]  /*bd80*/  BSYNC B0 ;  /* 0x0000000000007941 */ /* 0x000fea0003800000 */
.L_x_80:
[----:B------:R-:W-:Y:S01]  /*bd90*/  UIADD3 UR4, UR36, 0x1, URZ ;  /* 0x0000000124047890 */ /* 0x000fe2000fffe03f */
[----:B------:R-:W-:Y:S03]  /*bda0*/  BSSY B0, `(.L_x_83) ;  /* 0x0000018000007945 */ /* 0x000fe60003800000 */
[----:B------:R-:W-:-:S04]  /*bdb0*/  UISETP.NE.AND UP0, UPT, UR4, 0x4, UPT ;  /* 0x000000040400788c */ /* 0x000fc8000bf05270 */
[----:B------:R-:W-:Y:S01]  /*bdc0*/  USEL UR8, UR4, URZ, UP0 ;  /* 0x0000003f04087287 */ /* 0x000fe20008000000 */
[----:B------:R-:W-:Y:S11]  /*bdd0*/  @P1 BRA `(.L_x_84) ;  /* 0x0000000000501947 */ /* 0x000ff60003800000 */
[----:B------:R-:W-:-:S06]  /*bde0*/  UISETP.NE.AND UP0, UPT, UR43, 0x3, UPT ;  /* 0x000000032b00788c */ /* 0x000fcc000bf05270 */
[----:B------:R-:W-:-:S13]  /*bdf0*/  PLOP3.LUT P2, PT, PT, PT, UP0, 0x80, 0x0 ;  /* 0x000000000000781c */ /* 0x000fda0003f4f008 */
[----:B------:R-:W-:Y:S05]  /*be00*/  @!P2 BRA `(.L_x_85) ;  /* 0x000000000004a947 */ /* 0x000fea0003800000 */
[----:B------:R-:W-:Y:S01]  /*be10*/  BPT.TRAP 0x1 ;  /* 0x000000040000795c */ /* 0x000fe20000300000 */
.L_x_85:
[----:B-1----:R-:W-:Y:S01]  /*be20*/  LEA R20, R3, UR46, 0x3 ;  /* 0x0000002e03147c11 */ /* 0x002fe2000f8e18ff */
[----:B------:R-:W-:Y:S01]  /*be30*/  BSSY B1, `(.L_x_86) ;  /* 0x0000004000017945 */ /* 0x000fe20003800000 */
[----:B------:R-:W-:-:S04]  /*be40*/  SHF.L.U32 R21, R13, 0x1f, RZ ;  /* 0x0000001f0d157819 */ /* 0x000fc800000006ff */
[----:B------:R-:W1:Y:S02]  /*be50*/  SYNCS.PHASECHK.TRANS64.TRYWAIT P2, [R20+URZ+0x30], R21 ;  /* 0x00003015140075a7 */ /* 0x000e64000804017f */
[----:B-1----:R-:W-:Y:S05]  /*be60*/  @!P2 BRA `(.L_x_87) ;  /* 0x000000a80060a947 */ /* 0x002fea0003800000 */
.L_x_363:
[----:B------:R-:W-:Y:S05]  /*be70*/  BSYNC B1 ;  /* 0x0000000000017941 */ /* 0x000fea0003800000 */
.L_x_86:
[C---:B-1----:R-:W-:Y:S01]  /*be80*/  @!P3 LEA R20, R3.reuse, R19, 0xd ;  /* 0x000000130314b211 */ /* 0x042fe200078e68ff */
[----:B------:R-:W-:Y:S05]  /*be90*/  @!P3 WARPSYNC.ALL ;  /* 0x000000000000b948 */ /* 0x000fea0003800000 */
[----:B------:R-:W-:Y:S01]  /*bea0*/  IADD3 R3, R3, 0x1, RZ ;  /* 0x0000000103037810 */ /* 0x000fe20007ffe0ff */
[----:B------:R1:W2:Y:S03]  /*beb0*/  @!P3 LDSM.16.M88.4 R4, [R20] ;  /* 0x000000001404b83b */ /* 0x0002a60000000200 */
[----:B------:R-:W-:-:S04]  /*bec0*/  ISETP.NE.AND P2, PT, R3, 0x4, PT ;  /* 0x000000040300780c */ /* 0x000fc80003f45270 */
[----:B------:R-:W-:Y:S01]  /*bed0*/  SEL R3, R3, RZ, P2 ;  /* 0x000000ff03037207 */ /* 0x000fe20001000000 */
[----:B-1----:R-:W-:-:S05]  /*bee0*/  @!P3 IMAD R20, R18, 0x2, R20 ;  /* 0x000000021214b824 */ /* 0x002fca00078e0214 */
[----:B------:R1:W3:Y:S02]  /*bef0*/  @!P3 LDSM.16.M88.4 R8, [R20] ;  /* 0x000000001408b83b */ /* 0x0002e40000000200 */
[----:B-1----:R-:W-:-:S04]  /*bf00*/  SEL R20, RZ, 0x1, P2 ;  /* 0x00000001ff147807 */ /* 0x002fc80001000000 */
[----:B------:R-:W-:-:S07]  /*bf10*/  LOP3.LUT R13, R13, R20, RZ, 0x3c, !PT ;  /* 0x000000140d0d7212 */ /* 0x000fce00078e3cff */
.L_x_84:
[----:B------:R-:W-:Y:S05]  /*bf20*/  BSYNC B0 ;  /* 0x0000000000007941 */ /* 0x000fea0003800000 */
.L_x_83:
[----:B-12---:R-:W-:Y:S02]  /*bf30*/  HADD2.F32 R22, -RZ, R6.H0_H0 ;  /* 0x20000006ff167230 */ /* 0x006fe40000004100 */
[C-C-:B------:R-:W-:Y:S01]  /*bf40*/  FFMA R44, R17.reuse, R44, R14.reuse ;  /* 0x0000002c112c7223 */ /* 0x140fe2000000000e */
[----:B------:R-:W-:Y:S02]  /*bf50*/  HADD2.F32 R20, -RZ, R4.H0_H0 ;  /* 0x20000004ff147230 */ /* 0x000fe40000004100 */
[C---:B------:R-:W-:Y:S01]  /*bf60*/  FFMA R40, R17.reuse, R40, R14 ;  /* 0x0000002811287223 */ /* 0x040fe2000000000e */
[----:B------:R-:W-:Y:S02]  /*bf70*/  HADD2.F32 R21, -RZ, R5.H0_H0 ;  /* 0x20000005ff157230 */ /* 0x000fe40000004100 */
[----:B------:R-:W-:Y:S01]  /*bf80*/  FFMA R44, R22, R16, R44 ;  /* 0x00000010162c7223 */ /* 0x000fe2000000002c */
[----:B------:R-:W-:Y:S02]  /*bf90*/  HADD2.F32 R22, -RZ, R6.H1_H1 ;  /* 0x30000006ff167230 */ /* 0x000fe40000004100 */
[C---:B------:R-:W-:Y:S01]  /*bfa0*/  FFMA R42, R17.reuse, R42, R0 ;  /* 0x0000002a112a7223 */ /* 0x040fe20000000000 */
[----:B------:R-:W-:Y:S01]  /*bfb0*/  FFMA R45, R17, R45, R14 ;  /* 0x0000002d112d7223 */ /* 0x000fe2000000000e */
[----:B------:R-:W-:Y:S01]  /*bfc0*/  FFMA R40, R20, R16, R40 ;  /* 0x0000001014287223 */ /* 0x000fe20000000028 */
[----:B------:R-:W-:-:S02]  /*bfd0*/  HADD2.F32 R20, -RZ, R4.H1_H1 ;  /* 0x30000004ff147230 */ /* 0x000fc40000004100 */
[-C--:B------:R-:W-:Y:S01]  /*bfe0*/  FFMA R42, R21, R16.reuse, R42 ;  /* 0x00000010152a7223 */ /* 0x080fe2000000002a */
[----:B------:R-:W-:Y:S01]  /*bff0*/  FFMA R45, R22, R16, R45 ;  /* 0x00000010162d7223 */ /* 0x000fe2000000002d */
[----:B------:R-:W-:Y:S02]  /*c000*/  HADD2.F32 R21, -RZ, R5.H1_H1 ;  /* 0x30000005ff157230 */ /* 0x000fe40000004100 */
[C---:B------:R-:W-:Y:S01]  /*c010*/  FFMA R41, R17.reuse, R41, R14 ;  /* 0x0000002911297223 */ /* 0x040fe2000000000e */
[--C-:B------:R-:W-:Y:S02]  /*c020*/  HADD2.F32 R22, -RZ, R7.reuse.H0_H0 ;  /* 0x20000007ff167230 */ /* 0x100fe40000004100 */
[C-C-:B------:R-:W-:Y:S01]  /*c030*/  FFMA R43, R17.reuse, R43, R0.reuse ;  /* 0x0000002b112b7223 */ /* 0x140fe20000000000 */
[----:B------:R-:W-:Y:S02]  /*c040*/  HADD2.F32 R23, -RZ, R7.H1_H1 ;  /* 0x30000007ff177230 */ /* 0x000fe40000004100 */
[C-C-:B------:R-:W-:Y:S01]  /*c050*/  FFMA R46, R17.reuse, R46, R0.reuse ;  /* 0x0000002e112e7223 */ /* 0x140fe20000000000 */
[----:B------:R-:W-:Y:S01]  /*c060*/  FFMA R47, R17, R47, R0 ;  /* 0x0000002f112f7223 */ /* 0x000fe20000000000 */
[-C--:B------:R-:W-:Y:S01]  /*c070*/  FFMA R20, R20, R16.reuse, R41 ;  /* 0x0000001014147223 */ /* 0x080fe20000000029 */
[-C--:B------:R-:W-:Y:S01]  /*c080*/  FFMA R21, R21, R16.reuse, R43 ;  /* 0x0000001015157223 */ /* 0x080fe2000000002b */
[-C--:B------:R-:W-:Y:S01]  /*c090*/  FFMA R46, R22, R16.reuse, R46 ;  /* 0x00000010162e7223 */ /* 0x080fe2000000002e */
[----:B------:R-:W-:Y:S01]  /*c0a0*/  FFMA R23, R23, R16, R47 ;  /* 0x0000001017177223 */ /* 0x000fe2000000002f */
[----:B------:R-:W-:Y:S01]  /*c0b0*/  F2FP.RELU.F16.F32.PACK_AB R22, R45, R44 ;  /* 0x0000002c2d16723e */ /* 0x000fe200000008ff */
[----:B------:R-:W-:Y:S05]  /*c0c0*/  WARPSYNC.ALL ;  /* 0x0000000000007948 */ /* 0x000fea0003800000 */
[----:B------:R-:W-:Y:S01]  /*c0d0*/  F2FP.RELU.F16.F32.PACK_AB R20, R20, R40 ;  /* 0x000000281414723e */ /* 0x000fe200000008ff */
[--C-:B---3--:R-:W-:Y:S01]  /*c0e0*/  HADD2.F32 R25, -RZ, R9.reuse.H0_H0 ;  /* 0x20000009ff197230 */ /* 0x108fe20000004100 */
[----:B------:R-:W-:Y:S01]  /*c0f0*/  F2FP.RELU.F16.F32.PACK_AB R21, R21, R42 ;  /* 0x0000002a1515723e */ /* 0x000fe200000008ff */
[----:B------:R-:W-:Y:S01]  /*c100*/  HADD2.F32 R24, -RZ, R9.H1_H1 ;  /* 0x30000009ff187230 */ /* 0x000fe20000004100 */
[----:B------:R-:W-:Y:S01]  /*c110*/  F2FP.RELU.F16.F32.PACK_AB R23, R23, R46 ;  /* 0x0000002e1717723e */ /* 0x000fe200000008ff */
[--C-:B------:R-:W-:Y:S01]  /*c120*/  HADD2.F32 R27, -RZ, R10.reuse.H0_H0 ;  /* 0x2000000aff1b7230 */ /* 0x100fe20000004100 */
[----:B------:R-:W-:Y:S01]  /*c130*/  BSSY B0, `(.L_x_88) ;  /* 0x000002d000007945 */ /* 0x000fe20003800000 */
[----:B------:R-:W-:-:S02]  /*c140*/  HADD2.F32 R26, -RZ, R10.H1_H1 ;  /* 0x3000000aff1a7230 */ /* 0x000fc40000004100 */
[----:B------:R1:W-:Y:S01]  /*c150*/  STSM.16.M88.4 [R15+0x6200], R20 ;  /* 0x006200140f007844 */ /* 0x0003e20000000200 */
[--C-:B------:R-:W-:Y:S02]  /*c160*/  HADD2.F32 R31, -RZ, R11.reuse.H0_H0 ;  /* 0x2000000bff1f7230 */ /* 0x100fe40000004100 */
[----:B------:R-:W-:Y:S02]  /*c170*/  HADD2.F32 R28, -RZ, R11.H1_H1 ;  /* 0x3000000bff1c7230 */ /* 0x000fe40000004100 */
[--C-:B-1----:R-:W-:Y:S02]  /*c180*/  HADD2.F32 R23, -RZ, R8.reuse.H0_H0 ;  /* 0x20000008ff177230 */ /* 0x102fe40000004100 */
[C-C-:B------:R-:W-:Y:S01]  /*c190*/  FFMA R21, R17.reuse, R48, R14.reuse ;  /* 0x0000003011157223 */ /* 0x140fe2000000000e */
[----:B------:R-:W-:Y:S02]  /*c1a0*/  HADD2.F32 R22, -RZ, R8.H1_H1 ;  /* 0x30000008ff167230 */ /* 0x000fe40000004100 */
[----:B------:R-:W-:Y:S01]  /*c1b0*/  FFMA R20, R17, R49, R14 ;  /* 0x0000003111147223 */ /* 0x000fe2000000000e */
[----:B------:R-:W-:Y:S01]  /*c1c0*/  FFMA R21, R23, R16, R21 ;  /* 0x0000001017157223 */ /* 0x000fe20000000015 */
[----:B------:R-:W-:-:S02]  /*c1d0*/  FFMA R23, R17, R50, R0 ;  /* 0x0000003211177223 */ /* 0x000fc40000000000 */
[-C--:B------:R-:W-:Y:S01]  /*c1e0*/  FFMA R20, R22, R16.reuse, R20 ;  /* 0x0000001016147223 */ /* 0x080fe20000000014 */
[----:B------:R-:W-:Y:S01]  /*c1f0*/  FFMA R22, R17, R51, R0 ;  /* 0x0000003311167223 */ /* 0x000fe20000000000 */
[----:B------:R-:W-:Y:S01]  /*c200*/  FFMA R23, R25, R16, R23 ;  /* 0x0000001019177223 */ /* 0x000fe20000000017 */
[C---:B------:R-:W-:Y:S02]  /*c210*/  FFMA R25, R17.reuse, R52, R14 ;  /* 0x0000003411197223 */ /* 0x040fe4000000000e */
[-C--:B------:R-:W-:Y:S01]  /*c220*/  FFMA R22, R24, R16.reuse, R22 ;  /* 0x0000001018167223 */ /* 0x080fe20000000016 */
[----:B------:R-:W-:Y:S01]  /*c230*/  FFMA R24, R17, R53, R14 ;  /* 0x0000003511187223 */ /* 0x000fe2000000000e */
[----:B------:R-:W-:Y:S01]  /*c240*/  F2FP.RELU.F16.F32.PACK_AB R20, R20, R21 ;  /* 0x000000151414723e */ /* 0x000fe200000008ff */
[-C--:B------:R-:W-:Y:S01]  /*c250*/  FFMA R25, R27, R16.reuse, R25 ;  /* 0x000000101b197223 */ /* 0x080fe20000000019 */
[C---:B------:R-:W-:Y:S01]  /*c260*/  FFMA R27, R17.reuse, R55, R0 ;  /* 0x00000037111b7223 */ /* 0x040fe20000000000 */
[----:B------:R-:W-:Y:S01]  /*c270*/  FFMA R24, R26, R16, R24 ;  /* 0x000000101a187223 */ /* 0x000fe20000000018 */
[----:B------:R-:W-:Y:S01]  /*c280*/  FFMA R26, R17, R54, R0 ;  /* 0x00000036111a7223 */ /* 0x000fe20000000000 */
[----:B------:R-:W-:Y:S01]  /*c290*/  F2FP.RELU.F16.F32.PACK_AB R21, R22, R23 ;  /* 0x000000171615723e */ /* 0x000fe200000008ff */
[----:B------:R-:W-:-:S02]  /*c2a0*/  FFMA R27, R28, R16, R27 ;  /* 0x000000101c1b7223 */ /* 0x000fc4000000001b */
        /* <DEDUP_REMOVED lines=15> */
[----:B------:R-:W-:Y:S02]  /*c3a0*/  UIADD3 UR4, UR46, 0x6200, URZ ;  /* 0x000062002e047890 */ /* 0x000fe4000fffe03f */
[----:B------:R-:W-:Y:S01]  /*c3b0*/  UIADD3.X UR11, URZ, UR39, URZ, UP0, !UPT ;  /* 0x000000273f0b7290 */ /* 0x000fe200087fe43f */
[----:B------:R-:W-:-:S08]  /*c3c0*/  UMOV UR7, UR51 ;  /* 0x0000003300077c82 */ /* 0x000fd00008000000 */
[----:B------:R2:W-:Y:S01]  /*c3d0*/  UTMASTG.3D [UR4], [UR10] ;  /* 0x000000040a0073b5 */ /* 0x0005e20008010000 */
[----:B------:R0:W-:Y:S01]  /*c3e0*/  UTMACMDFLUSH ;  /* 0x00000000000079b7 */ /* 0x0001e20000000000 */
[----:B--2---:R-:W-:-:S04]  /*c3f0*/  DEPBAR.LE SB0, 0x1 ;  /* 0x000080400000791a */ /* 0x004fc80000000000 */
.L_x_89:
[----:B------:R-:W-:Y:S05]  /*c400*/  BSYNC B0 ;  /* 0x0000000000007941 */ /* 0x000fea0003800000 */
.L_x_88:
[----:B-1----:R-:W-:Y:S01]  /*c410*/  IADD3 R21, R15, 0x6200, RZ ;  /* 0x000062000f157810 */ /* 0x002fe20007ffe0ff */
[----:B------:R-:W-:Y:S04]  /*c420*/  BAR.SYNC.DEFER_BLOCKING 0x1, 0x100 ;  /* 0x0044000000007b1d */ /* 0x000fe80000010000 */
[----:B------:R-:W-:Y:S02]  /*c430*/  IMAD R28, R18, 0x2, R21 ;  /* 0x00000002121c7824 */ /* 0x000fe400078e0215 */
[----:B------:R-:W-:Y:S04]  /*c440*/  BSSY B0, `(.L_x_90) ;  /* 0x000000a000007945 */ /* 0x000fe80003800000 */
[----:B------:R-:W-:Y:S05]  /*c450*/  @P1 BRA `(.L_x_91) ;  /* 0x0000000000201947 */ /* 0x000fea0003800000 */
[----:B------:R-:W-:-:S06]  /*c460*/  UISETP.NE.AND UP0, UPT, UR43, 0x3, UPT ;  /* 0x000000032b00788c */ /* 0x000fcc000bf05270 */
[----:B------:R-:W-:-:S13]  /*c470*/  PLOP3.LUT P2, PT, PT, PT, UP0, 0x80, 0x0 ;  /* 0x000000000000781c */ /* 0x000fda0003f4f008 */
[----:B------:R-:W-:Y:S05]  /*c480*/  @!P2 BRA `(.L_x_92) ;  /* 0x000000000004a947 */ /* 0x000fea0003800000 */
[----:B------:R-:W-:Y:S01]  /*c490*/  BPT.TRAP 0x1 ;  /* 0x000000040000795c */ /* 0x000fe20000300000 */
.L_x_92:
[----:B------:R-:W-:-:S04]  /*c4a0*/  ULEA UR4, UR8, UR46, 0x3 ;  /* 0x0000002e08047291 */ /* 0x000fc8000f8e183f */
[----:B------:R-:W-:-:S04]  /*c4b0*/  UIADD3 UR4, UR4, 0x50, URZ ;  /* 0x0000005004047890 */ /* 0x000fc8000fffe03f */
[----:B------:R-:W-:-:S09]  /*c4c0*/  UPRMT UR4, UR52, 0x654, UR4 ;  /* 0x0000065434047896 */ /* 0x000fd20008000004 */
[----:B------:R-:W-:Y:S03]  /*c4d0*/  SYNCS.ARRIVE.TRANS64.RED.A1T0 RZ, [UR4], RZ ;  /* 0x000000ffffff79a7 */ /* 0x000fe60008100404 */
.L_x_91:
[----:B------:R-:W-:Y:S05]  /*c4e0*/  BSYNC B0 ;  /* 0x0000000000007941 */ /* 0x000fea0003800000 */
.L_x_90:
        /* <DEDUP_REMOVED lines=9> */
.L_x_95:
[----:B------:R-:W-:Y:S01]  /*c580*/  LEA R20, R3, UR46, 0x3 ;  /* 0x0000002e03147c11 */ /* 0x000fe2000f8e18ff */
[----:B------:R-:W-:Y:S01]  /*c590*/  BSSY B1, `(.L_x_96) ;  /* 0x0000004000017945 */ /* 0x000fe20003800000 */
[----:B------:R-:W-:-:S04]  /*c5a0*/  SHF.L.U32 R21, R13, 0x1f, RZ ;  /* 0x0000001f0d157819 */ /* 0x000fc800000006ff */
[----:B------:R-:W1:Y:S02]  /*c5b0*/  SYNCS.PHASECHK.TRANS64.TRYWAIT P2, [R20+URZ+0x30], R21 ;  /* 0x00003015140075a7 */ /* 0x000e64000804017f */
[----:B-1----:R-:W-:Y:S05]  /*c5c0*/  @!P2 BRA `(.L_x_97) ;  /* 0x000000a0009ca947 */ /* 0x002fea0003800000 */
.L_x_364:
[----:B------:R-:W-:Y:S05]  /*c5d0*/  BSYNC B1 ;  /* 0x0000000000017941 */ /* 0x000fea0003800000 */
.L_x_96:
[C---:B-1----:R-:W-:Y:S01]  /*c5e0*/  @!P3 LEA R21, R3.reuse, R19, 0xd ;  /* 0x000000130315b211 */ /* 0x042fe200078e68ff */
[----:B------:R-:W-:Y:S05]  /*c5f0*/  @!P3 WARPSYNC.ALL ;  /* 0x000000000000b948 */ /* 0x000fea0003800000 */
[----:B------:R-:W-:Y:S01]  /*c600*/  @!P3 LEA R20, R18, R21, 0x1 ;  /* 0x000000151214b211 */ /* 0x000fe200078e08ff */
[----:B------:R1:W2:Y:S01]  /*c610*/  @!P3 LDSM.16.M88.4 R4, [R21] ;  /* 0x000000001504b83b */ /* 0x0002a20000000200 */
[----:B------:R-:W-:-:S03]  /*c620*/  VIADD R3, R3, 0x1 ;  /* 0x0000000103037836 */ /* 0x000fc60000000000 */
[----:B------:R1:W3:Y:S02]  /*c630*/  @!P3 LDSM.16.M88.4 R8, [R20] ;  /* 0x000000001408b83b */ /* 0x0002e40000000200 */
[----:B------:R-:W-:-:S04]  /*c640*/  ISETP.NE.AND P2, PT, R3, 0x4, PT ;  /* 0x000000040300780c */ /* 0x000fc80003f45270 */
[----:B------:R-:W-:Y:S02]  /*c650*/  SEL R22, RZ, 0x1, P2 ;  /* 0x00000001ff167807 */ /* 0x000fe40001000000 */
[----:B------:R-:W-:Y:S02]  /*c660*/  SEL R3, R3, RZ, P2 ;  /* 0x000000ff03037207 */ /* 0x000fe40001000000 */
[----:B-1----:R-:W-:-:S07]  /*c670*/  LOP3.LUT R13, R13, R22, RZ, 0x3c, !PT ;  /* 0x000000160d0d7212 */ /* 0x002fce00078e3cff */
.L_x_94:
[----:B------:R-:W-:Y:S05]  /*c680*/  BSYNC B0 ;  /* 0x0000000000007941 */ /* 0x000fea0003800000 */
.L_x_93:
[----:B------:R-:W4:Y:S04]  /*c690*/  LDL.LU R21, [R1+0x80] ;  /* 0x0000800001157983 */ /* 0x000f280000300800 */
        /* <DEDUP_REMOVED lines=15> */
[--C-:B--2---:R-:W-:Y:S01]  /*c790*/  HADD2.F32 R22, -RZ, R4.reuse.H1_H1 ;  /* 0x30000004ff167230 */ /* 0x104fe20000004100 */
[----:B------:R-:W-:Y:S05]  /*c7a0*/  WARPSYNC.ALL ;  /* 0x0000000000007948 */ /* 0x000fea0003800000 */
[----:B------:R-:W-:Y:S01]  /*c7b0*/  BSSY B0, `(.L_x_98) ;  /* 0x000004b000007945 */ /* 0x000fe20003800000 */
[C-C-:B----4-:R-:W-:Y:S01]  /*c7c0*/  FFMA R21, R17.reuse, R21, R2.reuse ;  /* 0x0000001511157223 */ /* 0x150fe20000000002 */
[----:B-----5:R-:W-:Y:S01]  /*c7d0*/  FFMA R23, R17, R20, R2 ;  /* 0x0000001411177223 */ /* 0x020fe20000000002 */
[----:B------:R-:W-:-:S05]  /*c7e0*/  HADD2.F32 R20, -RZ, R4.H0_H0 ;  /* 0x20000004ff147230 */ /* 0x000fca0000004100 */
[-C--:B------:R-:W-:Y:S01]  /*c7f0*/  FFMA R20, R20, R16.reuse, R21 ;  /* 0x0000001014147223 */ /* 0x080fe20000000015 */
[----:B------:R-:W-:Y:S01]  /*c800*/  FFMA R21, R22, R16, R23 ;  /* 0x0000001016157223 */ /* 0x000fe20000000017 */
[C-C-:B---3--:R-:W-:Y:S01]  /*c810*/  FFMA R23, R17.reuse, R25, R12.reuse ;  /* 0x0000001911177223 */ /* 0x148fe2000000000c */
[----:B------:R-:W-:Y:S01]  /*c820*/  FFMA R25, R17, R24, R12 ;  /* 0x0000001811197223 */ /* 0x000fe2000000000c */
[--C-:B------:R-:W-:Y:S02]  /*c830*/  HADD2.F32 R24, -RZ, R5.reuse.H1_H1 ;  /* 0x30000005ff187230 */ /* 0x100fe40000004100 */
[----:B------:R-:W-:Y:S01]  /*c840*/  HADD2.F32 R22, -RZ, R5.H0_H0 ;  /* 0x20000005ff167230 */ /* 0x000fe20000004100 */
[----:B------:R-:W-:Y:S02]  /*c850*/  F2FP.RELU.F16.F32.PACK_AB R20, R21, R20 ;  /* 0x000000141514723e */ /* 0x000fe400000008ff */
[----:B------:R-:W-:Y:S01]  /*c860*/  FFMA R27, R24, R16, R25 ;  /* 0x00000010181b7223 */ /* 0x000fe20000000019 */
[----:B------:R-:W-:Y:S01]  /*c870*/  FFMA R25, R17, R26, R2 ;  /* 0x0000001a11197223 */ /* 0x000fe20000000002 */
[----:B------:R-:W-:Y:S01]  /*c880*/  FFMA R22, R22, R16, R23 ;  /* 0x0000001016167223 */ /* 0x000fe20000000017 */
[----:B------:R-:W-:-:S02]  /*c890*/  HADD2.F32 R24, -RZ, R6.H0_H0 ;  /* 0x20000006ff187230 */ /* 0x000fc40000004100 */
[----:B------:R-:W-:Y:S01]  /*c8a0*/  FFMA R23, R17, R41, R2 ;  /* 0x0000002911177223 */ /* 0x000fe20000000002 */
[----:B------:R-:W-:Y:S01]  /*c8b0*/  HADD2.F32 R26, -RZ, R6.H1_H1 ;  /* 0x30000006ff1a7230 */ /* 0x000fe20000004100 */
[----:B------:R-:W-:Y:S02]  /*c8c0*/  F2FP.RELU.F16.F32.PACK_AB R21, R27, R22 ;  /* 0x000000161b15723e */ /* 0x000fe400000008ff */
[-C--:B------:R-:W-:Y:S02]  /*c8d0*/  FFMA R23, R24, R16.reuse, R23 ;  /* 0x0000001018177223 */ /* 0x080fe40000000017 */
[----:B------:R-:W-:Y:S01]  /*c8e0*/  FFMA R24, R26, R16, R25 ;  /* 0x000000101a187223 */ /* 0x000fe20000000019 */
[--C-:B------:R-:W-:Y:S02]  /*c8f0*/  HADD2.F32 R26, -RZ, R7.reuse.H1_H1 ;  /* 0x30000007ff1a7230 */ /* 0x100fe40000004100 */
[----:B------:R-:W-:Y:S02]  /*c900*/  FFMA R25, R17, R39, R12 ;  /* 0x0000002711197223 */ /* 0x000fe4000000000c */
[----:B------:R-:W-:Y:S01]  /*c910*/  F2FP.RELU.F16.F32.PACK_AB R22, R24, R23 ;  /* 0x000000171816723e */ /* 0x000fe200000008ff */
[----:B------:R-:W-:-:S02]  /*c920*/  HADD2.F32 R24, -RZ, R7.H0_H0 ;  /* 0x20000007ff187230 */ /* 0x000fc40000004100 */
[C---:B------:R-:W-:Y:S01]  /*c930*/  FFMA R23, R17.reuse, R40, R12 ;  /* 0x0000002811177223 */ /* 0x040fe2000000000c */
[C-C-:B------:R-:W-:Y:S01]  /*c940*/  FFMA R27, R17.reuse, R32, R2.reuse ;  /* 0x00000020111b7223 */ /* 0x140fe20000000002 */
[--C-:B------:R-:W-:Y:S02]  /*c950*/  HADD2.F32 R32, -RZ, R8.reuse.H1_H1 ;  /* 0x30000008ff207230 */ /* 0x100fe40000004100 */
[-C--:B------:R-:W-:Y:S01]  /*c960*/  FFMA R23, R24, R16.reuse, R23 ;  /* 0x0000001018177223 */ /* 0x080fe20000000017 */
[----:B------:R-:W-:Y:S01]  /*c970*/  FFMA R24, R26, R16, R25 ;  /* 0x000000101a187223 */ /* 0x000fe20000000019 */
[----:B------:R-:W-:Y:S02]  /*c980*/  HADD2.F32 R26, -RZ, R8.H0_H0 ;  /* 0x20000008ff1a7230 */ /* 0x000fe40000004100 */
[C---:B------:R-:W-:Y:S01]  /*c990*/  FFMA R25, R17.reuse, R38, R2 ;  /* 0x0000002611197223 */ /* 0x040fe20000000002 */
[C-C-:B------:R-:W-:Y:S01]  /*c9a0*/  FFMA R31, R17.reuse, R31, R12.reuse ;  /* 0x0000001f111f7223 */ /* 0x140fe2000000000c */
[----:B------:R-:W-:Y:S01]  /*c9b0*/  HADD2.F32 R38, -RZ, R11.H1_H1 ;  /* 0x3000000bff267230 */ /* 0x000fe20000004100 */
[----:B------:R-:W-:Y:S01]  /*c9c0*/  F2FP.RELU.F16.F32.PACK_AB R23, R24, R23 ;  /* 0x000000171817723e */ /* 0x000fe200000008ff */
[-C--:B------:R-:W-:Y:S01]  /*c9d0*/  FFMA R25, R26, R16.reuse, R25 ;  /* 0x000000101a197223 */ /* 0x080fe20000000019 */
[----:B------:R-:W-:Y:S01]  /*c9e0*/  FFMA R26, R32, R16, R27 ;  /* 0x00000010201a7223 */ /* 0x000fe2000000001b */
[----:B------:R-:W-:Y:S01]  /*c9f0*/  FFMA R27, R17, R34, R12 ;  /* 0x00000022111b7223 */ /* 0x000fe2000000000c */
[--C-:B------:R-:W-:Y:S01]  /*ca00*/  HADD2.F32 R32, -RZ, R9.reuse.H0_H0 ;  /* 0x20000009ff207230 */ /* 0x100fe20000004100 */
[----:B------:R1:W-:Y:S01]  /*ca10*/  STSM.16.M88.4 [R15+0x200], R20 ;  /* 0x000200140f007844 */ /* 0x0003e20000000200 */
[----:B------:R-:W-:-:S02]  /*ca20*/  HADD2.F32 R34, -RZ, R9.H1_H1 ;  /* 0x30000009ff227230 */ /* 0x000fc40000004100 */
[C-C-:B------:R-:W-:Y:S01]  /*ca30*/  FFMA R33, R17.reuse, R33, R2.reuse ;  /* 0x0000002111217223 */ /* 0x140fe20000000002 */
[----:B------:R-:W-:Y:S01]  /*ca40*/  F2FP.RELU.F16.F32.PACK_AB R24, R26, R25 ;  /* 0x000000191a18723e */ /* 0x000fe200000008ff */
[-C--:B------:R-:W-:Y:S01]  /*ca50*/  FFMA R27, R32, R16.reuse, R27 ;  /* 0x00000010201b7223 */ /* 0x080fe2000000001b */
[----:B------:R-:W-:Y:S01]  /*ca60*/  FFMA R32, R34, R16, R31 ;  /* 0x0000001022207223 */ /* 0x000fe2000000001f */
[C---:B------:R-:W-:Y:S01]  /*ca70*/  FFMA R31, R17.reuse, R36, R2 ;  /* 0x00000024111f7223 */ /* 0x040fe20000000002 */
[--C-:B------:R-:W-:Y:S02]  /*ca80*/  HADD2.F32 R34, -RZ, R10.reuse.H0_H0 ;  /* 0x2000000aff227230 */ /* 0x100fe40000004100 */
[----:B------:R-:W-:Y:S01]  /*ca90*/  FFMA R35, R17, R35, R12 ;  /* 0x0000002311237223 */ /* 0x000fe2000000000c */
[----:B------:R-:W-:Y:S01]  /*caa0*/  HADD2.F32 R36, -RZ, R10.H1_H1 ;  /* 0x3000000aff247230 */ /* 0x000fe20000004100 */
[----:B------:R-:W-:Y:S01]  /*cab0*/  F2FP.RELU.F16.F32.PACK_AB R25, R32, R27 ;  /* 0x0000001b2019723e */ /* 0x000fe200000008ff */
[----:B------:R-:W-:-:S03]  /*cac0*/  FFMA R31, R34, R16, R31 ;  /* 0x00000010221f7223 */ /* 0x000fc6000000001f */
[-C--:B------:R-:W-:Y:S01]  /*cad0*/  FFMA R34, R36, R16.reuse, R33 ;  /* 0x0000001024227223 */ /* 0x080fe20000000021 */
[----:B------:R-:W-:Y:S02]  /*cae0*/  HADD2.F32 R36, -RZ, R11.H0_H0 ;  /* 0x2000000bff247230 */ /* 0x000fe40000004100 */
[----:B------:R-:W-:Y:S02]  /*caf0*/  FFMA R33, R17, R37, R12 ;  /* 0x0000002511217223 */ /* 0x000fe4000000000c */
[----:B------:R-:W-:Y:S02]  /*cb00*/  F2FP.RELU.F16.F32.PACK_AB R26, R34, R31 ;  /* 0x0000001f221a723e */ /* 0x000fe400000008ff */
[-C--:B------:R-:W-:Y:S01]  /*cb10*/  FFMA R33, R36, R16.reuse, R33 ;  /* 0x0000001024217223 */ /* 0x080fe20000000021 */
[----:B------:R-:W-:-:S05]  /*cb20*/  FFMA R36, R38, R16, R35 ;  /* 0x0000001026247223 */ /* 0x000fca0000000023 */
[----:B------:R-:W-:-:S05]  /*cb30*/  F2FP.RELU.F16.F32.PACK_AB R27, R36, R33 ;  /* 0x00000021241b723e */ /* 0x000fca00000008ff */
[----:B------:R1:W-:Y:S01]  /*cb40*/  STSM.16.M88.4 [R160], R24 ;  /* 0x00000018a0007844 */ /* 0x0003e20000000200 */
        /* <DEDUP_REMOVED lines=17> */
.L_x_99:
[----:B------:R-:W-:Y:S05]  /*cc60*/  BSYNC B0 ;  /* 0x0000000000007941 */ /* 0x000fea0003800000 */
.L_x_98:
[----:B------:R-:W-:Y:S06]  /*cc70*/  BAR.SYNC.DEFER_BLOCKING 0x1, 0x100 ;  /* 0x0044000000007b1d */ /* 0x000fec0000010000 */
[----:B------:R-:W-:Y:S04]  /*cc80*/  BSSY B0, `(.L_x_100) ;  /* 0x000000a000007945 */ /* 0x000fe80003800000 */
[----:B------:R-:W-:Y:S05]  /*cc90*/  @P1 BRA `(.L_x_101) ;  /* 0x0000000000201947 */ /* 0x000fea0003800000 */
[----:B------:R-:W-:-:S06]  /*cca0*/  UISETP.NE.AND UP0, UPT, UR43, 0x3, UPT ;  /* 0x000000032b00788c */ /* 0x000fcc000bf05270 */
[----:B------:R-:W-:-:S13]  /*ccb0*/  PLOP3.LUT P2, PT, PT, PT, UP0, 0x80, 0x0 ;  /* 0x000000000000781c */ /* 0x000fda0003f4f008 */
[----:B------:R-:W-:Y:S05]  /*ccc0*/  @!P2 BRA `(.L_x_102) ;  /* 0x000000000004a947 */ /* 0x000fea0003800000 */
[----:B------:R-:W-:Y:S01]  /*ccd0*/  BPT.TRAP 0x1 ;  /* 0x000000040000795c */ /* 0x000fe20000300000 */
.L_x_102:
[----:B------:R-:W-:-:S04]  /*cce0*/  ULEA UR4, UR8, UR46, 0x3 ;  /* 0x0000002e08047291 */ /* 0x000fc8000f8e183f */
[----:B------:R-:W-:-:S04]  /*ccf0*/  UIADD3 UR4, UR4, 0x50, URZ ;  /* 0x0000005004047890 */ /* 0x000fc8000fffe03f */
[----:B------:R-:W-:-:S09]  /*cd00*/  UPRMT UR4, UR52, 0x654, UR4 ;  /* 0x0000065434047896 */ /* 0x000fd20008000004 */
[----:B------:R-:W-:Y:S03]  /*cd10*/  SYNCS.ARRIVE.TRANS64.RED.A1T0 RZ, [UR4], RZ ;  /* 0x000000ffffff79a7 */ /* 0x000fe60008100404 */
.L_x_101:
[----:B------:R-:W-:Y:S05]  /*cd20*/  BSYNC B0 ;  /* 0x0000000000007941 */ /* 0x000fea0003800000 */
.L_x_100:
        /* <DEDUP_REMOVED lines=9> */
.L_x_105:
[----:B-1----:R-:W-:Y:S01]  /*cdc0*/  LEA R20, R3, UR46, 0x3 ;  /* 0x0000002e03147c11 */ /* 0x002fe2000f8e18ff */
[----:B------:R-:W-:Y:S01]  /*cdd0*/  BSSY B1, `(.L_x_106) ;  /* 0x0000006000017945 */ /* 0x000fe20003800000 */
[----:B------:R-:W-:Y:S02]  /*cde0*/  SHF.L.U32 R21, R13, 0x1f, RZ ;  /* 0x0000001f0d157819 */ /* 0x000fe400000006ff */
[----:B------:R-:W-:Y:S02]  /*cdf0*/  @!P3 LEA R23, R3, R19, 0xd ;  /* 0x000000130317b211 */ /* 0x000fe400078e68ff */
[----:B------:R-:W1:Y:S02]  /*ce00*/  SYNCS.PHASECHK.TRANS64.TRYWAIT P2, [R20+URZ+0x30], R21 ;  /* 0x00003015140075a7 */ /* 0x000e64000804017f */
[----:B------:R-:W-:Y:S01]  /*ce10*/  @!P3 LEA R22, R18, R23, 0x1 ;  /* 0x000000171216b211 */ /* 0x000fe200078e08ff */
[----:B-1----:R-:W-:Y:S06]  /*ce20*/  @!P2 BRA `(.L_x_107) ;  /* 0x000000980098a947 */ /* 0x002fec0003800000 */
.L_x_365:
[----:B------:R-:W-:Y:S05]  /*ce30*/  BSYNC B1 ;  /* 0x0000000000017941 */ /* 0x000fea0003800000 */
.L_x_106:
[----:B------:R-:W-:Y:S05]  /*ce40*/  @!P3 WARPSYNC.ALL ;  /* 0x000000000000b948 */ /* 0x000fea0003800000 */
[----:B------:R2:W3:Y:S01]  /*ce50*/  @!P3 LDSM.16.M88.4 R4, [R23] ;  /* 0x000000001704b83b */ /* 0x0004e20000000200 */
[----:B------:R-:W-:-:S03]  /*ce60*/  VIADD R3, R3, 0x1 ;  /* 0x0000000103037836 */ /* 0x000fc60000000000 */
[----:B------:R2:W4:Y:S02]  /*ce70*/  @!P3 LDSM.16.M88.4 R8, [R22] ;  /* 0x000000001608b83b */ /* 0x0005240000000200 */
[----:B------:R-:W-:-:S04]  /*ce80*/  ISETP.NE.AND P2, PT, R3, 0x4, PT ;  /* 0x000000040300780c */ /* 0x000fc80003f45270 */
[----:B-1----:R-:W-:Y:S02]  /*ce90*/  SEL R20, RZ, 0x1, P2 ;  /* 0x00000001ff147807 */ /* 0x002fe40001000000 */
[----:B------:R-:W-:Y:S02]  /*cea0*/  SEL R3, R3, RZ, P2 ;  /* 0x000000ff03037207 */ /* 0x000fe40001000000 */
[----:B--2---:R-:W-:-:S07]  /*ceb0*/  LOP3.LUT R13, R13, R20, RZ, 0x3c, !PT ;  /* 0x000000140d0d7212 */ /* 0x004fce00078e3cff */
.L_x_104:
[----:B------:R-:W-:Y:S05]  /*cec0*/  BSYNC B0 ;  /* 0x0000000000007941 */ /* 0x000fea0003800000 */
.L_x_103:
[--C-:B-1-3--:R-:W-:Y:S02]  /*ced0*/  HADD2.F32 R20, -RZ, R4.reuse.H0_H0 ;  /* 0x20000004ff147230 */ /* 0x10afe40000004100 */
[C-C-:B------:R-:W-:Y:S01]  /*cee0*/  FFMA R21, R17.reuse, R56, R14.reuse ;  /* 0x0000003811157223 */ /* 0x140fe2000000000e */
[----:B------:R-:W-:Y:S02]  /*cef0*/  HADD2.F32 R22, -RZ, R4.H1_H1 ;  /* 0x30000004ff167230 */ /* 0x000fe40000004100 */
[C---:B------:R-:W-:Y:S01]  /*cf00*/  FFMA R57, R17.reuse, R57, R14 ;  /* 0x0000003911397223 */ /* 0x040fe2000000000e */
[--C-:B------:R-:W-:Y:S02]  /*cf10*/  HADD2.F32 R24, -RZ, R5.reuse.H0_H0 ;  /* 0x20000005ff187230 */ /* 0x100fe40000004100 */
[C-C-:B------:R-:W-:Y:S01]  /*cf20*/  FFMA R23, R17.reuse, R58, R0.reuse ;  /* 0x0000003a11177223 */ /* 0x140fe20000000000 */
[----:B------:R-:W-:Y:S02]  /*cf30*/  HADD2.F32 R26, -RZ, R5.H1_H1 ;  /* 0x30000005ff1a7230 */ /* 0x000fe40000004100 */
[----:B------:R-:W-:Y:S01]  /*cf40*/  FFMA R59, R17, R59, R0 ;  /* 0x0000003b113b7223 */ /* 0x000fe20000000000 */
[-C--:B------:R-:W-:Y:S01]  /*cf50*/  FFMA R20, R20, R16.reuse, R21 ;  /* 0x0000001014147223 */ /* 0x080fe20000000015 */
[-C--:B------:R-:W-:Y:S01]  /*cf60*/  FFMA R21, R22, R16.reuse, R57 ;  /* 0x0000001016157223 */ /* 0x080fe20000000039 */
[-C--:B------:R-:W-:Y:S01]  /*cf70*/  FFMA R22, R24, R16.reuse, R23 ;  /* 0x0000001018167223 */ /* 0x080fe20000000017 */
[----:B------:R-:W-:Y:S01]  /*cf80*/  FFMA R23, R26, R16, R59 ;  /* 0x000000101a177223 */ /* 0x000fe2000000003b */
[----:B------:R-:W-:-:S02]  /*cf90*/  HADD2.F32 R24, -RZ, R6.H0_H0 ;  /* 0x20000006ff187230 */ /* 0x000fc40000004100 */
        /* <DEDUP_REMOVED lines=11> */
[----:B----4-:R-:W-:-:S02]  /*d050*/  HADD2.F32 R34, -RZ, R8.H1_H1 ;  /* 0x30000008ff227230 */ /* 0x010fc40000004100 */
[C---:B------:R-:W-:Y:S01]  /*d060*/  FFMA R65, R17.reuse, R65, R14 ;  /* 0x0000004111417223 */ /* 0x040fe2000000000e */
[--C-:B------:R-:W-:Y:S02]  /*d070*/  HADD2.F32 R36, -RZ, R9.reuse.H0_H0 ;  /* 0x20000009ff247230 */ /* 0x100fe40000004100 */
[C---:B------:R-:W-:Y:S01]  /*d080*/  FFMA R33, R17.reuse, R66, R0 ;  /* 0x0000004211217223 */ /* 0x040fe20000000000 */
[----:B------:R-:W-:Y:S02]  /*d090*/  HADD2.F32 R32, -RZ, R8.H0_H0 ;  /* 0x20000008ff207230 */ /* 0x000fe40000004100 */
[C---:B------:R-:W-:Y:S01]  /*d0a0*/  FFMA R31, R17.reuse, R64, R14 ;  /* 0x00000040111f7223 */ /* 0x040fe2000000000e */
        /* <DEDUP_REMOVED lines=21> */
[----:B------:R-:W-:Y:S01]  /*d200*/  BSSY B0, `(.L_x_108) ;  /* 0x000001a000007945 */ /* 0x000fe20003800000 */
[----:B------:R-:W-:-:S02]  /*d210*/  F2FP.RELU.F16.F32.PACK_AB R22, R25, R24 ;  /* 0x000000181916723e */ /* 0x000fc400000008ff */
[----:B------:R-:W-:Y:S02]  /*d220*/  F2FP.RELU.F16.F32.PACK_AB R23, R27, R26 ;  /* 0x0000001a1b17723e */ /* 0x000fe400000008ff */
[----:B------:R-:W-:Y:S02]  /*d230*/  F2FP.RELU.F16.F32.PACK_AB R24, R65, R32 ;  /* 0x000000204118723e */ /* 0x000fe400000008ff */
[----:B------:R-:W-:Y:S01]  /*d240*/  F2FP.RELU.F16.F32.PACK_AB R25, R67, R34 ;  /* 0x000000224319723e */ /* 0x000fe200000008ff */
[----:B------:R1:W-:Y:S01]  /*d250*/  STSM.16.M88.4 [R15+0x2200], R20 ;  /* 0x002200140f007844 */ /* 0x0003e20000000200 */
[----:B------:R-:W-:Y:S02]  /*d260*/  F2FP.RELU.F16.F32.PACK_AB R26, R36, R31 ;  /* 0x0000001f241a723e */ /* 0x000fe400000008ff */
        /* <DEDUP_REMOVED lines=19> */
.L_x_109:
[----:B------:R-:W-:Y:S05]  /*d3a0*/  BSYNC B0 ;  /* 0x0000000000007941 */ /* 0x000fea0003800000 */
.L_x_108:
[----:B------:R-:W-:Y:S06]  /*d3b0*/  BAR.SYNC.DEFER_BLOCKING 0x1, 0x100 ;  /* 0x0044000000007b1d */ /* 0x000fec0000010000 */
[----:B------:R-:W-:Y:S04]  /*d3c0*/  BSSY B0, `(.L_x_110) ;  /* 0x000000a000007945 */ /* 0x000fe80003800000 */
[----:B------:R-:W-:Y:S05]  /*d3d0*/  @P1 BRA `(.L_x_111) ;  /* 0x0000000000201947 */ /* 0x000fea0003800000 */
[----:B------:R-:W-:-:S06]  /*d3e0*/  UISETP.NE.AND UP0, UPT, UR43, 0x3, UPT ;  /* 0x000000032b00788c */ /* 0x000fcc000bf05270 */
[----:B------:R-:W-:-:S13]  /*d3f0*/  PLOP3.LUT P2, PT, PT, PT, UP0, 0x80, 0x0 ;  /* 0x000000000000781c */ /* 0x000fda0003f4f008 */
[----:B------:R-:W-:Y:S05]  /*d400*/  @!P2 BRA `(.L_x_112) ;  /* 0x000000000004a947 */ /* 0x000fea0003800000 */
[----:B------:R-:W-:Y:S01]  /*d410*/  BPT.TRAP 0x1 ;  /* 0x000000040000795c */ /* 0x000fe20000300000 */
.L_x_112:
[----:B------:R-:W-:-:S04]  /*d420*/  ULEA UR4, UR8, UR46, 0x3 ;  /* 0x0000002e08047291 */ /* 0x000fc8000f8e183f */
[----:B------:R-:W-:-:S04]  /*d430*/  UIADD3 UR4, UR4, 0x50, URZ ;  /* 0x0000005004047890 */ /* 0x000fc8000fffe03f */
[----:B------:R-:W-:-:S09]  /*d440*/  UPRMT UR4, UR52, 0x654, UR4 ;  /* 0x0000065434047896 */ /* 0x000fd20008000004 */
[----:B------:R-:W-:Y:S03]  /*d450*/  SYNCS.ARRIVE.TRANS64.RED.A1T0 RZ, [UR4], RZ ;  /* 0x000000ffffff79a7 */ /* 0x000fe60008100404 */
.L_x_111:
[----:B------:R-:W-:Y:S05]  /*d460*/  BSYNC B0 ;  /* 0x0000000000007941 */ /* 0x000fea0003800000 */
.L_x_110:
        /* <DEDUP_REMOVED lines=9> */
.L_x_115:
[----:B-1----:R-:W-:Y:S01]  /*d500*/  LEA R20, R3, UR46, 0x3 ;  /* 0x0000002e03147c11 */ /* 0x002fe2000f8e18ff */
[----:B------:R-:W-:Y:S01]  /*d510*/  BSSY B1, `(.L_x_116) ;  /* 0x0000006000017945 */ /* 0x000fe20003800000 */
[----:B------:R-:W-:Y:S02]  /*d520*/  SHF.L.U32 R21, R13, 0x1f, RZ ;  /* 0x0000001f0d157819 */ /* 0x000fe400000006ff */
[----:B------:R-:W-:Y:S02]  /*d530*/  @!P3 LEA R23, R3, R19, 0xd ;  /* 0x000000130317b211 */ /* 0x000fe400078e68ff */
[----:B------:R-:W1:Y:S02]  /*d540*/  SYNCS.PHASECHK.TRANS64.TRYWAIT P2, [R20+URZ+0x30], R21 ;  /* 0x00003015140075a7 */ /* 0x000e64000804017f */
[----:B------:R-:W-:Y:S01]  /*d550*/  @!P3 LEA R22, R18, R23, 0x1 ;  /* 0x000000171216b211 */ /* 0x000fe200078e08ff */
[----:B-1----:R-:W-:Y:S06]  /*d560*/  @!P2 BRA `(.L_x_117) ;  /* 0x0000009000dca947 */ /* 0x002fec0003800000 */
.L_x_366:
[----:B------:R-:W-:Y:S05]  /*d570*/  BSYNC B1 ;  /* 0x0000000000017941 */ /* 0x000fea0003800000 */
.L_x_116:
        /* <DEDUP_REMOVED lines=8> */
.L_x_114:
[----:B------:R-:W-:Y:S05]  /*d600*/  BSYNC B0 ;  /* 0x0000000000007941 */ /* 0x000fea0003800000 */
.L_x_113:
[----:B-1----:R-:W2:Y:S04]  /*d610*/  LDL.LU R21, [R1+0xc0] ;  /* 0x0000c00001157983 */ /* 0x002ea80000300800 */
[----:B------:R-:W5:Y:S04]  /*d620*/  LDL.LU R22, [R1+0xc4] ;  /* 0x0000c40001167983 */ /* 0x000f680000300800 */
[----:B------:R-:W4:Y:S04]  /*d630*/  LDL.LU R20, [R1+0xc8] ;  /* 0x0000c80001147983 */ /* 0x000f280000300800 */
        /* <DEDUP_REMOVED lines=12> */
[----:B------:R-:W4:Y:S01]  /*d700*/  LDL.LU R43, [R1+0xfc] ;  /* 0x0000fc00012b7983 */ /* 0x000f220000300800 */
[--C-:B---3--:R-:W-:Y:S01]  /*d710*/  HADD2.F32 R24, -RZ, R5.reuse.H0_H0 ;  /* 0x20000005ff187230 */ /* 0x108fe20000004100 */
[----:B------:R-:W-:Y:S05]  /*d720*/  WARPSYNC.ALL ;  /* 0x0000000000007948 */ /* 0x000fea0003800000 */
[----:B------:R-:W-:Y:S01]  /*d730*/  HADD2.F32 R26, -RZ, R5.H1_H1 ;  /* 0x30000005ff1a7230 */ /* 0x000fe20000004100 */
[----:B------:R-:W-:Y:S01]  /*d740*/  BSSY B0, `(.L_x_118) ;  /* 0x000004a000007945 */ /* 0x000fe20003800000 */
[C-C-:B--2---:R-:W-:Y:S01]  /*d750*/  FFMA R21, R17.reuse, R21, R2.reuse ;  /* 0x0000001511157223 */ /* 0x144fe20000000002 */
[----:B-----5:R-:W-:Y:S01]  /*d760*/  FFMA R23, R17, R22, R2 ;  /* 0x0000001611177223 */ /* 0x020fe20000000002 */
[----:B------:R-:W-:-:S02]  /*d770*/  HADD2.F32 R22, -RZ, R4.H1_H1 ;  /* 0x30000004ff167230 */ /* 0x000fc40000004100 */
[C-C-:B----4-:R-:W-:Y:S01]  /*d780*/  FFMA R25, R17.reuse, R20, R12.reuse ;  /* 0x0000001411197223 */ /* 0x150fe2000000000c */
[----:B------:R-:W-:Y:S02]  /*d790*/  HADD2.F32 R20, -RZ, R4.H0_H0 ;  /* 0x20000004ff147230 */ /* 0x000fe40000004100 */
[----:B------:R-:W-:-:S03]  /*d7a0*/  FFMA R27, R17, R27, R12 ;  /* 0x0000001b111b7223 */ /* 0x000fc6000000000c */
[-C--:B------:R-:W-:Y:S01]  /*d7b0*/  FFMA R20, R20, R16.reuse, R21 ;  /* 0x0000001014147223 */ /* 0x080fe20000000015 */
[-C--:B------:R-:W-:Y:S01]  /*d7c0*/  FFMA R21, R22, R16.reuse, R23 ;  /* 0x0000001016157223 */ /* 0x080fe20000000017 */
[-C--:B------:R-:W-:Y:S01]  /*d7d0*/  FFMA R22, R24, R16.reuse, R25 ;  /* 0x0000001018167223 */ /* 0x080fe20000000019 */
[----:B------:R-:W-:Y:S01]  /*d7e0*/  FFMA R33, R26, R16, R27 ;  /* 0x000000101a217223 */ /* 0x000fe2000000001b */
[--C-:B------:R-:W-:Y:S02]  /*d7f0*/  HADD2.F32 R26, -RZ, R6.reuse.H1_H1 ;  /* 0x30000006ff1a7230 */ /* 0x100fe40000004100 */
[C-C-:B------:R-:W-:Y:S01]  /*d800*/  FFMA R23, R17.reuse, R35, R2.reuse ;  /* 0x0000002311177223 */ /* 0x140fe20000000002 */
[----:B------:R-:W-:Y:S01]  /*d810*/  FFMA R25, R17, R34, R2 ;  /* 0x0000002211197223 */ /* 0x000fe20000000002 */
[----:B------:R-:W-:Y:S01]  /*d820*/  HADD2.F32 R34, -RZ, R7.H1_H1 ;  /* 0x30000007ff227230 */ /* 0x000fe20000004100 */
[----:B------:R-:W-:Y:S01]  /*d830*/  F2FP.RELU.F16.F32.PACK_AB R20, R21, R20 ;  /* 0x000000141514723e */ /* 0x000fe200000008ff */
[----:B------:R-:W-:-:S02]  /*d840*/  HADD2.F32 R24, -RZ, R6.H0_H0 ;  /* 0x20000006ff187230 */ /* 0x000fc40000004100 */
[--C-:B------:R-:W-:Y:S01]  /*d850*/  FFMA R27, R17, R32, R12.reuse ;  /* 0x00000020111b7223 */ /* 0x100fe2000000000c */
[----:B------:R-:W-:Y:S02]  /*d860*/  HADD2.F32 R32, -RZ, R7.H0_H0 ;  /* 0x20000007ff207230 */ /* 0x000fe40000004100 */
[----:B------:R-:W-:Y:S01]  /*d870*/  FFMA R35, R26, R16, R25 ;  /* 0x000000101a237223 */ /* 0x000fe20000000019 */
[----:B------:R-:W-:Y:S01]  /*d880*/  F2FP.RELU.F16.F32.PACK_AB R21, R33, R22 ;  /* 0x000000162115723e */ /* 0x000fe200000008ff */
[----:B------:R-:W-:Y:S01]  /*d890*/  FFMA R31, R17, R31, R12 ;  /* 0x0000001f111f7223 */ /* 0x000fe2000000000c */
[-C--:B------:R-:W-:Y:S01]  /*d8a0*/  FFMA R24, R24, R16.reuse, R23 ;  /* 0x0000001018187223 */ /* 0x080fe20000000017 */
[-C--:B------:R-:W-:Y:S01]  /*d8b0*/  FFMA R26, R32, R16.reuse, R27 ;  /* 0x00000010201a7223 */ /* 0x080fe2000000001b */
[--C-:B------:R-:W-:Y:S02]  /*d8c0*/  HADD2.F32 R32, -RZ, R8.reuse.H0_H0 ;  /* 0x20000008ff207230 */ /* 0x100fe40000004100 */
[----:B------:R-:W-:Y:S01]  /*d8d0*/  FFMA R37, R34, R16, R31 ;  /* 0x0000001022257223 */ /* 0x000fe2000000001f */
[----:B------:R-:W-:-:S02]  /*d8e0*/  HADD2.F32 R34, -RZ, R8.H1_H1 ;  /* 0x30000008ff227230 */ /* 0x000fc40000004100 */
[--C-:B------:R-:W-:Y:S01]  /*d8f0*/  FFMA R23, R17, R41, R2.reuse ;  /* 0x0000002911177223 */ /* 0x100fe20000000002 */
[----:B------:R-:W-:Y:S01]  /*d900*/  F2FP.RELU.F16.F32.PACK_AB R22, R35, R24 ;  /* 0x000000182316723e */ /* 0x000fe200000008ff */
[C---:B------:R-:W-:Y:S01]  /*d910*/  FFMA R25, R17.reuse, R38, R2 ;  /* 0x0000002611197223 */ /* 0x040fe20000000002 */
[--C-:B------:R-:W-:Y:S02]  /*d920*/  HADD2.F32 R38, -RZ, R9.reuse.H1_H1 ;  /* 0x30000009ff267230 */ /* 0x100fe40000004100 */
[----:B------:R-:W-:Y:S01]  /*d930*/  FFMA R32, R32, R16, R23 ;  /* 0x0000001020207223 */ /* 0x000fe20000000017 */
[C-C-:B------:R-:W-:Y:S01]  /*d940*/  FFMA R27, R17.reuse, R36, R12.reuse ;  /* 0x00000024111b7223 */ /* 0x140fe2000000000c */
[----:B------:R-:W-:Y:S02]  /*d950*/  HADD2.F32 R36, -RZ, R9.H0_H0 ;  /* 0x20000009ff247230 */ /* 0x000fe40000004100 */
[----:B------:R-:W-:Y:S01]  /*d960*/  FFMA R31, R17, R39, R12 ;  /* 0x00000027111f7223 */ /* 0x000fe2000000000c */
[----:B------:R-:W-:-:S02]  /*d970*/  FFMA R39, R34, R16, R25 ;  /* 0x0000001022277223 */ /* 0x000fc40000000019 */
[-C--:B------:R-:W-:Y:S01]  /*d980*/  FFMA R34, R36, R16.reuse, R27 ;  /* 0x0000001024227223 */ /* 0x080fe2000000001b */
[--C-:B------:R-:W-:Y:S02]  /*d990*/  HADD2.F32 R36, -RZ, R10.reuse.H0_H0 ;  /* 0x2000000aff247230 */ /* 0x100fe40000004100 */
[----:B------:R-:W-:Y:S01]  /*d9a0*/  FFMA R41, R38, R16, R31 ;  /* 0x0000001026297223 */ /* 0x000fe2000000001f */
[----:B------:R-:W-:Y:S02]  /*d9b0*/  HADD2.F32 R38, -RZ, R10.H1_H1 ;  /* 0x3000000aff267230 */ /* 0x000fe40000004100 */
[--C-:B------:R-:W-:Y:S01]  /*d9c0*/  FFMA R23, R17, R44, R2.reuse ;  /* 0x0000002c11177223 */ /* 0x100fe20000000002 */
[----:B------:R-:W-:Y:S01]  /*d9d0*/  F2FP.RELU.F16.F32.PACK_AB R24, R39, R32 ;  /* 0x000000202718723e */ /* 0x000fe200000008ff */
[----:B------:R-:W-:Y:S01]  /*d9e0*/  FFMA R25, R17, R42, R2 ;  /* 0x0000002a11197223 */ /* 0x000fe20000000002 */
[--C-:B------:R-:W-:Y:S02]  /*d9f0*/  HADD2.F32 R42, -RZ, R11.reuse.H1_H1 ;  /* 0x3000000bff2a7230 */ /* 0x100fe40000004100 */
[----:B------:R-:W-:Y:S01]  /*da00*/  FFMA R36, R36, R16, R23 ;  /* 0x0000001024247223 */ /* 0x000fe20000000017 */
[----:B------:R-:W-:Y:S01]  /*da10*/  F2FP.RELU.F16.F32.PACK_AB R23, R37, R26 ;  /* 0x0000001a2517723e */ /* 0x000fe200000008ff */
[----:B------:R-:W-:Y:S01]  /*da20*/  FFMA R27, R17, R40, R12 ;  /* 0x00000028111b7223 */ /* 0x000fe2000000000c */
[----:B------:R-:W-:-:S02]  /*da30*/  HADD2.F32 R40, -RZ, R11.H0_H0 ;  /* 0x2000000bff287230 */ /* 0x000fc40000004100 */
[----:B------:R-:W-:Y:S01]  /*da40*/  FFMA R31, R17, R43, R12 ;  /* 0x0000002b111f7223 */ /* 0x000fe2000000000c */
[-C--:B------:R-:W-:Y:S02]  /*da50*/  FFMA R43, R38, R16.reuse, R25 ;  /* 0x00000010262b7223 */ /* 0x080fe40000000019 */
[----:B------:R-:W-:Y:S01]  /*da60*/  FFMA R27, R40, R16, R27 ;  /* 0x00000010281b7223 */ /* 0x000fe2000000001b */
[----:B------:R-:W-:Y:S01]  /*da70*/  F2FP.RELU.F16.F32.PACK_AB R25, R41, R34 ;  /* 0x000000222919723e */ /* 0x000fe200000008ff */
[----:B------:R-:W-:Y:S01]  /*da80*/  FFMA R38, R42, R16, R31 ;  /* 0x000000102a267223 */ /* 0x000fe2000000001f */
[----:B------:R1:W-:Y:S01]  /*da90*/  STSM.16.M88.4 [R15+0x4200], R20 ;  /* 0x004200140f007844 */ /* 0x0003e20000000200 */
[----:B------:R-:W-:-:S03]  /*daa0*/  F2FP.RELU.F16.F32.PACK_AB R26, R43, R36 ;  /* 0x000000242b1a723e */ /* 0x000fc600000008ff */
        /* <DEDUP_REMOVED lines=19> */
.L_x_119:
[----:B------:R-:W-:Y:S05]  /*dbe0*/  BSYNC B0 ;  /* 0x0000000000007941 */ /* 0x000fea0003800000 */
.L_x_118:
[----:B------:R-:W-:Y:S06]  /*dbf0*/  BAR.SYNC.DEFER_BLOCKING 0x1, 0x100 ;  /* 0x0044000000007b1d */ /* 0x000fec0000010000 */
[----:B------:R-:W-:Y:S04]  /*dc00*/  BSSY B0, `(.L_x_120) ;  /* 0x000000a000007945 */ /* 0x000fe80003800000 */
[----:B------:R-:W-:Y:S05]  /*dc10*/  @P1 BRA `(.L_x_121) ;  /* 0x0000000000201947 */ /* 0x000fea0003800000 */
[----:B------:R-:W-:-:S06]  /*dc20*/  UISETP.NE.AND UP0, UPT, UR43, 0x3, UPT ;  /* 0x000000032b00788c */ /* 0x000fcc000bf05270 */
[----:B------:R-:W-:-:S13]  /*dc30*/  PLOP3.LUT P2, PT, PT, PT, UP0, 0x80, 0x0 ;  /* 0x000000000000781c */ /* 0x000fda0003f4f008 */
[----:B------:R-:W-:Y:S05]  /*dc40*/  @!P2 BRA `(.L_x_122) ;  /* 0x000000000004a947 */ /* 0x000fea0003800000 */
[----:B------:R-:W-:Y:S01]  /*dc50*/  BPT.TRAP 0x1 ;  /* 0x000000040000795c */ /* 0x000fe20000300000 */
.L_x_122:
[----:B------:R-:W-:-:S04]  /*dc60*/  ULEA UR4, UR8, UR46, 0x3 ;  /* 0x0000002e08047291 */ /* 0x000fc8000f8e183f */
[----:B------:R-:W-:-:S04]  /*dc70*/  UIADD3 UR4, UR4, 0x50, URZ ;  /* 0x0000005004047890 */ /* 0x000fc8000fffe03f */
[----:B------:R-:W-:-:S09]  /*dc80*/  UPRMT UR4, UR52, 0x654, UR4 ;  /* 0x0000065434047896 */ /* 0x000fd20008000004 */
[----:B------:R-:W-:Y:S03]  /*dc90*/  SYNCS.ARRIVE.TRANS64.RED.A1T0 RZ, [UR4], RZ ;  /* 0x000000ffffff79a7 */ /* 0x000fe60008100404 */
.L_x_121:
[----:B------:R-:W-:Y:S05]  /*dca0*/  BSYNC B0 ;  /* 0x0000000000007941 */ /* 0x000fea0003800000 */
.L_x_120:
        /* <DEDUP_REMOVED lines=9> */
.L_x_125:
[----:B-1----:R-:W-:Y:S01]  /*dd40*/  LEA R20, R3, UR46, 0x3 ;  /* 0x0000002e03147c11 */ /* 0x002fe2000f8e18ff */
[----:B------:R-:W-:Y:S01]  /*dd50*/  BSSY B1, `(.L_x_126) ;  /* 0x0000006000017945 */ /* 0x000fe20003800000 */
[----:B------:R-:W-:Y:S02]  /*dd60*/  SHF.L.U32 R21, R13, 0x1f, RZ ;  /* 0x0000001f0d157819 */ /* 0x000fe400000006ff */
[----:B------:R-:W-:Y:S02]  /*dd70*/  @!P3 LEA R23, R3, R19, 0xd ;  /* 0x000000130317b211 */ /* 0x000fe400078e68ff */
[----:B------:R-:W1:Y:S02]  /*dd80*/  SYNCS.PHASECHK.TRANS64.TRYWAIT P2, [R20+URZ+0x30], R21 ;  /* 0x00003015140075a7 */ /* 0x000e64000804017f */
[----:B------:R-:W-:Y:S01]  /*dd90*/  @!P3 LEA R22, R18, R23, 0x1 ;  /* 0x000000171216b211 */ /* 0x000fe200078e08ff */
[----:B-1----:R-:W-:Y:S06]  /*dda0*/  @!P2 BRA `(.L_x_127) ;  /* 0x0000008800e0a947 */ /* 0x002fec0003800000 */
.L_x_367:
[----:B------:R-:W-:Y:S05]  /*ddb0*/  BSYNC B1 ;  /* 0x0000000000017941 */ /* 0x000fea0003800000 */
.L_x_126:
        /* <DEDUP_REMOVED lines=8> */
.L_x_124:
[----:B------:R-:W-:Y:S05]  /*de40*/  BSYNC B0 ;  /* 0x0000000000007941 */ /* 0x000fea0003800000 */
.L_x_123:
[--C-:B-1-3--:R-:W-:Y:S02]  /*de50*/  HADD2.F32 R22, -RZ, R4.reuse.H1_H1 ;  /* 0x30000004ff167230 */ /* 0x10afe40000004100 */
[C---:B------:R-:W-:Y:S01]  /*de60*/  FFMA R73, R17.reuse, R73, R14 ;  /* 0x0000004911497223 */ /* 0x040fe2000000000e */
[--C-:B------:R-:W-:Y:S02]  /*de70*/  HADD2.F32 R26, -RZ, R5.reuse.H1_H1 ;  /* 0x30000005ff1a7230 */ /* 0x100fe40000004100 */
[C-C-:B------:R-:W-:Y:S01]  /*de80*/  FFMA R75, R17.reuse, R75, R0.reuse ;  /* 0x0000004b114b7223 */ /* 0x140fe20000000000 */
[----:B------:R-:W-:Y:S02]  /*de90*/  HADD2.F32 R24, -RZ, R5.H0_H0 ;  /* 0x20000005ff187230 */ /* 0x000fe40000004100 */
[C---:B------:R-:W-:Y:S01]  /*dea0*/  FFMA R23, R17.reuse, R74, R0 ;  /* 0x0000004a11177223 */ /* 0x040fe20000000000 */
[----:B------:R-:W-:Y:S02]  /*deb0*/  HADD2.F32 R20, -RZ, R4.H0_H0 ;  /* 0x20000004ff147230 */ /* 0x000fe40000004100 */
[----:B------:R-:W-:Y:S01]  /*dec0*/  FFMA R21, R17, R72, R14 ;  /* 0x0000004811157223 */ /* 0x000fe2000000000e */
[-C--:B------:R-:W-:Y:S01]  /*ded0*/  FFMA R73, R22, R16.reuse, R73 ;  /* 0x0000001016497223 */ /* 0x080fe20000000049 */
[-C--:B------:R-:W-:Y:S01]  /*dee0*/  FFMA R75, R26, R16.reuse, R75 ;  /* 0x000000101a4b7223 */ /* 0x080fe2000000004b */
[----:B------:R-:W-:Y:S01]  /*def0*/  FFMA R22, R24, R16, R23 ;  /* 0x0000001018167223 */ /* 0x000fe20000000017 */
[----:B------:R-:W-:-:S02]  /*df00*/  HADD2.F32 R26, -RZ, R6.H1_H1 ;  /* 0x30000006ff1a7230 */ /* 0x000fc40000004100 */
[----:B------:R-:W-:Y:S01]  /*df10*/  FFMA R20, R20, R16, R21 ;  /* 0x0000001014147223 */ /* 0x000fe20000000015 */
[--C-:B------:R-:W-:Y:S02]  /*df20*/  HADD2.F32 R32, -RZ, R7.reuse.H0_H0 ;  /* 0x20000007ff207230 */ /* 0x100fe40000004100 */
[C---:B------:R-:W-:Y:S01]  /*df30*/  FFMA R77, R17.reuse, R77, R14 ;  /* 0x0000004d114d7223 */ /* 0x040fe2000000000e */
        /* <DEDUP_REMOVED lines=9> */
[----:B----4-:R-:W-:-:S02]  /*dfd0*/  HADD2.F32 R32, -RZ, R8.H0_H0 ;  /* 0x20000008ff207230 */ /* 0x010fc40000004100 */
        /* <DEDUP_REMOVED lines=52> */
.L_x_129:
[----:B------:R-:W-:Y:S05]  /*e320*/  BSYNC B0 ;  /* 0x0000000000007941 */ /* 0x000fea0003800000 */
.L_x_128:
[----:B------:R-:W-:Y:S06]  /*e330*/  BAR.SYNC.DEFER_BLOCKING 0x1, 0x100 ;  /* 0x0044000000007b1d */ /* 0x000fec0000010000 */
[----:B------:R-:W-:Y:S04]  /*e340*/  BSSY B0, `(.L_x_130) ;  /* 0x000000a000007945 */ /* 0x000fe80003800000 */
[----:B------:R-:W-:Y:S05]  /*e350*/  @P1 BRA `(.L_x_131) ;  /* 0x0000000000201947 */ /* 0x000fea0003800000 */
[----:B------:R-:W-:-:S06]  /*e360*/  UISETP.NE.AND UP0, UPT, UR43, 0x3, UPT ;  /* 0x000000032b00788c */ /* 0x000fcc000bf05270 */
[----:B------:R-:W-:-:S13]  /*e370*/  PLOP3.LUT P2, PT, PT, PT, UP0, 0x80, 0x0 ;  /* 0x000000000000781c */ /* 0x000fda0003f4f008 */
[----:B------:R-:W-:Y:S05]  /*e380*/  @!P2 BRA `(.L_x_132) ;  /* 0x000000000004a947 */ /* 0x000fea0003800000 */
[----:B------:R-:W-:Y:S01]  /*e390*/  BPT.TRAP 0x1 ;  /* 0x000000040000795c */ /* 0x000fe20000300000 */
.L_x_132:
[----:B------:R-:W-:-:S04]  /*e3a0*/  ULEA UR4, UR8, UR46, 0x3 ;  /* 0x0000002e08047291 */ /* 0x000fc8000f8e183f */
[----:B------:R-:W-:-:S04]  /*e3b0*/  UIADD3 UR4, UR4, 0x50, URZ ;  /* 0x0000005004047890 */ /* 0x000fc8000fffe03f */
[----:B------:R-:W-:-:S09]  /*e3c0*/  UPRMT UR4, UR52, 0x654, UR4 ;  /* 0x0000065434047896 */ /* 0x000fd20008000004 */
[----:B------:R-:W-:Y:S03]  /*e3d0*/  SYNCS.ARRIVE.TRANS64.RED.A1T0 RZ, [UR4], RZ ;  /* 0x000000ffffff79a7 */ /* 0x000fe60008100404 */
.L_x_131:
[----:B------:R-:W-:Y:S05]  /*e3e0*/  BSYNC B0 ;  /* 0x0000000000007941 */ /* 0x000fea0003800000 */
.L_x_130:
        /* <DEDUP_REMOVED lines=9> */
.L_x_135:
[----:B-1----:R-:W-:Y:S01]  /*e480*/  LEA R20, R3, UR46, 0x3 ;  /* 0x0000002e03147c11 */ /* 0x002fe2000f8e18ff */
[----:B------:R-:W-:Y:S01]  /*e490*/  BSSY B1, `(.L_x_136) ;  /* 0x0000006000017945 */ /* 0x000fe20003800000 */
[----:B------:R-:W-:Y:S02]  /*e4a0*/  SHF.L.U32 R21, R13, 0x1f, RZ ;  /* 0x0000001f0d157819 */ /* 0x000fe400000006ff */
[----:B------:R-:W-:Y:S02]  /*e4b0*/  @!P3 LEA R23, R3, R19, 0xd ;  /* 0x000000130317b211 */ /* 0x000fe400078e68ff */
[----:B------:R-:W1:Y:S02]  /*e4c0*/  SYNCS.PHASECHK.TRANS64.TRYWAIT P2, [R20+URZ+0x30], R21 ;  /* 0x00003015140075a7 */ /* 0x000e64000804017f */
[----:B------:R-:W-:Y:S01]  /*e4d0*/  @!P3 LEA R22, R18, R23, 0x1 ;  /* 0x000000171216b211 */ /* 0x000fe200078e08ff */
[----:B-1----:R-:W-:Y:S06]  /*e4e0*/  @!P2 BRA `(.L_x_137) ;  /* 0x000000840024a947 */ /* 0x002fec0003800000 */
.L_x_368:
[----:B------:R-:W-:Y:S05]  /*e4f0*/  BSYNC B1 ;  /* 0x0000000000017941 */ /* 0x000fea0003800000 */
.L_x_136:
        /* <DEDUP_REMOVED lines=8> */
.L_x_134:
[----:B------:R-:W-:Y:S05]  /*e580*/  BSYNC B0 ;  /* 0x0000000000007941 */ /* 0x000fea0003800000 */
.L_x_133:
        /* <DEDUP_REMOVED lines=25> */
[-C--:B------:R-:W-:Y:S01]  /*e720*/  FFMA R31, R22, R16.reuse, R23 ;  /* 0x00000010161f7223 */ /* 0x080fe20000000017 */
        /* <DEDUP_REMOVED lines=19> */
[C-C-:B------:R-:W-:Y:S01]  /*e860*/  FFMA R21, R17.reuse, R41, R2.reuse ;  /* 0x0000002911157223 */ /* 0x140fe20000000002 */
[C---:B------:R-:W-:Y:S01]  /*e870*/  FFMA R23, R17.reuse, R38, R2 ;  /* 0x0000002611177223 */ /* 0x040fe20000000002 */
[--C-:B------:R-:W-:Y:S02]  /*e880*/  HADD2.F32 R38, -RZ, R9.reuse.H1_H1 ;  /* 0x30000009ff267230 */ /* 0x100fe40000004100 */
[----:B------:R-:W-:Y:S01]  /*e890*/  FFMA R32, R32, R16, R21 ;  /* 0x0000001020207223 */ /* 0x000fe20000000015 */
[----:B------:R-:W-:Y:S01]  /*e8a0*/  FFMA R25, R17, R36, R12 ;  /* 0x0000002411197223 */ /* 0x000fe2000000000c */
[----:B------:R-:W-:-:S02]  /*e8b0*/  HADD2.F32 R36, -RZ, R9.H0_H0 ;  /* 0x20000009ff247230 */ /* 0x000fc40000004100 */
[C---:B------:R-:W-:Y:S01]  /*e8c0*/  FFMA R27, R17.reuse, R39, R12 ;  /* 0x00000027111b7223 */ /* 0x040fe2000000000c */
[-C--:B------:R-:W-:Y:S02]  /*e8d0*/  FFMA R39, R34, R16.reuse, R23 ;  /* 0x0000001022277223 */ /* 0x080fe40000000017 */
[-C--:B------:R-:W-:Y:S01]  /*e8e0*/  FFMA R34, R36, R16.reuse, R25 ;  /* 0x0000001024227223 */ /* 0x080fe20000000019 */
[--C-:B------:R-:W-:Y:S02]  /*e8f0*/  HADD2.F32 R36, -RZ, R10.reuse.H0_H0 ;  /* 0x2000000aff247230 */ /* 0x100fe40000004100 */
[----:B------:R-:W-:Y:S01]  /*e900*/  FFMA R41, R38, R16, R27 ;  /* 0x0000001026297223 */ /* 0x000fe2000000001b */
[----:B------:R-:W-:Y:S02]  /*e910*/  HADD2.F32 R38, -RZ, R10.H1_H1 ;  /* 0x3000000aff267230 */ /* 0x000fe40000004100 */
[C-C-:B------:R-:W-:Y:S01]  /*e920*/  FFMA R21, R17.reuse, R44, R2.reuse ;  /* 0x0000002c11157223 */ /* 0x140fe20000000002 */
[----:B------:R-:W-:Y:S01]  /*e930*/  FFMA R23, R17, R42, R2 ;  /* 0x0000002a11177223 */ /* 0x000fe20000000002 */
[----:B------:R-:W-:-:S02]  /*e940*/  HADD2.F32 R42, -RZ, R11.H1_H1 ;  /* 0x3000000bff2a7230 */ /* 0x000fc40000004100 */
[----:B------:R-:W-:Y:S01]  /*e950*/  FFMA R36, R36, R16, R21 ;  /* 0x0000001024247223 */ /* 0x000fe20000000015 */
[----:B------:R-:W-:Y:S01]  /*e960*/  F2FP.RELU.F16.F32.PACK_AB R21, R33, R22 ;  /* 0x000000162115723e */ /* 0x000fe200000008ff */
[--C-:B------:R-:W-:Y:S01]  /*e970*/  FFMA R25, R17, R40, R12.reuse ;  /* 0x0000002811197223 */ /* 0x100fe2000000000c */
[----:B------:R-:W-:Y:S01]  /*e980*/  HADD2.F32 R40, -RZ, R11.H0_H0 ;  /* 0x2000000bff287230 */ /* 0x000fe20000004100 */
[----:B------:R-:W-:Y:S01]  /*e990*/  F2FP.RELU.F16.F32.PACK_AB R22, R35, R24 ;  /* 0x000000182316723e */ /* 0x000fe200000008ff */
[----:B------:R-:W-:Y:S01]  /*e9a0*/  FFMA R27, R17, R43, R12 ;  /* 0x0000002b111b7223 */ /* 0x000fe2000000000c */
[-C--:B------:R-:W-:Y:S02]  /*e9b0*/  FFMA R43, R38, R16.reuse, R23 ;  /* 0x00000010262b7223 */ /* 0x080fe40000000017 */
[----:B------:R-:W-:Y:S01]  /*e9c0*/  FFMA R38, R40, R16, R25 ;  /* 0x0000001028267223 */ /* 0x000fe20000000019 */
[----:B------:R-:W-:Y:S01]  /*e9d0*/  F2FP.RELU.F16.F32.PACK_AB R23, R37, R26 ;  /* 0x0000001a2517723e */ /* 0x000fe200000008ff */
[----:B------:R-:W-:Y:S01]  /*e9e0*/  FFMA R27, R42, R16, R27 ;  /* 0x000000102a1b7223 */ /* 0x000fe2000000001b */
[----:B------:R-:W-:-:S02]  /*e9f0*/  F2FP.RELU.F16.F32.PACK_AB R24, R39, R32 ;  /* 0x000000202718723e */ /* 0x000fc400000008ff */
        /* <DEDUP_REMOVED lines=22> */
.L_x_139:
[----:B------:R-:W-:Y:S05]  /*eb60*/  BSYNC B0 ;  /* 0x0000000000007941 */ /* 0x000fea0003800000 */
.L_x_138:
[----:B------:R-:W-:Y:S06]  /*eb70*/  BAR.SYNC.DEFER_BLOCKING 0x1, 0x100 ;  /* 0x0044000000007b1d */ /* 0x000fec0000010000 */
[----:B------:R-:W-:Y:S04]  /*eb80*/  BSSY B0, `(.L_x_140) ;  /* 0x000000a000007945 */ /* 0x000fe80003800000 */
[----:B------:R-:W-:Y:S05]  /*eb90*/  @P1 BRA `(.L_x_141) ;  /* 0x0000000000201947 */ /* 0x000fea0003800000 */
[----:B------:R-:W-:-:S06]  /*eba0*/  UISETP.NE.AND UP0, UPT, UR43, 0x3, UPT ;  /* 0x000000032b00788c */ /* 0x000fcc000bf05270 */
[----:B------:R-:W-:-:S13]  /*ebb0*/  PLOP3.LUT P2, PT, PT, PT, UP0, 0x80, 0x0 ;  /* 0x000000000000781c */ /* 0x000fda0003f4f008 */
[----:B------:R-:W-:Y:S05]  /*ebc0*/  @!P2 BRA `(.L_x_142) ;  /* 0x000000000004a947 */ /* 0x000fea0003800000 */
[----:B------:R-:W-:Y:S01]  /*ebd0*/  BPT.TRAP 0x1 ;  /* 0x000000040000795c */ /* 0x000fe20000300000 */
.L_x_142:
[----:B------:R-:W-:-:S04]  /*ebe0*/  ULEA UR4, UR8, UR46, 0x3 ;  /* 0x0000002e08047291 */ /* 0x000fc8000f8e183f */
[----:B------:R-:W-:-:S04]  /*ebf0*/  UIADD3 UR4, UR4, 0x50, URZ ;  /* 0x0000005004047890 */ /* 0x000fc8000fffe03f */
[----:B------:R-:W-:-:S09]  /*ec00*/  UPRMT UR4, UR52, 0x654, UR4 ;  /* 0x0000065434047896 */ /* 0x000fd20008000004 */
[----:B------:R-:W-:Y:S03]  /*ec10*/  SYNCS.ARRIVE.TRANS64.RED.A1T0 RZ, [UR4], RZ ;  /* 0x000000ffffff79a7 */ /* 0x000fe60008100404 */
.L_x_141:
[----:B------:R-:W-:Y:S05]  /*ec20*/  BSYNC B0 ;  /* 0x0000000000007941 */ /* 0x000fea0003800000 */
.L_x_140:
        /* <DEDUP_REMOVED lines=9> */
.L_x_145:
[----:B-1----:R-:W-:Y:S01]  /*ecc0*/  LEA R20, R3, UR46, 0x3 ;  /* 0x0000002e03147c11 */ /* 0x002fe2000f8e18ff */
[----:B------:R-:W-:Y:S01]  /*ecd0*/  BSSY B1, `(.L_x_146) ;  /* 0x0000006000017945 */ /* 0x000fe20003800000 */
[----:B------:R-:W-:Y:S02]  /*ece0*/  SHF.L.U32 R21, R13, 0x1f, RZ ;  /* 0x0000001f0d157819 */ /* 0x000fe400000006ff */
[----:B------:R-:W-:Y:S02]  /*ecf0*/  @!P3 LEA R23, R3, R19, 0xd ;  /* 0x000000130317b211 */ /* 0x000fe400078e68ff */
[----:B------:R-:W1:Y:S02]  /*ed00*/  SYNCS.PHASECHK.TRANS64.TRYWAIT P2, [R20+URZ+0x30], R21 ;  /* 0x00003015140075a7 */ /* 0x000e64000804017f */
[----:B------:R-:W-:Y:S01]  /*ed10*/  @!P3 LEA R22, R18, R23, 0x1 ;  /* 0x000000171216b211 */ /* 0x000fe200078e08ff */
[----:B-1----:R-:W-:Y:S06]  /*ed20*/  @!P2 BRA `(.L_x_147) ;  /* 0x0000007c0028a947 */ /* 0x002fec0003800000 */
.L_x_369:
[----:B------:R-:W-:Y:S05]  /*ed30*/  BSYNC B1 ;  /* 0x0000000000017941 */ /* 0x000fea0003800000 */
.L_x_146:
        /* <DEDUP_REMOVED lines=8> */
.L_x_144:
[----:B------:R-:W-:Y:S05]  /*edc0*/  BSYNC B0 ;  /* 0x0000000000007941 */ /* 0x000fea0003800000 */
.L_x_143:
        /* <DEDUP_REMOVED lines=77> */
.L_x_149:
[----:B------:R-:W-:Y:S05]  /*f2a0*/  BSYNC B0 ;  /* 0x0000000000007941 */ /* 0x000fea0003800000 */
.L_x_148:
[----:B------:R-:W-:Y:S06]  /*f2b0*/  BAR.SYNC.DEFER_BLOCKING 0x1, 0x100 ;  /* 0x0044000000007b1d */ /* 0x000fec0000010000 */
[----:B------:R-:W-:Y:S04]  /*f2c0*/  BSSY B0, `(.L_x_150) ;  /* 0x000000a000007945 */ /* 0x000fe80003800000 */
[----:B------:R-:W-:Y:S05]  /*f2d0*/  @P1 BRA `(.L_x_151) ;  /* 0x0000000000201947 */ /* 0x000fea0003800000 */
[----:B------:R-:W-:-:S06]  /*f2e0*/  UISETP.NE.AND UP0, UPT, UR43, 0x3, UPT ;  /* 0x000000032b00788c */ /* 0x000fcc000bf05270 */
[----:B------:R-:W-:-:S13]  /*f2f0*/  PLOP3.LUT P2, PT, PT, PT, UP0, 0x80, 0x0 ;  /* 0x000000000000781c */ /* 0x000fda0003f4f008 */
[----:B------:R-:W-:Y:S05]  /*f300*/  @!P2 BRA `(.L_x_152) ;  /* 0x000000000004a947 */ /* 0x000fea0003800000 */
[----:B------:R-:W-:Y:S01]  /*f310*/  BPT.TRAP 0x1 ;  /* 0x000000040000795c */ /* 0x000fe20000300000 */
.L_x_152:
[----:B------:R-:W-:-:S04]  /*f320*/  ULEA UR4, UR8, UR46, 0x3 ;  /* 0x0000002e08047291 */ /* 0x000fc8000f8e183f */
[----:B------:R-:W-:-:S04]  /*f330*/  UIADD3 UR4, UR4, 0x50, URZ ;  /* 0x0000005004047890 */ /* 0x000fc8000fffe03f */
[----:B------:R-:W-:-:S09]  /*f340*/  UPRMT UR4, UR52, 0x654, UR4 ;  /* 0x0000065434047896 */ /* 0x000fd20008000004 */
[----:B------:R-:W-:Y:S03]  /*f350*/  SYNCS.ARRIVE.TRANS64.RED.A1T0 RZ, [UR4], RZ ;  /* 0x000000ffffff79a7 */ /* 0x000fe60008100404 */
.L_x_151:
[----:B------:R-:W-:Y:S05]  /*f360*/  BSYNC B0 ;  /* 0x0000000000007941 */ /* 0x000fea0003800000 */
.L_x_150:
        /* <DEDUP_REMOVED lines=9> */
.L_x_155:
[----:B-1----:R-:W-:Y:S01]  /*f400*/  LEA R20, R3, UR46, 0x3 ;  /* 0x0000002e03147c11 */ /* 0x002fe2000f8e18ff */
[----:B------:R-:W-:Y:S01]  /*f410*/  BSSY B1, `(.L_x_156) ;  /* 0x0000006000017945 */ /* 0x000fe20003800000 */
[----:B------:R-:W-:Y:S02]  /*f420*/  SHF.L.U32 R21, R13, 0x1f, RZ ;  /* 0x0000001f0d157819 */ /* 0x000fe400000006ff */
[----:B------:R-:W-:Y:S02]  /*f430*/  @!P3 LEA R23, R3, R19, 0xd ;  /* 0x000000130317b211 */ /* 0x000fe400078e68ff */
[----:B------:R-:W1:Y:S02]  /*f440*/  SYNCS.PHASECHK.TRANS64.TRYWAIT P2, [R20+URZ+0x30], R21 ;  /* 0x00003015140075a7 */ /* 0x000e64000804017f */
[----:B------:R-:W-:Y:S01]  /*f450*/  @!P3 LEA R22, R18, R23, 0x1 ;  /* 0x000000171216b211 */ /* 0x000fe200078e08ff */
[----:B-1----:R-:W-:Y:S06]  /*f460*/  @!P2 BRA `(.L_x_157) ;  /* 0x00000074006ca947 */ /* 0x002fec0003800000 */
.L_x_370:
[----:B------:R-:W-:Y:S05]  /*f470*/  BSYNC B1 ;  /* 0x0000000000017941 */ /* 0x000fea0003800000 */
.L_x_156:
        /* <DEDUP_REMOVED lines=8> */
.L_x_154:
[----:B------:R-:W-:Y:S05]  /*f500*/  BSYNC B0 ;  /* 0x0000000000007941 */ /* 0x000fea0003800000 */
.L_x_153:
        /* <DEDUP_REMOVED lines=93> */
.L_x_159:
[----:B------:R-:W-:Y:S05]  /*fae0*/  BSYNC B0 ;  /* 0x0000000000007941 */ /* 0x000fea0003800000 */
.L_x_158:
[----:B------:R-:W-:Y:S06]  /*faf0*/  BAR.SYNC.DEFER_BLOCKING 0x1, 0x100 ;  /* 0x0044000000007b1d */ /* 0x000fec0000010000 */
[----:B------:R-:W-:Y:S04]  /*fb00*/  BSSY B0, `(.L_x_160) ;  /* 0x000000a000007945 */ /* 0x000fe80003800000 */
[----:B------:R-:W-:Y:S05]  /*fb10*/  @P1 BRA `(.L_x_161) ;  /* 0x0000000000201947 */ /* 0x000fea0003800000 */
[----:B------:R-:W-:-:S06]  /*fb20*/  UISETP.NE.AND UP0, UPT, UR43, 0x3, UPT ;  /* 0x000000032b00788c */ /* 0x000fcc000bf05270 */
[----:B------:R-:W-:-:S13]  /*fb30*/  PLOP3.LUT P2, PT, PT, PT, UP0, 0x80, 0x0 ;  /* 0x000000000000781c */ /* 0x000fda0003f4f008 */
[----:B------:R-:W-:Y:S05]  /*fb40*/  @!P2 BRA `(.L_x_162) ;  /* 0x000000000004a947 */ /* 0x000fea0003800000 */
[----:B------:R-:W-:Y:S01]  /*fb50*/  BPT.TRAP 0x1 ;  /* 0x000000040000795c */ /* 0x000fe20000300000 */
.L_x_162:
[----:B------:R-:W-:-:S04]  /*fb60*/  ULEA UR4, UR8, UR46, 0x3 ;  /* 0x0000002e08047291 */ /* 0x000fc8000f8e183f */
[----:B------:R-:W-:-:S04]  /*fb70*/  UIADD3 UR4, UR4, 0x50, URZ ;  /* 0x0000005004047890 */ /* 0x000fc8000fffe03f */
[----:B------:R-:W-:-:S09]  /*fb80*/  UPRMT UR4, UR52, 0x654, UR4 ;  /* 0x0000065434047896 */ /* 0x000fd20008000004 */
[----:B------:R-:W-:Y:S03]  /*fb90*/  SYNCS.ARRIVE.TRANS64.RED.A1T0 RZ, [UR4], RZ ;  /* 0x000000ffffff79a7 */ /* 0x000fe60008100404 */
.L_x_161:
[----:B------:R-:W-:Y:S05]  /*fba0*/  BSYNC B0 ;  /* 0x0000000000007941 */ /* 0x000fea0003800000 */
.L_x_160:
        /* <DEDUP_REMOVED lines=9> */
.L_x_165:
[----:B-1----:R-:W-:Y:S01]  /*fc40*/  LEA R20, R3, UR46, 0x3 ;  /* 0x0000002e03147c11 */ /* 0x002fe2000f8e18ff */
[----:B------:R-:W-:Y:S01]  /*fc50*/  BSSY B1, `(.L_x_166) ;  /* 0x0000006000017945 */ /* 0x000fe20003800000 */
[----:B------:R-:W-:Y:S02]  /*fc60*/  SHF.L.U32 R21, R13, 0x1f, RZ ;  /* 0x0000001f0d157819 */ /* 0x000fe400000006ff */
[----:B------:R-:W-:Y:S02]  /*fc70*/  @!P3 LEA R23, R3, R19, 0xd ;  /* 0x000000130317b211 */ /* 0x000fe400078e68ff */
[----:B------:R-:W1:Y:S02]  /*fc80*/  SYNCS.PHASECHK.TRANS64.TRYWAIT P2, [R20+URZ+0x30], R21 ;  /* 0x00003015140075a7 */ /* 0x000e64000804017f */
[----:B------:R-:W-:Y:S01]  /*fc90*/  @!P3 LEA R22, R18, R23, 0x1 ;  /* 0x000000171216b211 */ /* 0x000fe200078e08ff */
[----:B-1----:R-:W-:Y:S06]  /*fca0*/  @!P2 BRA `(.L_x_167) ;  /* 0x0000006c0070a947 */ /* 0x002fec0003800000 */
.L_x_371:
[----:B------:R-:W-:Y:S05]  /*fcb0*/  BSYNC B1 ;  /* 0x0000000000017941 */ /* 0x000fea0003800000 */
.L_x_166:
        /* <DEDUP_REMOVED lines=8> */
.L_x_164:
[----:B------:R-:W-:Y:S05]  /*fd40*/  BSYNC B0 ;  /* 0x0000000000007941 */ /* 0x000fea0003800000 */
.L_x_163:
        /* <DEDUP_REMOVED lines=77> */
.L_x_169:
[----:B------:R-:W-:Y:S05]  /*10220*/  BSYNC B0 ;  /* 0x0000000000007941 */ /* 0x000fea0003800000 */
.L_x_168:
[----:B------:R-:W-:Y:S06]  /*10230*/  BAR.SYNC.DEFER_BLOCKING 0x1, 0x100 ;  /* 0x0044000000007b1d */ /* 0x000fec0000010000 */
[----:B------:R-:W-:Y:S04]  /*10240*/  BSSY B0, `(.L_x_170) ;  /* 0x000000a000007945 */ /* 0x000fe80003800000 */
[----:B------:R-:W-:Y:S05]  /*10250*/  @P1 BRA `(.L_x_171) ;  /* 0x0000000000201947 */ /* 0x000fea0003800000 */
[----:B------:R-:W-:-:S06]  /*10260*/  UISETP.NE.AND UP0, UPT, UR43, 0x3, UPT ;  /* 0x000000032b00788c */ /* 0x000fcc000bf05270 */
[----:B------:R-:W-:-:S13]  /*10270*/  PLOP3.LUT P2, PT, PT, PT, UP0, 0x80, 0x0 ;  /* 0x000000000000781c */ /* 0x000fda0003f4f008 */
[----:B------:R-:W-:Y:S05]  /*10280*/  @!P2 BRA `(.L_x_172) ;  /* 0x000000000004a947 */ /* 0x000fea0003800000 */
[----:B------:R-:W-:Y:S01]  /*10290*/  BPT.TRAP 0x1 ;  /* 0x000000040000795c */ /* 0x000fe20000300000 */
.L_x_172:
[----:B------:R-:W-:-:S04]  /*102a0*/  ULEA UR4, UR8, UR46, 0x3 ;  /* 0x0000002e08047291 */ /* 0x000fc8000f8e183f */
[----:B------:R-:W-:-:S04]  /*102b0*/  UIADD3 UR4, UR4, 0x50, URZ ;  /* 0x0000005004047890 */ /* 0x000fc8000fffe03f */
[----:B------:R-:W-:-:S09]  /*102c0*/  UPRMT UR4, UR52, 0x654, UR4 ;  /* 0x0000065434047896 */ /* 0x000fd20008000004 */
[----:B------:R-:W-:Y:S03]  /*102d0*/  SYNCS.ARRIVE.TRANS64.RED.A1T0 RZ, [UR4], RZ ;  /* 0x000000ffffff79a7 */ /* 0x000fe60008100404 */
.L_x_171:
[----:B------:R-:W-:Y:S05]  /*102e0*/  BSYNC B0 ;  /* 0x0000000000007941 */ /* 0x000fea0003800000 */
.L_x_170:
        /* <DEDUP_REMOVED lines=9> */
.L_x_175:
[----:B-1----:R-:W-:Y:S01]  /*10380*/  LEA R20, R3, UR46, 0x3 ;  /* 0x0000002e03147c11 */ /* 0x002fe2000f8e18ff */
[----:B------:R-:W-:Y:S01]  /*10390*/  BSSY B1, `(.L_x_176) ;  /* 0x0000006000017945 */ /* 0x000fe20003800000 */
[----:B------:R-:W-:Y:S02]  /*103a0*/  SHF.L.U32 R21, R13, 0x1f, RZ ;  /* 0x0000001f0d157819 */ /* 0x000fe400000006ff */
[----:B------:R-:W-:Y:S02]  /*103b0*/  @!P3 LEA R23, R3, R19, 0xd ;  /* 0x000000130317b211 */ /* 0x000fe400078e68ff */
[----:B------:R-:W1:Y:S02]  /*103c0*/  SYNCS.PHASECHK.TRANS64.TRYWAIT P2, [R20+URZ+0x30], R21 ;  /* 0x00003015140075a7 */ /* 0x000e64000804017f */
[----:B------:R-:W-:Y:S01]  /*103d0*/  @!P3 LEA R22, R18, R23, 0x1 ;  /* 0x000000171216b211 */ /* 0x000fe200078e08ff */
[----:B-1----:R-:W-:Y:S06]  /*103e0*/  @!P2 BRA `(.L_x_177) ;  /* 0x0000006400b4a947 */ /* 0x002fec0003800000 */
.L_x_372:
[----:B------:R-:W-:Y:S05]  /*103f0*/  BSYNC B1 ;  /* 0x0000000000017941 */ /* 0x000fea0003800000 */
.L_x_176:
        /* <DEDUP_REMOVED lines=8> */
.L_x_174:
[----:B------:R-:W-:Y:S05]  /*10480*/  BSYNC B0 ;  /* 0x0000000000007941 */ /* 0x000fea0003800000 */
.L_x_173:
        /* <DEDUP_REMOVED lines=57> */
[--C-:B------:R-:W-:Y:S01]  /*10820*/  FFMA R21, R17, R44, R2.reuse ;  /* 0x0000002c11157223 */ /* 0x100fe20000000002 */
[----:B------:R-:W-:Y:S01]  /*10830*/  F2FP.RELU.F16.F32.PACK_AB R32, R39, R32 ;  /* 0x000000202720723e */ /* 0x000fe200000008ff */
        /* <DEDUP_REMOVED lines=34> */
.L_x_179:
[----:B------:R-:W-:Y:S05]  /*10a60*/  BSYNC B0 ;  /* 0x0000000000007941 */ /* 0x000fea0003800000 */
.L_x_178:
[----:B------:R-:W-:Y:S06]  /*10a70*/  BAR.SYNC.DEFER_BLOCKING 0x1, 0x100 ;  /* 0x0044000000007b1d */ /* 0x000fec0000010000 */
[----:B------:R-:W-:Y:S04]  /*10a80*/  BSSY B0, `(.L_x_180) ;  /* 0x000000a000007945 */ /* 0x000fe80003800000 */
[----:B------:R-:W-:Y:S05]  /*10a90*/  @P1 BRA `(.L_x_181) ;  /* 0x0000000000201947 */ /* 0x000fea0003800000 */
[----:B------:R-:W-:-:S06]  /*10aa0*/  UISETP.NE.AND UP0, UPT, UR43, 0x3, UPT ;  /* 0x000000032b00788c */ /* 0x000fcc000bf05270 */
[----:B------:R-:W-:-:S13]  /*10ab0*/  PLOP3.LUT P2, PT, PT, PT, UP0, 0x80, 0x0 ;  /* 0x000000000000781c */ /* 0x000fda0003f4f008 */
[----:B------:R-:W-:Y:S05]  /*10ac0*/  @!P2 BRA `(.L_x_182) ;  /* 0x000000000004a947 */ /* 0x000fea0003800000 */
[----:B------:R-:W-:Y:S01]  /*10ad0*/  BPT.TRAP 0x1 ;  /* 0x000000040000795c */ /* 0x000fe20000300000 */
.L_x_182:
[----:B------:R-:W-:-:S04]  /*10ae0*/  ULEA UR4, UR8, UR46, 0x3 ;  /* 0x0000002e08047291 */ /* 0x000fc8000f8e183f */
[----:B------:R-:W-:-:S04]  /*10af0*/  UIADD3 UR4, UR4, 0x50, URZ ;  /* 0x0000005004047890 */ /* 0x000fc8000fffe03f */
[----:B------:R-:W-:-:S09]  /*10b00*/  UPRMT UR4, UR52, 0x654, UR4 ;  /* 0x0000065434047896 */ /* 0x000fd20008000004 */
[----:B------:R-:W-:Y:S03]  /*10b10*/  SYNCS.ARRIVE.TRANS64.RED.A1T0 RZ, [UR4], RZ ;  /* 0x000000ffffff79a7 */ /* 0x000fe60008100404 */
.L_x_181:
[----:B------:R-:W-:Y:S05]  /*10b20*/  BSYNC B0 ;  /* 0x0000000000007941 */ /* 0x000fea0003800000 */
.L_x_180:
        /* <DEDUP_REMOVED lines=9> */
.L_x_185:
[----:B-1----:R-:W-:Y:S01]  /*10bc0*/  LEA R20, R3, UR46, 0x3 ;  /* 0x0000002e03147c11 */ /* 0x002fe2000f8e18ff */
[----:B------:R-:W-:Y:S01]  /*10bd0*/  BSSY B1, `(.L_x_186) ;  /* 0x0000006000017945 */ /* 0x000fe20003800000 */
[----:B------:R-:W-:Y:S02]  /*10be0*/  SHF.L.U32 R21, R13, 0x1f, RZ ;  /* 0x0000001f0d157819 */ /* 0x000fe400000006ff */
[----:B------:R-:W-:Y:S02]  /*10bf0*/  @!P3 LEA R23, R3, R19, 0xd ;  /* 0x000000130317b211 */ /* 0x000fe400078e68ff */
[----:B------:R-:W1:Y:S02]  /*10c00*/  SYNCS.PHASECHK.TRANS64.TRYWAIT P2, [R20+URZ+0x30], R21 ;  /* 0x00003015140075a7 */ /* 0x000e64000804017f */
[----:B------:R-:W-:Y:S01]  /*10c10*/  @!P3 LEA R22, R18, R23, 0x1 ;  /* 0x000000171216b211 */ /* 0x000fe200078e08ff */
[----:B-1----:R-:W-:Y:S06]  /*10c20*/  @!P2 BRA `(.L_x_187) ;  /* 0x0000005c00b8a947 */ /* 0x002fec0003800000 */
.L_x_373:
[----:B------:R-:W-:Y:S05]  /*10c30*/  BSYNC B1 ;  /* 0x0000000000017941 */ /* 0x000fea0003800000 */
.L_x_186:
        /* <DEDUP_REMOVED lines=8> */
.L_x_184:
[----:B------:R-:W-:Y:S05]  /*10cc0*/  BSYNC B0 ;  /* 0x0000000000007941 */ /* 0x000fea0003800000 */
.L_x_183:
        /* <DEDUP_REMOVED lines=77> */
.L_x_189:
[----:B------:R-:W-:Y:S05]  /*111a0*/  BSYNC B0 ;  /* 0x0000000000007941 */ /* 0x000fea0003800000 */
.L_x_188:
[----:B------:R-:W-:Y:S06]  /*111b0*/  BAR.SYNC.DEFER_BLOCKING 0x1, 0x100 ;  /* 0x0044000000007b1d */ /* 0x000fec0000010000 */
[----:B------:R-:W-:Y:S04]  /*111c0*/  BSSY B0, `(.L_x_190) ;  /* 0x000000a000007945 */ /* 0x000fe80003800000 */
[----:B------:R-:W-:Y:S05]  /*111d0*/  @P1 BRA `(.L_x_191) ;  /* 0x0000000000201947 */ /* 0x000fea0003800000 */
[----:B------:R-:W-:-:S06]  /*111e0*/  UISETP.NE.AND UP0, UPT, UR43, 0x3, UPT ;  /* 0x000000032b00788c */ /* 0x000fcc000bf05270 */
[----:B------:R-:W-:-:S13]  /*111f0*/  PLOP3.LUT P2, PT, PT, PT, UP0, 0x80, 0x0 ;  /* 0x000000000000781c */ /* 0x000fda0003f4f008 */
[----:B------:R-:W-:Y:S05]  /*11200*/  @!P2 BRA `(.L_x_192) ;  /* 0x000000000004a947 */ /* 0x000fea0003800000 */
[----:B------:R-:W-:Y:S01]  /*11210*/  BPT.TRAP 0x1 ;  /* 0x000000040000795c */ /* 0x000fe20000300000 */
.L_x_192:
[----:B------:R-:W-:-:S04]  /*11220*/  ULEA UR4, UR8, UR46, 0x3 ;  /* 0x0000002e08047291 */ /* 0x000fc8000f8e183f */
[----:B------:R-:W-:-:S04]  /*11230*/  UIADD3 UR4, UR4, 0x50, URZ ;  /* 0x0000005004047890 */ /* 0x000fc8000fffe03f */
[----:B------:R-:W-:-:S09]  /*11240*/  UPRMT UR4, UR52, 0x654, UR4 ;  /* 0x0000065434047896 */ /* 0x000fd20008000004 */
[----:B------:R-:W-:Y:S03]  /*11250*/  SYNCS.ARRIVE.TRANS64.RED.A1T0 RZ, [UR4], RZ ;  /* 0x000000ffffff79a7 */ /* 0x000fe60008100404 */
.L_x_191:
[----:B------:R-:W-:Y:S05]  /*11260*/  BSYNC B0 ;  /* 0x0000000000007941 */ /* 0x000fea0003800000 */
.L_x_190:
        /* <DEDUP_REMOVED lines=9> */
.L_x_195:
[----:B------:R-:W-:Y:S01]  /*11300*/  LEA R20, R3, UR46, 0x3 ;  /* 0x0000002e03147c11 */ /* 0x000fe2000f8e18ff */
[----:B------:R-:W-:Y:S01]  /*11310*/  BSSY B1, `(.L_x_196) ;  /* 0x0000006000017945 */ /* 0x000fe20003800000 */
[----:B------:R-:W-:Y:S02]  /*11320*/  SHF.L.U32 R21, R13, 0x1f, RZ ;  /* 0x0000001f0d157819 */ /* 0x000fe400000006ff */
[----:B------:R-:W-:Y:S02]  /*11330*/  @!P3 LEA R23, R3, R19, 0xd ;  /* 0x000000130317b211 */ /* 0x000fe400078e68ff */
[----:B------:R-:W2:Y:S02]  /*11340*/  SYNCS.PHASECHK.TRANS64.TRYWAIT P2, [R20+URZ+0x30], R21 ;  /* 0x00003015140075a7 */ /* 0x000ea4000804017f */
[----:B------:R-:W-:Y:S01]  /*11350*/  @!P3 LEA R22, R18, R23, 0x1 ;  /* 0x000000171216b211 */ /* 0x000fe200078e08ff */
[----:B--2---:R-:W-:Y:S06]  /*11360*/  @!P2 BRA `(.L_x_197) ;  /* 0x0000005400fca947 */ /* 0x004fec0003800000 */
.L_x_374:
[----:B------:R-:W-:Y:S05]  /*11370*/  BSYNC B1 ;  /* 0x0000000000017941 */ /* 0x000fea0003800000 */
.L_x_196:
[----:B------:R-:W-:Y:S05]  /*11380*/  @!P3 WARPSYNC.ALL ;  /* 0x000000000000b948 */ /* 0x000fea0003800000 */
[----:B------:R3:W4:Y:S01]  /*11390*/  @!P3 LDSM.16.M88.4 R4, [R23] ;  /* 0x000000001704b83b */ /* 0x0007220000000200 */
[----:B------:R-:W-:-:S03]  /*113a0*/  VIADD R3, R3, 0x1 ;  /* 0x0000000103037836 */ /* 0x000fc60000000000 */
[----:B------:R3:W1:Y:S02]  /*113b0*/  @!P3 LDSM.16.M88.4 R8, [R22] ;  /* 0x000000001608b83b */ /* 0x0006640000000200 */
[----:B------:R-:W-:-:S04]  /*113c0*/  ISETP.NE.AND P2, PT, R3, 0x4, PT ;  /* 0x000000040300780c */ /* 0x000fc80003f45270 */
[----:B--2---:R-:W-:Y:S02]  /*113d0*/  SEL R20, RZ, 0x1, P2 ;  /* 0x00000001ff147807 */ /* 0x004fe40001000000 */
[----:B------:R-:W-:Y:S02]  /*113e0*/  SEL R3, R3, RZ, P2 ;  /* 0x000000ff03037207 */ /* 0x000fe40001000000 */
[----:B---3--:R-:W-:-:S07]  /*113f0*/  LOP3.LUT R13, R13, R20, RZ, 0x3c, !PT ;  /* 0x000000140d0d7212 */ /* 0x008fce00078e3cff */
.L_x_194:
[----:B------:R-:W-:Y:S05]  /*11400*/  BSYNC B0 ;  /* 0x0000000000007941 */ /* 0x000fea0003800000 */
.L_x_193:
[----:B------:R-:W2:Y:S04]  /*11410*/  LDL.LU R21, [R1+0x1c0] ;  /* 0x0001c00001157983 */ /* 0x000ea80000300800 */
[----:B------:R-:W3:Y:S04]  /*11420*/  LDL.LU R23, [R1+0x1c4] ;  /* 0x0001c40001177983 */ /* 0x000ee80000300800 */
[----:B------:R-:W5:Y:S04]  /*11430*/  LDL.LU R31, [R1+0x1d0] ;  /* 0x0001d000011f7983 */ /* 0x000f680000300800 */
[----:B-1----:R-:W4:Y:S04]  /*11440*/  LDL.LU R33, [R1+0x1d4] ;  /* 0x0001d40001217983 */ /* 0x002f280000300800 */
        /* <DEDUP_REMOVED lines=12> */
[----:B------:R-:W-:Y:S05]  /*11510*/  WARPSYNC.ALL ;  /* 0x0000000000007948 */ /* 0x000fea0003800000 */
[----:B------:R-:W-:Y:S01]  /*11520*/  BSSY B0, `(.L_x_198) ;  /* 0x000004c000007945 */ /* 0x000fe20003800000 */
[C-C-:B--2---:R-:W-:Y:S01]  /*11530*/  FFMA R21, R17.reuse, R21, R2.reuse ;  /* 0x0000001511157223 */ /* 0x144fe20000000002 */
[C-C-:B---3--:R-:W-:Y:S01]  /*11540*/  FFMA R23, R17.reuse, R23, R2.reuse ;  /* 0x0000001711177223 */ /* 0x148fe20000000002 */
[C-C-:B-----5:R-:W-:Y:S01]  /*11550*/  FFMA R31, R17.reuse, R31, R2.reuse ;  /* 0x0000001f111f7223 */ /* 0x160fe20000000002 */
[C-C-:B----4-:R-:W-:Y:S01]  /*11560*/  FFMA R33, R17.reuse, R33, R2.reuse ;  /* 0x0000002111217223 */ /* 0x150fe20000000002 */
[C-C-:B------:R-:W-:Y:S01]  /*11570*/  FFMA R39, R17.reuse, R37, R2.reuse ;  /* 0x0000002511277223 */ /* 0x140fe20000000002 */
[----:B------:R-:W-:Y:S01]  /*11580*/  FFMA R41, R17, R36, R2 ;  /* 0x0000002411297223 */ /* 0x000fe20000000002 */
[----:B------:R-:W-:-:S02]  /*11590*/  HADD2.F32 R36, -RZ, R11.H1_H1 ;  /* 0x3000000bff247230 */ /* 0x000fc40000004100 */
[C-C-:B------:R-:W-:Y:S01]  /*115a0*/  FFMA R47, R17.reuse, R35, R2.reuse ;  /* 0x00000023112f7223 */ /* 0x140fe20000000002 */
[C---:B------:R-:W-:Y:S01]  /*115b0*/  FFMA R49, R17.reuse, R34, R2 ;  /* 0x0000002211317223 */ /* 0x040fe20000000002 */
[--C-:B------:R-:W-:Y:S02]  /*115c0*/  HADD2.F32 R2, -RZ, R4.reuse.H0_H0 ;  /* 0x20000004ff027230 */ /* 0x100fe40000004100 */
[----:B------:R-:W-:Y:S02]  /*115d0*/  HADD2.F32 R34, -RZ, R11.H0_H0 ;  /* 0x2000000bff227230 */ /* 0x000fe40000004100 */
[C-C-:B------:R-:W-:Y:S01]  /*115e0*/  FFMA R25, R17.reuse, R25, R12.reuse ;  /* 0x0000001911197223 */ /* 0x140fe2000000000c */
[----:B------:R-:W-:Y:S01]  /*115f0*/  FFMA R21, R2, R16, R21 ;  /* 0x0000001002157223 */ /* 0x000fe20000000015 */
[----:B------:R-:W-:Y:S02]  /*11600*/  HADD2.F32 R2, -RZ, R4.H1_H1 ;  /* 0x30000004ff027230 */ /* 0x000fe40000004100 */
[C-C-:B------:R-:W-:Y:S01]  /*11610*/  FFMA R27, R17.reuse, R27, R12.reuse ;  /* 0x0000001b111b7223 */ /* 0x140fe2000000000c */
[----:B------:R-:W-:Y:S01]  /*11620*/  FFMA R35, R17, R32, R12 ;  /* 0x0000002011237223 */ /* 0x000fe2000000000c */
[----:B------:R-:W-:-:S02]  /*11630*/  HADD2.F32 R32, -RZ, R9.H0_H0 ;  /* 0x20000009ff207230 */ /* 0x000fc40000004100 */
[----:B------:R-:W-:Y:S01]  /*11640*/  FFMA R2, R2, R16, R23 ;  /* 0x0000001002027223 */ /* 0x000fe20000000017 */
[----:B------:R-:W-:Y:S01]  /*11650*/  FFMA R37, R17, R30, R12 ;  /* 0x0000001e11257223 */ /* 0x000fe2000000000c */
[----:B------:R-:W-:-:S03]  /*11660*/  HADD2.F32 R30, -RZ, R8.H1_H1 ;  /* 0x30000008ff1e7230 */ /* 0x000fc60000004100 */
[----:B------:R-:W-:Y:S01]  /*11670*/  F2FP.RELU.F16.F32.PACK_AB R52, R2, R21 ;  /* 0x000000150234723e */ /* 0x000fe200000008ff */
[C-C-:B------:R-:W-:Y:S01]  /*11680*/  FFMA R43, R17.reuse, R26, R12.reuse ;  /* 0x0000001a112b7223 */ /* 0x140fe2000000000c */
[----:B------:R-:W-:Y:S02]  /*11690*/  HADD2.F32 R26, -RZ, R8.H0_H0 ;  /* 0x20000008ff1a7230 */ /* 0x000fe40000004100 */
[C-C-:B------:R-:W-:Y:S01]  /*116a0*/  FFMA R45, R17.reuse, R24, R12.reuse ;  /* 0x00000018112d7223 */ /* 0x140fe2000000000c */
[--C-:B------:R-:W-:Y:S02]  /*116b0*/  HADD2.F32 R24, -RZ, R6.reuse.H1_H1 ;  /* 0x30000006ff187230 */ /* 0x100fe40000004100 */
[-C--:B------:R-:W-:Y:S01]  /*116c0*/  FFMA R39, R26, R16.reuse, R39 ;  /* 0x000000101a277223 */ /* 0x080fe20000000027 */
[----:B------:R-:W-:Y:S01]  /*116d0*/  FFMA R43, R32, R16, R43 ;  /* 0x00000010202b7223 */ /* 0x000fe2000000002b */
[----:B------:R-:W-:Y:S01]  /*116e0*/  FFMA R51, R17, R22, R12 ;  /* 0x0000001611337223 */ /* 0x000fe2000000000c */
[----:B------:R-:W-:-:S02]  /*116f0*/  HADD2.F32 R22, -RZ, R6.H0_H0 ;  /* 0x20000006ff167230 */ /* 0x000fc40000004100 */
[----:B------:R-:W-:Y:S02]  /*11700*/  HADD2.F32 R26, -RZ, R9.H1_H1 ;  /* 0x30000009ff1a7230 */ /* 0x000fe40000004100 */
[----:B------:R-:W-:Y:S01]  /*11710*/  FFMA R53, R17, R20, R12 ;  /* 0x0000001411357223 */ /* 0x000fe2000000000c */
[--C-:B------:R-:W-:Y:S02]  /*11720*/  HADD2.F32 R12, -RZ, R5.reuse.H0_H0 ;  /* 0x20000005ff0c7230 */ /* 0x100fe40000004100 */
[-C--:B------:R-:W-:Y:S01]  /*11730*/  FFMA R31, R22, R16.reuse, R31 ;  /* 0x00000010161f7223 */ /* 0x080fe2000000001f */
[----:B------:R-:W-:Y:S02]  /*11740*/  HADD2.F32 R20, -RZ, R5.H1_H1 ;  /* 0x30000005ff147230 */ /* 0x000fe40000004100 */
[-C--:B------:R-:W-:Y:S01]  /*11750*/  FFMA R26, R26, R16.reuse, R45 ;  /* 0x000000101a1a7223 */ /* 0x080fe2000000002d */
[----:B------:R-:W-:Y:S02]  /*11760*/  HADD2.F32 R22, -RZ, R7.H0_H0 ;  /* 0x20000007ff167230 */ /* 0x000fe40000004100 */
[----:B------:R-:W-:Y:S01]  /*11770*/  FFMA R25, R12, R16, R25 ;  /* 0x000000100c197223 */ /* 0x000fe20000000019 */
[----:B------:R-:W-:-:S02]  /*11780*/  HADD2.F32 R32, -RZ, R10.H1_H1 ;  /* 0x3000000aff207230 */ /* 0x000fc40000004100 */
[-C--:B------:R-:W-:Y:S01]  /*11790*/  FFMA R12, R20, R16.reuse, R27 ;  /* 0x00000010140c7223 */ /* 0x080fe2000000001b */
[-C--:B------:R-:W-:Y:S01]  /*117a0*/  FFMA R20, R24, R16.reuse, R33 ;  /* 0x0000001018147223 */ /* 0x080fe20000000021 */
[----:B------:R-:W-:Y:S02]  /*117b0*/  HADD2.F32 R24, -RZ, R7.H1_H1 ;  /* 0x30000007ff187230 */ /* 0x000fe40000004100 */
[-C--:B------:R-:W-:Y:S01]  /*117c0*/  FFMA R35, R22, R16.reuse, R35 ;  /* 0x0000001016237223 */ /* 0x080fe20000000023 */
[-C--:B------:R-:W-:Y:S01]  /*117d0*/  FFMA R51, R34, R16.reuse, R51 ;  /* 0x0000001022337223 */ /* 0x080fe20000000033 */
[----:B------:R-:W-:Y:S01]  /*117e0*/  F2FP.RELU.F16.F32.PACK_AB R54, R20, R31 ;  /* 0x0000001f1436723e */ /* 0x000fe200000008ff */
[-C--:B------:R-:W-:Y:S01]  /*117f0*/  FFMA R22, R24, R16.reuse, R37 ;  /* 0x0000001018167223 */ /* 0x080fe20000000025 */
[----:B------:R-:W-:Y:S01]  /*11800*/  FFMA R24, R30, R16, R41 ;  /* 0x000000101e187223 */ /* 0x000fe20000000029 */
[----:B------:R-:W-:-:S03]  /*11810*/  HADD2.F32 R30, -RZ, R10.H0_H0 ;  /* 0x2000000aff1e7230 */ /* 0x000fc60000004100 */
[----:B------:R-:W-:Y:S02]  /*11820*/  F2FP.RELU.F16.F32.PACK_AB R55, R22, R35 ;  /* 0x000000231637723e */ /* 0x000fe400000008ff */
[-C--:B------:R-:W-:Y:S01]  /*11830*/  FFMA R47, R30, R16.reuse, R47 ;  /* 0x000000101e2f7223 */ /* 0x080fe2000000002f */
[-C--:B------:R-:W-:Y:S01]  /*11840*/  FFMA R30, R32, R16.reuse, R49 ;  /* 0x00000010201e7223 */ /* 0x080fe20000000031 */
[----:B------:R-:W-:Y:S01]  /*11850*/  FFMA R32, R36, R16, R53 ;  /* 0x0000001024207223 */ /* 0x000fe20000000035 */
[----:B------:R-:W-:Y:S02]  /*11860*/  F2FP.RELU.F16.F32.PACK_AB R53, R12, R25 ;  /* 0x000000190c35723e */ /* 0x000fe400000008ff */
[----:B------:R-:W-:Y:S02]  /*11870*/  F2FP.RELU.F16.F32.PACK_AB R25, R26, R43 ;  /* 0x0000002b1a19723e */ /* 0x000fe400000008ff */
[----:B------:R-:W-:Y:S01]  /*11880*/  F2FP.RELU.F16.F32.PACK_AB R24, R24, R39 ;  /* 0x000000271818723e */ /* 0x000fe200000008ff */
[----:B------:R1:W-:Y:S01]  /*11890*/  STSM.16.M88.4 [R15+0x4200], R52 ;  /* 0x004200340f007844 */ /* 0x0003e20000000200 */
[----:B------:R-:W-:-:S02]  /*118a0*/  F2FP.RELU.F16.F32.PACK_AB R26, R30, R47 ;  /* 0x0000002f1e1a723e */ /* 0x000fc400000008ff */
        /* <DEDUP_REMOVED lines=19> */
.L_x_199:
[----:B------:R-:W-:Y:S05]  /*119e0*/  BSYNC B0 ;  /* 0x0000000000007941 */ /* 0x000fea0003800000 */
.L_x_198:
[----:B------:R-:W-:Y:S06]  /*119f0*/  BAR.SYNC.DEFER_BLOCKING 0x1, 0x100 ;  /* 0x0044000000007b1d */ /* 0x000fec0000010000 */
[----:B------:R-:W-:Y:S04]  /*11a00*/  BSSY B0, `(.L_x_200) ;  /* 0x000000a000007945 */ /* 0x000fe80003800000 */
[----:B------:R-:W-:Y:S05]  /*11a10*/  @P1 BRA `(.L_x_201) ;  /* 0x0000000000201947 */ /* 0x000fea0003800000 */
[----:B------:R-:W-:-:S06]  /*11a20*/  UISETP.NE.AND UP0, UPT, UR43, 0x3, UPT ;  /* 0x000000032b00788c */ /* 0x000fcc000bf05270 */
[----:B------:R-:W-:-:S13]  /*11a30*/  PLOP3.LUT P2, PT, PT, PT, UP0, 0x80, 0x0 ;  /* 0x000000000000781c */ /* 0x000fda0003f4f008 */
[----:B------:R-:W-:Y:S05]  /*11a40*/  @!P2 BRA `(.L_x_202) ;  /* 0x000000000004a947 */ /* 0x000fea0003800000 */
[----:B------:R-:W-:Y:S01]  /*11a50*/  BPT.TRAP 0x1 ;  /* 0x000000040000795c */ /* 0x000fe20000300000 */
.L_x_202:
[----:B------:R-:W-:-:S04]  /*11a60*/  ULEA UR4, UR8, UR46, 0x3 ;  /* 0x0000002e08047291 */ /* 0x000fc8000f8e183f */
[----:B------:R-:W-:-:S04]  /*11a70*/  UIADD3 UR4, UR4, 0x50, URZ ;  /* 0x0000005004047890 */ /* 0x000fc8000fffe03f */
[----:B------:R-:W-:-:S09]  /*11a80*/  UPRMT UR4, UR52, 0x654, UR4 ;  /* 0x0000065434047896 */ /* 0x000fd20008000004 */
[----:B------:R-:W-:Y:S03]  /*11a90*/  SYNCS.ARRIVE.TRANS64.RED.A1T0 RZ, [UR4], RZ ;  /* 0x000000ffffff79a7 */ /* 0x000fe60008100404 */
.L_x_201:
[----:B------:R-:W-:Y:S05]  /*11aa0*/  BSYNC B0 ;  /* 0x0000000000007941 */ /* 0x000fea0003800000 */
.L_x_200:
        /* <DEDUP_REMOVED lines=9> */
.L_x_205:
[----:B------:R-:W-:Y:S01]  /*11b40*/  SHF.L.U32 R13, R13, 0x1f, RZ ;  /* 0x0000001f0d0d7819 */ /* 0x000fe200000006ff */
[----:B------:R-:W-:Y:S01]  /*11b50*/  BSSY B1, `(.L_x_206) ;  /* 0x0000006000017945 */ /* 0x000fe20003800000 */
[C---:B------:R-:W-:Y:S02]  /*11b60*/  LEA R12, R3.reuse, UR46, 0x3 ;  /* 0x0000002e030c7c11 */ /* 0x040fe4000f8e18ff */
[----:B------:R-:W-:Y:S02]  /*11b70*/  @!P3 LEA R3, R3, R19, 0xd ;  /* 0x000000130303b211 */ /* 0x000fe400078e68ff */
[----:B------:R-:W2:Y:S02]  /*11b80*/  SYNCS.PHASECHK.TRANS64.TRYWAIT P2, [R12+URZ+0x30], R13 ;  /* 0x0000300d0c0075a7 */ /* 0x000ea4000804017f */
[----:B------:R-:W-:Y:S01]  /*11b90*/  @!P3 LEA R2, R18, R3, 0x1 ;  /* 0x000000031202b211 */ /* 0x000fe200078e08ff */
[----:B--2---:R-:W-:Y:S06]  /*11ba0*/  @!P2 BRA `(.L_x_207) ;  /* 0x000000500000a947 */ /* 0x004fec0003800000 */
.L_x_375:
[----:B------:R-:W-:Y:S05]  /*11bb0*/  BSYNC B1 ;  /* 0x0000000000017941 */ /* 0x000fea0003800000 */
.L_x_206:
[----:B------:R-:W-:Y:S05]  /*11bc0*/  @!P3 WARPSYNC.ALL ;  /* 0x000000000000b948 */ /* 0x000fea0003800000 */
[----:B------:R3:W4:Y:S04]  /*11bd0*/  @!P3 LDSM.16.M88.4 R4, [R3] ;  /* 0x000000000304b83b */ /* 0x0007280000000200 */
[----:B------:R3:W1:Y:S02]  /*11be0*/  @!P3 LDSM.16.M88.4 R8, [R2] ;  /* 0x000000000208b83b */ /* 0x0006640000000200 */
.L_x_204:
[----:B------:R-:W-:Y:S05]  /*11bf0*/  BSYNC B0 ;  /* 0x0000000000007941 */ /* 0x000fea0003800000 */
.L_x_203:
[C-C-:B---3--:R-:W-:Y:S01]  /*11c00*/  FFMA R3, R17.reuse, R136, R14.reuse ;  /* 0x0000008811037223 */ /* 0x148fe2000000000e */
[C-C-:B------:R-:W-:Y:S01]  /*11c10*/  FFMA R137, R17.reuse, R137, R14.reuse ;  /* 0x0000008911897223 */ /* 0x140fe2000000000e */
[C-C-:B------:R-:W-:Y:S01]  /*11c20*/  FFMA R19, R17.reuse, R140, R14.reuse ;  /* 0x0000008c11137223 */ /* 0x140fe2000000000e */
[C-C-:B------:R-:W-:Y:S01]  /*11c30*/  FFMA R141, R17.reuse, R141, R14.reuse ;  /* 0x0000008d118d7223 */ /* 0x140fe2000000000e */
[C-C-:B------:R-:W-:Y:S01]  /*11c40*/  FFMA R23, R17.reuse, R144, R14.reuse ;  /* 0x0000009011177223 */ /* 0x140fe2000000000e */
[C-C-:B------:R-:W-:Y:S01]  /*11c50*/  FFMA R145, R17.reuse, R145, R14.reuse ;  /* 0x0000009111917223 */ /* 0x140fe2000000000e */
[C-C-:B-1----:R-:W-:Y:S01]  /*11c60*/  FFMA R27, R17.reuse, R148, R14.reuse ;  /* 0x00000094111b7223 */ /* 0x142fe2000000000e */
[C---:B------:R-:W-:Y:S01]  /*11c70*/  FFMA R149, R17.reuse, R149, R14 ;  /* 0x0000009511957223 */ /* 0x040fe2000000000e */
[C-C-:B--2---:R-:W-:Y:S01]  /*11c80*/  FFMA R13, R17.reuse, R138, R0.reuse ;  /* 0x0000008a110d7223 */ /* 0x144fe20000000000 */
[C-C-:B------:R-:W-:Y:S01]  /*11c90*/  FFMA R139, R17.reuse, R139, R0.reuse ;  /* 0x0000008b118b7223 */ /* 0x140fe20000000000 */
[C-C-:B------:R-:W-:Y:S01]  /*11ca0*/  FFMA R21, R17.reuse, R142, R0.reuse ;  /* 0x0000008e11157223 */ /* 0x140fe20000000000 */
[C-C-:B------:R-:W-:Y:S01]  /*11cb0*/  FFMA R143, R17.reuse, R143, R0.reuse ;  /* 0x0000008f118f7223 */ /* 0x140fe20000000000 */
[C-C-:B------:R-:W-:Y:S01]  /*11cc0*/  FFMA R25, R17.reuse, R146, R0.reuse ;  /* 0x0000009211197223 */ /* 0x140fe20000000000 */
[C-C-:B------:R-:W-:Y:S01]  /*11cd0*/  FFMA R147, R17.reuse, R147, R0.reuse ;  /* 0x0000009311937223 */ /* 0x140fe20000000000 */
[C-C-:B------:R-:W-:Y:S01]  /*11ce0*/  FFMA R29, R17.reuse, R150, R0.reuse ;  /* 0x00000096111d7223 */ /* 0x140fe20000000000 */
[----:B------:R-:W-:Y:S01]  /*11cf0*/  FFMA R151, R17, R151, R0 ;  /* 0x0000009711977223 */ /* 0x000fe20000000000 */
[----:B----4-:R-:W-:Y:S01]  /*11d00*/  HADD2.F32 R0, -RZ, R4.H0_H0 ;  /* 0x20000004ff007230 */ /* 0x010fe20000004100 */
[----:B------:R-:W-:Y:S05]  /*11d10*/  WARPSYNC.ALL ;  /* 0x0000000000007948 */ /* 0x000fea0003800000 */
[----:B------:R-:W-:-:S02]  /*11d20*/  HADD2.F32 R14, -RZ, R6.H0_H0 ;  /* 0x20000006ff0e7230 */ /* 0x000fc40000004100 */
[-C--:B------:R-:W-:Y:S01]  /*11d30*/  FFMA R0, R0, R16.reuse, R3 ;  /* 0x0000001000007223 */ /* 0x080fe20000000003 */
[----:B------:R-:W-:Y:S01]  /*11d40*/  HADD2.F32 R4, -RZ, R4.H1_H1 ;  /* 0x30000004ff047230 */ /* 0x000fe20000004100 */
[----:B------:R-:W-:Y:S01]  /*11d50*/  BSSY B0, `(.L_x_208) ;  /* 0x0000038000007945 */ /* 0x000fe20003800000 */
[--C-:B------:R-:W-:Y:S02]  /*11d60*/  HADD2.F32 R2, -RZ, R5.reuse.H0_H0 ;  /* 0x20000005ff027230 */ /* 0x100fe40000004100 */
[-C--:B------:R-:W-:Y:S01]  /*11d70*/  FFMA R14, R14, R16.reuse, R19 ;  /* 0x000000100e0e7223 */ /* 0x080fe20000000013 */
[----:B------:R-:W-:Y:S02]  /*11d80*/  HADD2.F32 R12, -RZ, R5.H1_H1 ;  /* 0x30000005ff0c7230 */ /* 0x000fe40000004100 */
[-C--:B------:R-:W-:Y:S01]  /*11d90*/  FFMA R137, R4, R16.reuse, R137 ;  /* 0x0000001004897223 */ /* 0x080fe20000000089 */
[----:B------:R-:W-:Y:S02]  /*11da0*/  HADD2.F32 R6, -RZ, R6.H1_H1 ;  /* 0x30000006ff067230 */ /* 0x000fe40000004100 */
[----:B------:R-:W-:Y:S01]  /*11db0*/  FFMA R2, R2, R16, R13 ;  /* 0x0000001002027223 */ /* 0x000fe2000000000d */
[----:B------:R-:W-:-:S02]  /*11dc0*/  HADD2.F32 R20, -RZ, R7.H0_H0 ;  /* 0x20000007ff147230 */ /* 0x000fc40000004100 */
[-C--:B------:R-:W-:Y:S01]  /*11dd0*/  FFMA R139, R12, R16.reuse, R139 ;  /* 0x000000100c8b7223 */ /* 0x080fe2000000008b */
[----:B------:R-:W-:Y:S02]  /*11de0*/  HADD2.F32 R22, -RZ, R7.H1_H1 ;  /* 0x30000007ff167230 */ /* 0x000fe40000004100 */
[-C--:B------:R-:W-:Y:S01]  /*11df0*/  FFMA R141, R6, R16.reuse, R141 ;  /* 0x00000010068d7223 */ /* 0x080fe2000000008d */
[----:B------:R-:W-:Y:S02]  /*11e00*/  HADD2.F32 R24, -RZ, R8.H0_H0 ;  /* 0x20000008ff187230 */ /* 0x000fe40000004100 */
[-C--:B------:R-:W-:Y:S01]  /*11e10*/  FFMA R20, R20, R16.reuse, R21 ;  /* 0x0000001014147223 */ /* 0x080fe20000000015 */
[----:B------:R-:W-:Y:S02]  /*11e20*/  HADD2.F32 R32, -RZ, R10.H0_H0 ;  /* 0x2000000aff207230 */ /* 0x000fe40000004100 */
[----:B------:R-:W-:Y:S01]  /*11e30*/  FFMA R143, R22, R16, R143 ;  /* 0x00000010168f7223 */ /* 0x000fe2000000008f */
[----:B------:R-:W-:-:S02]  /*11e40*/  HADD2.F32 R8, -RZ, R8.H1_H1 ;  /* 0x30000008ff087230 */ /* 0x000fc40000004100 */
[-C--:B------:R-:W-:Y:S01]  /*11e50*/  FFMA R23, R24, R16.reuse, R23 ;  /* 0x0000001018177223 */ /* 0x080fe20000000017 */
        /* <DEDUP_REMOVED lines=9> */
[----:B------:R-:W-:Y:S01]  /*11ef0*/  FFMA R10, R10, R16, R149 ;  /* 0x000000100a0a7223 */ /* 0x000fe20000000095 */
[----:B------:R-:W-:Y:S01]  /*11f00*/  F2FP.RELU.F16.F32.PACK_AB R4, R137, R0 ;  /* 0x000000008904723e */ /* 0x000fe200000008ff */
[----:B------:R-:W-:Y:S01]  /*11f10*/  FFMA R29, R34, R16, R29 ;  /* 0x00000010221d7223 */ /* 0x000fe2000000001d */
[----:B------:R-:W-:Y:S01]  /*11f20*/  F2FP.RELU.F16.F32.PACK_AB R5, R139, R2 ;  /* 0x000000028b05723e */ /* 0x000fe200000008ff */
[----:B------:R-:W-:Y:S01]  /*11f30*/  FFMA R36, R36, R16, R151 ;  /* 0x0000001024247223 */ /* 0x000fe20000000097 */
[----:B------:R-:W-:Y:S02]  /*11f40*/  F2FP.RELU.F16.F32.PACK_AB R6, R141, R14 ;  /* 0x0000000e8d06723e */ /* 0x000fe400000008ff */
[----:B------:R-:W-:-:S02]  /*11f50*/  F2FP.RELU.F16.F32.PACK_AB R7, R143, R20 ;  /* 0x000000148f07723e */ /* 0x000fc400000008ff */
        /* <DEDUP_REMOVED lines=23> */
.L_x_209:
[----:B------:R-:W-:Y:S05]  /*120d0*/  BSYNC B0 ;  /* 0x0000000000007941 */ /* 0x000fea0003800000 */
.L_x_208:
[----:B------:R-:W-:Y:S06]  /*120e0*/  BAR.SYNC.DEFER_BLOCKING 0x1, 0x100 ;  /* 0x0044000000007b1d */ /* 0x000fec0000010000 */
[----:B------:R-:W-:Y:S04]  /*120f0*/  BSSY B0, `(.L_x_210) ;  /* 0x000000a000007945 */ /* 0x000fe80003800000 */
[----:B------:R-:W-:Y:S05]  /*12100*/  @P1 BRA `(.L_x_211) ;  /* 0x0000000000201947 */ /* 0x000fea0003800000 */
[----:B------:R-:W-:-:S06]  /*12110*/  UISETP.NE.AND UP0, UPT, UR43, 0x3, UPT ;  /* 0x000000032b00788c */ /* 0x000fcc000bf05270 */
[----:B------:R-:W-:-:S13]  /*12120*/  PLOP3.LUT P0, PT, PT, PT, UP0, 0x80, 0x0 ;  /* 0x000000000000781c */ /* 0x000fda0003f0f008 */
[----:B------:R-:W-:Y:S05]  /*12130*/  @!P0 BRA `(.L_x_212) ;  /* 0x0000000000048947 */ /* 0x000fea0003800000 */
[----:B------:R-:W-:Y:S01]  /*12140*/  BPT.TRAP 0x1 ;  /* 0x000000040000795c */ /* 0x000fe20000300000 */
.L_x_212:
[----:B------:R-:W-:-:S04]  /*12150*/  ULEA UR4, UR36, UR46, 0x3 ;  /* 0x0000002e24047291 */ /* 0x000fc8000f8e183f */
[----:B------:R-:W-:-:S04]  /*12160*/  UIADD3 UR4, UR4, 0x50, URZ ;  /* 0x0000005004047890 */ /* 0x000fc8000fffe03f */
[----:B------:R-:W-:-:S09]  /*12170*/  UPRMT UR4, UR52, 0x654, UR4 ;  /* 0x0000065434047896 */ /* 0x000fd20008000004 */
[----:B------:R-:W-:Y:S03]  /*12180*/  SYNCS.ARRIVE.TRANS64.RED.A1T0 RZ, [UR4], RZ ;  /* 0x000000ffffff79a7 */ /* 0x000fe60008100404 */
.L_x_211:
[----:B------:R-:W-:Y:S05]  /*12190*/  BSYNC B0 ;  /* 0x0000000000007941 */ /* 0x000fea0003800000 */
.L_x_210:
[----:B------:R-:W2:Y:S01]  /*121a0*/  LDL.LU R23, [R1+0x204] ;  /* 0x0002040001177983 */ /* 0x000ea20000300800 */
[----:B------:R-:W-:-:S03]  /*121b0*/  ULDC.64 UR4, c[0x0][0x8f8] ;  /* 0x00023e0000047ab9 */ /* 0x000fc60000000a00 */
[----:B------:R-:W3:Y:S01]  /*121c0*/  LDL.LU R22, [R1+0x200] ;  /* 0x0002000001167983 */ /* 0x000ee20000300800 */
[----:B------:R-:W-:Y:S01]  /*121d0*/  UIADD3 UR36, UR36, 0x1, URZ ;  /* 0x0000000124247890 */ /* 0x000fe2000fffe03f */
[----:B------:R-:W-:Y:S01]  /*121e0*/  PRMT R0, RZ, 0x7610, R0 ;  /* 0x00007610ff007816 */ /* 0x000fe20000000000 */
[----:B------:R-:W-:Y:S01]  /*121f0*/  UMOV UR42, 0xffffffff ;  /* 0xffffffff002a7882 */ /* 0x000fe20000000000 */
[----:B------:R-:W-:Y:S01]  /*12200*/  UMOV UR51, 0xffffffff ;  /* 0xffffffff00337882 */ /* 0x000fe20000000000 */
[----:B------:R-:W-:Y:S01]  /*12210*/  UISETP.NE.AND UP0, UPT, UR36, 0x4, UPT ;  /* 0x000000042400788c */ /* 0x000fe2000bf05270 */
[----:B------:R-:W-:-:S03]  /*12220*/  IMAD.MOV.U32 R19, RZ, RZ, -0x1 ;  /* 0xffffffffff137424 */ /* 0x000fc600078e00ff */
[----:B------:R-:W-:Y:S01]  /*12230*/  USEL UR36, UR36, URZ, UP0 ;  /* 0x0000003f24247287 */ /* 0x000fe20008000000 */
[----:B---3--:R-:W-:-:S04]  /*12240*/  IADD3 R22, P0, R22, UR54, RZ ;  /* 0x0000003616167c10 */ /* 0x008fc8000ff1e0ff */
[----:B--2---:R-:W-:Y:S01]  /*12250*/  IADD3.X R23, R23, UR53, RZ, P0, !PT ;  /* 0x0000003517177c10 */ /* 0x004fe200087fe4ff */
[----:B------:R2:W-:Y:S01]  /*12260*/  STL [R1+0x200], R22 ;  /* 0x0002001601007387 */ /* 0x0005e20000100800 */
[----:B------:R-:W-:-:S03]  /*12270*/  ISETP.GE.U32.AND P0, PT, R22, UR4, PT ;  /* 0x0000000416007c0c */ /* 0x000fc6000bf06070 */
[----:B------:R2:W-:Y:S01]  /*12280*/  STL [R1+0x204], R23 ;  /* 0x0002041701007387 */ /* 0x0005e20000100800 */
[----:B------:R-:W-:-:S13]  /*12290*/  ISETP.GE.U32.AND.EX P0, PT, R23, UR5, PT, P0 ;  /* 0x0000000517007c0c */ /* 0x000fda000bf06100 */
[----:B--2---:R-:W-:Y:S05]  /*122a0*/  @P0 BRA `(.L_x_213) ;  /* 0x0000000400780947 */ /* 0x004fea0003800000 */
[----:B------:R-:W2:Y:S01]  /*122b0*/  S2R R16, SR_CTAID.X ;  /* 0x0000000000107919 */ /* 0x000ea20000002500 */
[----:B-1----:R-:W1:Y:S01]  /*122c0*/  LDC.64 R8, c[0x0][0x8d0] ;  /* 0x00023400ff087b82 */ /* 0x002e620000000a00 */
[----:B------:R-:W-:Y:S01]  /*122d0*/  ULDC UR4, c[0x0][0x150] ;  /* 0x0000540000047ab9 */ /* 0x000fe20000000800 */
[----:B------:R-:W-:Y:S01]  /*122e0*/  MOV R6, R22 ;  /* 0x0000001600067202 */ /* 0x000fe20000000f00 */
[----:B------:R-:W3:Y:S01]  /*122f0*/  S2R R20, SR_CTAID.Y ;  /* 0x0000000000147919 */ /* 0x000ee20000002600 */
[----:B------:R-:W-:-:S04]  /*12300*/  MOV R7, R23 ;  /* 0x0000001700077202 */ /* 0x000fc80000000f00 */
[----:B------:R-:W4:Y:S08]  /*12310*/  LDC R21, c[0x0][0x144] ;  /* 0x00005100ff157b82 */ /* 0x000f300000000800 */
[----:B------:R-:W3:Y:S08]  /*12320*/  LDC R10, c[0x0][0x8d8] ;  /* 0x00023600ff0a7b82 */ /* 0x000ef00000000800 */
[----:B------:R-:W3:Y:S01]  /*12330*/  LDC.64 R14, c[0x0][0x8c8] ;  /* 0x00023200ff0e7b82 */ /* 0x000ee20000000a00 */
[----:B-1----:R-:W-:-:S04]  /*12340*/  ISETP.NE.U32.AND P0, PT, R8, RZ, PT ;  /* 0x000000ff0800720c */ /* 0x002fc80003f05070 */
[----:B------:R-:W-:Y:S02]  /*12350*/  ISETP.NE.AND.EX P0, PT, R9, RZ, PT, P0 ;  /* 0x000000ff0900720c */ /* 0x000fe40003f05300 */
[----:B--2---:R-:W-:-:S05]  /*12360*/  I2FP.F32.U32 R0, R16 ;  /* 0x0000001000007245 */ /* 0x004fca0000201000 */
[----:B------:R-:W-:-:S04]  /*12370*/  FMUL R0, R0, UR4 ;  /* 0x0000000400007c20 */ /* 0x000fc80008400000 */
[----:B------:R1:W2:Y:S02]  /*12380*/  F2I.U32.TRUNC.NTZ R19, R0 ;  /* 0x0000000000137305 */ /* 0x0002a4000020f000 */
[----:B----4-:R-:W-:Y:S05]  /*12390*/  @!P0 BRA `(.L_x_214) ;  /* 0x0000000000288947 */ /* 0x010fea0003800000 */
[----:B-1----:R-:W1:Y:S02]  /*123a0*/  LDC R0, c[0x0][0x8dc] ;  /* 0x00023700ff007b82 */ /* 0x002e640000000800 */
[----:B-1----:R-:W-:-:S05]  /*123b0*/  IADD3 R7, P0, R22, R0, RZ ;  /* 0x0000000016077210 */ /* 0x002fca0007f1e0ff */
[----:B------:R-:W-:-:S04]  /*123c0*/  IMAD.X R11, RZ, RZ, R23, P0 ;  /* 0x000000ffff0b7224 */ /* 0x000fc800000e0617 */
[----:B------:R-:W-:-:S04]  /*123d0*/  IMAD.WIDE.U32 R2, R11, R8, RZ ;  /* 0x000000080b027225 */ /* 0x000fc800078e00ff */
[----:B------:R-:W-:-:S04]  /*123e0*/  IMAD.WIDE.U32 R4, P0, R7, R9, R2 ;  /* 0x0000000907047225 */ /* 0x000fc80007800002 */
[----:B------:R-:W-:Y:S01]  /*123f0*/  IMAD.WIDE.U32 R2, R7, R8, RZ ;  /* 0x0000000807027225 */ /* 0x000fe200078e00ff */
[----:B------:R-:W-:Y:S02]  /*12400*/  IADD3.X R7, RZ, RZ, RZ, P0, !PT ;  /* 0x000000ffff077210 */ /* 0x000fe400007fe4ff */
[----:B------:R-:W-:Y:S02]  /*12410*/  MOV R6, R5 ;  /* 0x0000000500067202 */ /* 0x000fe40000000f00 */
[----:B------:R-:W-:-:S05]  /*12420*/  IADD3 RZ, P0, R3, R4, RZ ;  /* 0x0000000403ff7210 */ /* 0x000fca0007f1e0ff */
[----:B------:R-:W-:-:S08]  /*12430*/  IMAD.WIDE.U32.X R6, R11, R9, R6, P0 ;  /* 0x000000090b067225 */ /* 0x000fd000000e0406 */
.L_x_214:
[----:B------:R-:W4:Y:S01]  /*12440*/  LDC.64 R12, c[0x0][0x8e8] ;  /* 0x00023a00ff0c7b82 */ /* 0x000f220000000a00 */
[-CC-:B---3--:R-:W-:Y:S01]  /*12450*/  SHF.R.U64 R26, R6, R10.reuse, R7.reuse ;  /* 0x0000000a061a7219 */ /* 0x188fe20000001207 */
[----:B------:R-:W-:Y:S01]  /*12460*/  ULDC UR4, c[0x0][0x154] ;  /* 0x0000550000047ab9 */ /* 0x000fe20000000800 */
[----:B-1----:R-:W-:Y:S01]  /*12470*/  SHF.R.U32.HI R0, RZ, R10, R7 ;  /* 0x0000000aff007219 */ /* 0x002fe20000011607 */
[----:B------:R-:W-:Y:S01]  /*12480*/  IMAD.MOV.U32 R7, RZ, RZ, 0x1 ;  /* 0x00000001ff077424 */ /* 0x000fe200078e00ff */
[----:B------:R-:W-:Y:S02]  /*12490*/  IADD3 R5, P0, RZ, -R26, RZ ;  /* 0x8000001aff057210 */ /* 0x000fe40007f1e0ff */
[----:B------:R-:W-:Y:S01]  /*124a0*/  MOV R2, R22 ;  /* 0x0000001600027202 */ /* 0x000fe20000000f00 */
[----:B------:R-:W1:Y:S01]  /*124b0*/  LDC R4, c[0x0][0x8c0] ;  /* 0x00023000ff047b82 */ /* 0x000e620000000800 */
[----:B--2---:R-:W-:Y:S01]  /*124c0*/  IADD3 R19, -R19, RZ, RZ ;  /* 0x000000ff13137210 */ /* 0x004fe20007ffe1ff */
[----:B------:R-:W-:-:S04]  /*124d0*/  IMAD.X R3, RZ, RZ, ~R0, P0 ;  /* 0x000000ffff037224 */ /* 0x000fc800000e0e00 */
[-C--:B------:R-:W-:Y:S02]  /*124e0*/  IMAD R0, R3, R14.reuse, RZ ;  /* 0x0000000e03007224 */ /* 0x080fe400078e02ff */
[----:B------:R-:W2:Y:S01]  /*124f0*/  LDC R6, c[0x0][0x8b0] ;  /* 0x00022c00ff067b82 */ /* 0x000ea20000000800 */
[----:B------:R-:W-:Y:S02]  /*12500*/  IMAD.MOV.U32 R3, RZ, RZ, R23 ;  /* 0x000000ffff037224 */ /* 0x000fe400078e0017 */
[----:B------:R-:W-:Y:S02]  /*12510*/  IMAD R22, R21, R19, R16 ;  /* 0x0000001315167224 */ /* 0x000fe400078e0210 */
[----:B------:R-:W-:-:S03]  /*12520*/  IMAD.WIDE.U32 R2, R5, R14, R2 ;  /* 0x0000000e05027225 */ /* 0x000fc600078e0002 */
[----:B------:R-:W3:Y:S01]  /*12530*/  LDC R24, c[0x0][0x900] ;  /* 0x00024000ff187b82 */ /* 0x000ee20000000800 */
[----:B------:R-:W-:Y:S01]  /*12540*/  IMAD R5, R5, R15, R0 ;  /* 0x0000000f05057224 */ /* 0x000fe200078e0200 */
[----:B------:R-:W-:Y:S02]  /*12550*/  I2FP.F32.U32 R0, R20 ;  /* 0x0000001400007245 */ /* 0x000fe40000201000 */
[----:B----4-:R-:W-:Y:S02]  /*12560*/  ISETP.NE.U32.AND P0, PT, R12, RZ, PT ;  /* 0x000000ff0c00720c */ /* 0x010fe40003f05070 */
[----:B------:R-:W-:Y:S01]  /*12570*/  IADD3 R3, R3, R5, RZ ;  /* 0x0000000503037210 */ /* 0x000fe20007ffe0ff */
[----:B------:R-:W-:Y:S01]  /*12580*/  FMUL R0, R0, UR4 ;  /* 0x0000000400007c20 */ /* 0x000fe20008400000 */
[----:B------:R-:W4:Y:S01]  /*12590*/  LDC R15, c[0x0][0x148] ;  /* 0x00005200ff0f7b82 */ /* 0x000f220000000800 */
[----:B------:R-:W-:Y:S02]  /*125a0*/  ISETP.NE.AND.EX P0, PT, R13, RZ, PT, P0 ;  /* 0x000000ff0d00720c */ /* 0x000fe40003f05300 */
[-CC-:B-1----:R-:W-:Y:S01]  /*125b0*/  SHF.R.U64 R10, R2, R4.reuse, R3.reuse ;  /* 0x00000004020a7219 */ /* 0x182fe20000001203 */
[----:B------:R1:W1:Y:S01]  /*125c0*/  F2I.U32.TRUNC.NTZ R14, R0 ;  /* 0x00000000000e7305 */ /* 0x000262000020f000 */
[----:B------:R-:W-:-:S02]  /*125d0*/  SHF.R.U32.HI R3, RZ, R4, R3 ;  /* 0x00000004ff037219 */ /* 0x000fc40000011603 */
[----:B------:R-:W-:Y:S01]  /*125e0*/  MOV R5, 0xffffffff ;  /* 0xffffffff00057802 */ /* 0x000fe20000000f00 */
[----:B------:R-:W1:Y:S01]  /*125f0*/  LDC R16, c[0x0][0x8a8] ;  /* 0x00022a00ff107b82 */ /* 0x000e620000000800 */
[-CC-:B--2---:R-:W-:Y:S02]  /*12600*/  SHF.R.U64 R8, R10, R6.reuse, R3.reuse ;  /* 0x000000060a087219 */ /* 0x184fe40000001203 */
[----:B------:R-:W-:-:S05]  /*12610*/  SHF.R.U32.HI R3, RZ, R6, R3 ;  /* 0x00000006ff037219 */ /* 0x000fca0000011603 */
[----:B------:R-:W2:Y:S01]  /*12620*/  LDC R21, c[0x0][0x8f0] ;  /* 0x00023c00ff157b82 */ /* 0x000ea20000000800 */
[-C--:B---3--:R-:W-:Y:S02]  /*12630*/  SHF.L.U32 R5, R5, R24.reuse, RZ ;  /* 0x0000001805057219 */ /* 0x088fe400000006ff */
[-CC-:B------:R-:W-:Y:S02]  /*12640*/  SHF.R.U64 R11, R8, R24.reuse, R3.reuse ;  /* 0x00000018080b7219 */ /* 0x180fe40000001203 */
[-C--:B------:R-:W-:Y:S02]  /*12650*/  SHF.R.U32.HI R3, RZ, R24.reuse, R3 ;  /* 0x00000018ff037219 */ /* 0x080fe40000011603 */
[----:B------:R-:W-:Y:S01]  /*12660*/  SHF.L.U32 R24, R7, R24, RZ ;  /* 0x0000001807187219 */ /* 0x000fe200000006ff */
[----:B------:R-:W3:Y:S01]  /*12670*/  LDC R23, c[0x0][0x8e0] ;  /* 0x00023800ff177b82 */ /* 0x000ee20000000800 */
[----:B------:R-:W-:Y:S02]  /*12680*/  LOP3.LUT R19, RZ, R5, RZ, 0x33, !PT ;  /* 0x00000005ff137212 */ /* 0x000fe400078e33ff */
[----:B------:R-:W-:-:S05]  /*12690*/  MOV R2, R11 ;  /* 0x0000000b00027202 */ /* 0x000fca0000000f00 */
[----:B------:R-:W1:Y:S01]  /*126a0*/  LDC R25, c[0x0][0x8b8] ;  /* 0x00022e00ff197b82 */ /* 0x000e620000000800 */
[----:B------:R-:W-:Y:S05]  /*126b0*/  @!P0 BRA `(.L_x_215) ;  /* 0x0000000000288947 */ /* 0x000fea0003800000 */
[----:B-1----:R-:W1:Y:S02]  /*126c0*/  LDC R0, c[0x0][0x8f4] ;  /* 0x00023d00ff007b82 */ /* 0x002e640000000800 */
[----:B-1----:R-:W-:-:S04]  /*126d0*/  IADD3 R7, P0, R11, R0, RZ ;  /* 0x000000000b077210 */ /* 0x002fc80007f1e0ff */
[----:B------:R-:W-:-:S05]  /*126e0*/  IADD3.X R9, RZ, R3, RZ, P0, !PT ;  /* 0x00000003ff097210 */ /* 0x000fca00007fe4ff */
[----:B------:R-:W-:-:S04]  /*126f0*/  IMAD.WIDE.U32 R2, R9, R12, RZ ;  /* 0x0000000c09027225 */ /* 0x000fc800078e00ff */
[----:B------:R-:W-:-:S04]  /*12700*/  IMAD.WIDE.U32 R4, P0, R7, R13, R2 ;  /* 0x0000000d07047225 */ /* 0x000fc80007800002 */
[----:B------:R-:W-:Y:S01]  /*12710*/  IMAD.WIDE.U32 R2, R7, R12, RZ ;  /* 0x0000000c07027225 */ /* 0x000fe200078e00ff */
[----:B------:R-:W-:-:S03]  /*12720*/  MOV R6, R5 ;  /* 0x0000000500067202 */ /* 0x000fc60000000f00 */
[----:B------:R-:W-:Y:S01]  /*12730*/  IMAD.X R7, RZ, RZ, RZ, P0 ;  /* 0x000000ffff077224 */ /* 0x000fe200000e06ff */
[----:B------:R-:W-:-:S05]  /*12740*/  IADD3 RZ, P0, R3, R4, RZ ;  /* 0x0000000403ff7210 */ /* 0x000fca0007f1e0ff */
[----:B------:R-:W-:-:S08]  /*12750*/  IMAD.WIDE.U32.X R2, R9, R13, R6, P0 ;  /* 0x0000000d09027225 */ /* 0x000fd000000e0406 */
.L_x_215:
[----:B------:R-:W5:Y:S01]  /*12760*/  LDC R4, c[0x0][0x904] ;  /* 0x00024100ff047b82 */ /* 0x000f620000000800 */
[----:B-12---:R-:W-:Y:S01]  /*12770*/  SHF.R.U64 R0, R2, R21, R3 ;  /* 0x0000001502007219 */ /* 0x006fe20000001203 */
[----:B------:R-:W-:Y:S01]  /*12780*/  VIADD R3, R16, 0xffffffff ;  /* 0xffffffff10037836 */ /* 0x000fe20000000000 */
[----:B------:R-:W-:Y:S02]  /*12790*/  LOP3.LUT R19, R8, R19, RZ, 0xc0, !PT ;  /* 0x0000001308137212 */ /* 0x000fe400078ec0ff */
[----:B------:R-:W-:Y:S02]  /*127a0*/  IADD3 R14, -R14, RZ, RZ ;  /* 0x000000ff0e0e7210 */ /* 0x000fe40007ffe1ff */
[----:B------:R-:W-:Y:S01]  /*127b0*/  IADD3 R2, -R0, RZ, RZ ;  /* 0x000000ff00027210 */ /* 0x000fe20007ffe1ff */
[----:B------:R-:W-:Y:S01]  /*127c0*/  IMAD R19, R24, R0, R19 ;  /* 0x0000000018137224 */ /* 0x000fe200078e0213 */
[----:B------:R-:W-:Y:S02]  /*127d0*/  LOP3.LUT R3, R10, R3, RZ, 0xc0, !PT ;  /* 0x000000030a037212 */ /* 0x000fe400078ec0ff */
[----:B------:R-:W-:Y:S01]  /*127e0*/  R2UR UR51, R26 ;  /* 0x000000001a3372ca */ /* 0x000fe200000e0000 */
[----:B---3--:R-:W-:-:S04]  /*127f0*/  IMAD R0, R2, R23, R11 ;  /* 0x0000001702007224 */ /* 0x008fc800078e020b */
[----:B------:R-:W-:Y:S01]  /*12800*/  IMAD R0, R0, R16, R3 ;  /* 0x0000001000007224 */ /* 0x000fe200078e0203 */
[----:B-----5:R-:W-:-:S13]  /*12810*/  ISETP.NE.AND P0, PT, R4, 0x1, PT ;  /* 0x000000010400780c */ /* 0x020fda0003f05270 */
[----:B----4-:R-:W-:-:S04]  /*12820*/  @P0 IMAD R22, R15, R14, R20 ;  /* 0x0000000e0f160224 */ /* 0x010fc800078e0214 */
[----:B------:R-:W-:-:S05]  /*12830*/  IMAD R19, R19, R25, R22 ;  /* 0x0000001913137224 */ /* 0x000fca00078e0216 */
[----:B------:R-:W-:Y:S02]  /*12840*/  SEL R2, R0, R19, !P0 ;  /* 0x0000001300027207 */ /* 0x000fe40004000000 */
[----:B------:R-:W-:Y:S02]  /*12850*/  SEL R19, R19, R0, !P0 ;  /* 0x0000000013137207 */ /* 0x000fe40004000000 */
[----:B------:R-:W-:Y:S02]  /*12860*/  R2UR UR42, R2 ;  /* 0x00000000022a72ca */ /* 0x000fe400000e0000 */
[----:B------:R-:W-:-:S04]  /*12870*/  MOV R2, 0x1 ;  /* 0x0000000100027802 */ /* 0x000fc80000000f00 */
[----:B------:R-:W-:-:S09]  /*12880*/  PRMT R0, R2, 0x7610, R0 ;  /* 0x0000761002007816 */ /* 0x000fd20000000000 */
.L_x_213:
[----:B------:R-:W-:Y:S01]  /*12890*/  LOP3.LUT P0, RZ, R0, 0xff, RZ, 0xc0, !PT ;  /* 0x000000ff00ff7812 */ /* 0x000fe2000780c0ff */
[----:B------:R-:W-:Y:S01]  /*128a0*/  UIMAD.WIDE.U32 UR4, UR41, -0x55555555, URZ ;  /* 0xaaaaaaab290478a5 */ /* 0x000fe2000f8e003f */
[----:B------:R-:W-:Y:S01]  /*128b0*/  IMAD.MOV.U32 R16, RZ, RZ, R157 ;  /* 0x000000ffff107224 */ /* 0x000fe200078e009d */
[----:B------:R-:W-:Y:S02]  /*128c0*/  UIADD3 UR47, UR47, 0x10, URZ ;  /* 0x000000102f2f7890 */ /* 0x000fe4000fffe03f */
[----:B------:R-:W-:-:S04]  /*128d0*/  USHF.R.U32.HI UR4, URZ, 0x1, UR5 ;  /* 0x000000013f047899 */ /* 0x000fc80008011605 */
[----:B------:R-:W-:-:S04]  /*128e0*/  UIMAD UR41, UR4, -0x3, UR41 ;  /* 0xfffffffd042978a4 */ /* 0x000fc8000f8e0229 */
[----:B------:R-:W-:Y:S08]  /*128f0*/  @P0 BRA `(.L_x_216) ;  /* 0xfffffeec00d80947 */ /* 0x000ff0000383ffff */
[----:B------:R-:W-:-:S13]  /*12900*/  PLOP3.LUT P0, PT, PT, PT, PT, 0x8, 0x0 ;  /* 0x000000000000781c */ /* 0x000fda0003f0e170 */
.L_x_22:
[----:B------:R-:W-:Y:S05]  /*12910*/  @P0 BRA `(.L_x_14) ;  /* 0x0000003c00400947 */ /* 0x000fea0003800000 */
[----:B------:R-:W-:Y:S01]  /*12920*/  ULDC.64 UR6, c[0x0][0x588] ;  /* 0x0001620000067ab9 */ /* 0x000fe20000000a00 */
[----:B------:R-:W-:Y:S01]  /*12930*/  ISETP.NE.U32.AND P1, PT, R161, RZ, PT ;  /* 0x000000ffa100720c */ /* 0x000fe20003f25070 */
[----:B------:R-:W-:-:S04]  /*12940*/  DEPBAR.LE SB0, 0x0 ;  /* 0x000080000000791a */ /* 0x000fc80000000000 */
[----:B------:R-:W-:Y:S01]  /*12950*/  ISETP.NE.U32.AND P0, PT, RZ, UR6, PT ;  /* 0x00000006ff007c0c */ /* 0x000fe2000bf05070 */
[----:B------:R-:W-:Y:S01]  /*12960*/  BSSY B0, `(.L_x_217) ;  /* 0x0000015000007945 */ /* 0x000fe20003800000 */
[----:B------:R-:W-:Y:S02]  /*12970*/  ISETP.NE.AND.EX P1, PT, R165, RZ, PT, P1 ;  /* 0x000000ffa500720c */ /* 0x000fe40003f25310 */
[----:B------:R-:W-:-:S13]  /*12980*/  ISETP.NE.AND.EX P0, PT, RZ, UR7, PT, P0 ;  /* 0x00000007ff007c0c */ /* 0x000fda000bf05300 */
[----:B------:R-:W-:Y:S05]  /*12990*/  @P0 BRA P1, `(.L_x_218) ;  /* 0x0000000000440947 */ /* 0x000fea0000800000 */
[----:B------:R-:W-:-:S04]  /*129a0*/  ISETP.NE.U32.AND P0, PT, R161, RZ, PT ;  /* 0x000000ffa100720c */ /* 0x000fc80003f05070 */
[----:B------:R-:W-:-:S13]  /*129b0*/  ISETP.NE.AND.EX P0, PT, R165, RZ, PT, P0 ;  /* 0x000000ffa500720c */ /* 0x000fda0003f05300 */
[----:B------:R-:W-:Y:S05]  /*129c0*/  @!P0 BRA `(.L_x_219) ;  /* 0x00000000002c8947 */ /* 0x000fea0003800000 */
[----:B------:R-:W-:-:S13]  /*129d0*/  LOP3.LUT P0, RZ, R162, 0xff, RZ, 0xc0, !PT ;  /* 0x000000ffa2ff7812 */ /* 0x000fda000780c0ff */
[----:B------:R-:W-:Y:S05]  /*129e0*/  @!P0 BRA `(.L_x_220) ;  /* 0x0000000000108947 */ /* 0x000fea0003800000 */
[----:B-----5:R-:W-:-:S13]  /*129f0*/  FSETP.NEU.AND P0, PT, R152, RZ, PT ;  /* 0x000000ff9800720b */ /* 0x020fda0003f0d000 */
[----:B------:R-:W-:Y:S05]  /*12a00*/  @!P0 BREAK B0 ;  /* 0x0000000000008942 */ /* 0x000fea0003800000 */
[----:B------:R-:W-:Y:S05]  /*12a10*/  @P0 BRA `(.L_x_218) ;  /* 0x0000000000240947 */ /* 0x000fea0003800000 */
[----:B------:R-:W-:Y:S05]  /*12a20*/  BRA `(.L_x_14) ;  /* 0x0000003800fc7947 */ /* 0x000fea0003800000 */
.L_x_220:
[----:B------:R-:W-:-:S04]  /*12a30*/  ISETP.NE.U32.AND P0, PT, RZ, UR6, PT ;  /* 0x00000006ff007c0c */ /* 0x000fc8000bf05070 */
[----:B------:R-:W-:-:S13]  /*12a40*/  ISETP.NE.AND.EX P0, PT, RZ, UR7, PT, P0 ;  /* 0x00000007ff007c0c */ /* 0x000fda000bf05300 */
[----:B------:R-:W-:Y:S05]  /*12a50*/  @!P0 BREAK B0 ;  /* 0x0000000000008942 */ /* 0x000fea0003800000 */
[----:B------:R-:W-:Y:S05]  /*12a60*/  @P0 BRA `(.L_x_218) ;  /* 0x0000000000100947 */ /* 0x000fea0003800000 */
[----:B------:R-:W-:Y:S05]  /*12a70*/  BRA `(.L_x_14) ;  /* 0x0000003800e87947 */ /* 0x000fea0003800000 */
.L_x_219:
[----:B-----5:R-:W-:-:S13]  /*12a80*/  FSETP.NEU.AND P0, PT, R152, RZ, PT ;  /* 0x000000ff9800720b */ /* 0x020fda0003f0d000 */
[----:B------:R-:W-:Y:S05]  /*12a90*/  @!P0 BREAK B0 ;  /* 0x0000000000008942 */ /* 0x000fea0003800000 */
[----:B------:R-:W-:Y:S05]  /*12aa0*/  @!P0 BRA `(.L_x_14) ;  /* 0x0000003800dc8947 */ /* 0x000fea0003800000 */
.L_x_218:
[----:B--2---:R-:W-:Y:S05]  /*12ab0*/  BSYNC B0 ;  /* 0x0000000000007941 */ /* 0x004fea0003800000 */
.L_x_217:
[----:B------:R-:W-:-:S04]  /*12ac0*/  ULOP3.LUT UR4, UR59, 0x1, URZ, 0xfc, !UPT ;  /* 0x000000013b047892 */ /* 0x000fc8000f8efc3f */
[----:B------:R-:W-:-:S06]  /*12ad0*/  UISETP.NE.AND UP0, UPT, UR4, 0x3, UPT ;  /* 0x000000030400788c */ /* 0x000fcc000bf05270 */
[----:B------:R-:W-:-:S13]  /*12ae0*/  PLOP3.LUT P0, PT, PT, PT, UP0, 0x80, 0x0 ;  /* 0x000000000000781c */ /* 0x000fda0003f0f008 */
[----:B------:R-:W-:Y:S05]  /*12af0*/  @!P0 BRA `(.L_x_221) ;  /* 0x0000000000048947 */ /* 0x000fea0003800000 */
[----:B------:R-:W-:Y:S01]  /*12b00*/  BPT.TRAP 0x1 ;  /* 0x000000040000795c */ /* 0x000fe20000300000 */
.L_x_221:
[----:B------:R-:W2:Y:S01]  /*12b10*/  S2UR UR5, SR_CgaCtaId ;  /* 0x00000000000579c3 */ /* 0x000ea20000008800 */
[----:B------:R-:W-:Y:S02]  /*12b20*/  UMOV UR4, 0x400 ;  /* 0x0000040000047882 */ /* 0x000fe40000000000 */
[----:B--2---:R-:W-:-:S04]  /*12b30*/  ULEA UR4, UR5, UR4, 0x18 ;  /* 0x0000000405047291 */ /* 0x004fc8000f8ec03f */
[----:B------:R-:W-:-:S04]  /*12b40*/  ULEA UR4, UR36, UR4, 0x3 ;  /* 0x0000000424047291 */ /* 0x000fc8000f8e183f */
[----:B------:R-:W-:-:S04]  /*12b50*/  UIADD3 UR4, UR4, 0x50, URZ ;  /* 0x0000005004047890 */ /* 0x000fc8000fffe03f */
[----:B------:R-:W-:-:S09]  /*12b60*/  UPRMT UR4, UR5, 0x654, UR4 ;  /* 0x0000065405047896 */ /* 0x000fd20008000004 */
[----:B------:R-:W-:Y:S01]  /*12b70*/  SYNCS.ARRIVE.TRANS64.RED.A1T0 RZ, [UR4], RZ ;  /* 0x000000ffffff79a7 */ /* 0x000fe20008100404 */
[----:B------:R-:W-:Y:S05]  /*12b80*/  BRA `(.L_x_14) ;  /* 0x0000003800a47947 */ /* 0x000fea0003800000 */
.L_x_13:
[----:B------:R-:W3:Y:S01]  /*12b90*/  LDL R163, [R1+0x200] ;  /* 0x0002000001a37983 */ /* 0x000ee20000100800 */
[----:B------:R-:W-:-:S03]  /*12ba0*/  ULDC.64 UR4, c[0x0][0x8f8] ;  /* 0x00023e0000047ab9 */ /* 0x000fc60000000a00 */
[----:B------:R-:W4:Y:S01]  /*12bb0*/  LDL R162, [R1+0x204] ;  /* 0x0002040001a27983 */ /* 0x000f220000100800 */
[----:B------:R-:W-:Y:S01]  /*12bc0*/  PRMT R6, RZ, 0x7610, R6 ;  /* 0x00007610ff067816 */ /* 0x000fe20000000006 */
[----:B------:R-:W-:Y:S01]  /*12bd0*/  IMAD.MOV.U32 R9, RZ, RZ, -0x1 ;  /* 0xffffffffff097424 */ /* 0x000fe200078e00ff */
[----:B------:R-:W-:Y:S02]  /*12be0*/  MOV R2, 0xffffffff ;  /* 0xffffffff00027802 */ /* 0x000fe40000000f00 */
[----:B------:R-:W-:Y:S02]  /*12bf0*/  MOV R3, 0xffffffff ;  /* 0xffffffff00037802 */ /* 0x000fe40000000f00 */
[----:B---3--:R-:W-:-:S04]  /*12c00*/  ISETP.GE.U32.AND P0, PT, R163, UR4, PT ;  /* 0x00000004a3007c0c */ /* 0x008fc8000bf06070 */
[----:B----4-:R-:W-:-:S13]  /*12c10*/  ISETP.GE.U32.AND.EX P0, PT, R162, UR5, PT, P0 ;  /* 0x00000005a2007c0c */ /* 0x010fda000bf06100 */
[----:B------:R-:W-:Y:S05]  /*12c20*/  @P0 BRA `(.L_x_222) ;  /* 0x0000000400340947 */ /* 0x000fea0003800000 */
[----:B------:R-:W3:Y:S01]  /*12c30*/  LDC.64 R14, c[0x0][0x8d0] ;  /* 0x00023400ff0e7b82 */ /* 0x000ee20000000a00 */
[----:B------:R-:W-:Y:S02]  /*12c40*/  MOV R8, R163 ;  /* 0x000000a300087202 */ /* 0x000fe40000000f00 */
[----:B------:R-:W-:-:S05]  /*12c50*/  MOV R9, R162 ;  /* 0x000000a200097202 */ /* 0x000fca0000000f00 */
        /* <DEDUP_REMOVED lines=15> */
.L_x_223:
[-CC-:B------:R-:W-:Y:S01]  /*12d50*/  SHF.R.U64 R14, R8, R10.reuse, R9.reuse ;  /* 0x0000000a080e7219 */ /* 0x180fe20000001209 */
[----:B------:R-:W1:Y:S01]  /*12d60*/  LDC.64 R20, c[0x0][0x8e8] ;  /* 0x00023a00ff147b82 */ /* 0x000e620000000a00 */
[----:B------:R-:W-:Y:S02]  /*12d70*/  SHF.R.U32.HI R2, RZ, R10, R9 ;  /* 0x0000000aff027219 */ /* 0x000fe40000011609 */
[----:B------:R-:W-:-:S05]  /*12d80*/  IADD3 R7, P0, RZ, -R14, RZ ;  /* 0x8000000eff077210 */ /* 0x000fca0007f1e0ff */
[----:B------:R-:W3:Y:S01]  /*12d90*/  LDC R8, c[0x0][0x8c0] ;  /* 0x00023000ff087b82 */ /* 0x000ee20000000800 */
[----:B------:R-:W-:Y:S01]  /*12da0*/  IMAD.X R3, RZ, RZ, ~R2, P0 ;  /* 0x000000ffff037224 */ /* 0x000fe200000e0e02 */
[----:B------:R-:W-:-:S03]  /*12db0*/  MOV R2, R163 ;  /* 0x000000a300027202 */ /* 0x000fc60000000f00 */
        /* <DEDUP_REMOVED lines=15> */
[----:B------:R-:W-:Y:S02]  /*12eb0*/  SHF.R.U32.HI R2, RZ, R18, R3 ;  /* 0x00000012ff027219 */ /* 0x000fe40000011603 */
[----:B------:R-:W-:-:S03]  /*12ec0*/  MOV R18, 0x1 ;  /* 0x0000000100127802 */ /* 0x000fc60000000f00 */
[----:B------:R-:W4:Y:S01]  /*12ed0*/  LDC R23, c[0x0][0x8e0] ;  /* 0x00023800ff177b82 */ /* 0x000f220000000800 */
[-CC-:B-----5:R-:W-:Y:S02]  /*12ee0*/  SHF.R.U64 R16, R15, R19.reuse, R2.reuse ;  /* 0x000000130f107219 */ /* 0x1a0fe40000001202 */
[-C--:B------:R-:W-:Y:S02]  /*12ef0*/  SHF.L.U32 R6, R6, R19.reuse, RZ ;  /* 0x0000001306067219 */ /* 0x080fe400000006ff */
[----:B------:R-:W-:Y:S01]  /*12f00*/  SHF.R.U32.HI R3, RZ, R19, R2 ;  /* 0x00000013ff037219 */ /* 0x000fe20000011602 */
[----:B------:R-:W-:Y:S01]  /*12f10*/  IMAD.MOV.U32 R2, RZ, RZ, R16 ;  /* 0x000000ffff027224 */ /* 0x000fe200078e0010 */
[----:B------:R-:W-:Y:S01]  /*12f20*/  LOP3.LUT R24, RZ, R6, RZ, 0x33, !PT ;  /* 0x00000006ff187212 */ /* 0x000fe200078e33ff */
[----:B------:R-:W1:Y:S01]  /*12f30*/  LDC R25, c[0x0][0x8b8] ;  /* 0x00022e00ff197b82 */ /* 0x000e620000000800 */
[----:B------:R-:W-:Y:S05]  /*12f40*/  @!P0 BRA `(.L_x_224) ;  /* 0x0000000000288947 */ /* 0x000fea0003800000 */
[----:B------:R-:W5:Y:S02]  /*12f50*/  LDC R9, c[0x0][0x8f4] ;  /* 0x00023d00ff097b82 */ /* 0x000f640000000800 */
[----:B-----5:R-:W-:-:S04]  /*12f60*/  IADD3 R9, P0, R16, R9, RZ ;  /* 0x0000000910097210 */ /* 0x020fc80007f1e0ff */
[----:B------:R-:W-:-:S05]  /*12f70*/  IADD3.X R13, RZ, R3, RZ, P0, !PT ;  /* 0x00000003ff0d7210 */ /* 0x000fca00007fe4ff */
[----:B------:R-:W-:-:S04]  /*12f80*/  IMAD.WIDE.U32 R2, R13, R20, RZ ;  /* 0x000000140d027225 */ /* 0x000fc800078e00ff */
[----:B------:R-:W-:-:S04]  /*12f90*/  IMAD.WIDE.U32 R6, P0, R9, R21, R2 ;  /* 0x0000001509067225 */ /* 0x000fc80007800002 */
[----:B------:R-:W-:Y:S01]  /*12fa0*/  IMAD.WIDE.U32 R2, R9, R20, RZ ;  /* 0x0000001409027225 */ /* 0x000fe200078e00ff */
[----:B------:R-:W-:-:S03]  /*12fb0*/  IADD3.X R9, RZ, RZ, RZ, P0, !PT ;  /* 0x000000ffff097210 */ /* 0x000fc600007fe4ff */
[----:B------:R-:W-:Y:S01]  /*12fc0*/  IMAD.MOV.U32 R8, RZ, RZ, R7 ;  /* 0x000000ffff087224 */ /* 0x000fe200078e0007 */
[----:B------:R-:W-:-:S05]  /*12fd0*/  IADD3 RZ, P0, R3, R6, RZ ;  /* 0x0000000603ff7210 */ /* 0x000fca0007f1e0ff */
[----:B------:R-:W-:-:S08]  /*12fe0*/  IMAD.WIDE.U32.X R2, R13, R21, R8, P0 ;  /* 0x000000150d027225 */ /* 0x000fd000000e0408 */
.L_x_224:
[----:B------:R-:W5:Y:S01]  /*12ff0*/  LDC R6, c[0x0][0x904] ;  /* 0x00024100ff067b82 */ /* 0x000f620000000800 */
[----:B---3--:R-:W-:Y:S02]  /*13000*/  SHF.R.U64 R3, R2, R22, R3 ;  /* 0x0000001602037219 */ /* 0x008fe40000001203 */
[----:B------:R-:W-:Y:S02]  /*13010*/  SHF.L.U32 R18, R18, R19, RZ ;  /* 0x0000001312127219 */ /* 0x000fe400000006ff */
[----:B------:R-:W-:Y:S02]  /*13020*/  LOP3.LUT R2, R15, R24, RZ, 0xc0, !PT ;  /* 0x000000180f027212 */ /* 0x000fe400078ec0ff */
[----:B-1----:R-:W-:Y:S02]  /*13030*/  IADD3 R7, R17, -0x1, RZ ;  /* 0xffffffff11077810 */ /* 0x002fe40007ffe0ff */
[----:B------:R-:W-:Y:S01]  /*13040*/  IADD3 R5, -R3, RZ, RZ ;  /* 0x000000ff03057210 */ /* 0x000fe20007ffe1ff */
[----:B------:R-:W-:Y:S01]  /*13050*/  IMAD R3, R18, R3, R2 ;  /* 0x0000000312037224 */ /* 0x000fe200078e0202 */
[----:B------:R-:W-:-:S02]  /*13060*/  LOP3.LUT R7, R10, R7, RZ, 0xc0, !PT ;  /* 0x000000070a077212 */ /* 0x000fc400078ec0ff */
[----:B------:R-:W-:Y:S01]  /*13070*/  MOV R9, R14 ;  /* 0x0000000e00097202 */ /* 0x000fe20000000f00 */
[----:B----4-:R-:W-:-:S04]  /*13080*/  IMAD R2, R5, R23, R16 ;  /* 0x0000001705027224 */ /* 0x010fc800078e0210 */
[----:B------:R-:W-:Y:S01]  /*13090*/  IMAD R5, R2, R17, R7 ;  /* 0x0000001102057224 */ /* 0x000fe200078e0207 */
[----:B-----5:R-:W-:Y:S01]  /*130a0*/  ISETP.NE.AND P0, PT, R6, 0x1, PT ;  /* 0x000000010600780c */ /* 0x020fe20003f05270 */
[----:B------:R-:W-:-:S12]  /*130b0*/  IMAD.MOV.U32 R6, RZ, RZ, 0x1 ;  /* 0x00000001ff067424 */ /* 0x000fd800078e00ff */
[----:B------:R-:W-:-:S04]  /*130c0*/  @P0 IMAD R0, R11, R12, R4 ;  /* 0x0000000c0b000224 */ /* 0x000fc800078e0204 */
[----:B------:R-:W-:-:S05]  /*130d0*/  IMAD R0, R3, R25, R0 ;  /* 0x0000001903007224 */ /* 0x000fca00078e0200 */
[----:B------:R-:W-:Y:S02]  /*130e0*/  SEL R3, R5, R0, !P0 ;  /* 0x0000000005037207 */ /* 0x000fe40004000000 */
[----:B------:R-:W-:-:S07]  /*130f0*/  SEL R2, R0, R5, !P0 ;  /* 0x0000000500027207 */ /* 0x000fce0004000000 */
.L_x_222:
[----:B------:R-:W-:-:S08]  /*13100*/  NOP ;  /* 0x0000000000007918 */ /* 0x000fd00000000000 */
[----:B-1----:R-:W1:-:S00]  /*13110*/  USETMAXREG.DEALLOC.CTAPOOL 0x18 ;  /* 0x00000018000079c8 */ /* 0x002e4000080e0500 */
[----:B------:R-:W-:-:S06]  /*13120*/  UISETP.NE.AND UP0, UPT, UR58, 0x1, UPT ;  /* 0x000000013a00788c */ /* 0x000fcc000bf05270 */
[----:B------:R-:W-:-:S13]  /*13130*/  PLOP3.LUT P0, PT, PT, PT, UP0, 0x80, 0x0 ;  /* 0x000000000000781c */ /* 0x000fda0003f0f008 */
[----:B-1----:R-:W-:Y:S05]  /*13140*/  @!P0 BRA `(.L_x_14) ;  /* 0x0000003400348947 */ /* 0x002fea0003800000 */
[----:B------:R-:W-:-:S06]  /*13150*/  UISETP.NE.AND UP0, UPT, UR58, URZ, UPT ;  /* 0x0000003f3a00728c */ /* 0x000fcc000bf05270 */
[----:B------:R-:W-:-:S13]  /*13160*/  PLOP3.LUT P0, PT, PT, PT, UP0, 0x80, 0x0 ;  /* 0x000000000000781c */ /* 0x000fda0003f0f008 */
[----:B------:R-:W-:Y:S05]  /*13170*/  @!P0 BRA `(.L_x_225) ;  /* 0x00000024003c8947 */ /* 0x000fea0003800000 */
[----:B------:R-:W-:-:S04]  /*13180*/  UISETP.NE.AND UP0, UPT, UR60, URZ, UPT ;  /* 0x0000003f3c00728c */ /* 0x000fc8000bf05270 */
[----:B------:R-:W-:-:S06]  /*13190*/  UISETP.NE.OR UP0, UPT, UR58, 0x2, UP0 ;  /* 0x000000023a00788c */ /* 0x000fcc0008705670 */
[----:B------:R-:W-:-:S13]  /*131a0*/  PLOP3.LUT P0, PT, PT, PT, UP0, 0x80, 0x0 ;  /* 0x000000000000781c */ /* 0x000fda0003f0f008 */
[----:B------:R-:W-:Y:S05]  /*131b0*/  @P0 BRA `(.L_x_14) ;  /* 0x0000003400180947 */ /* 0x000fea0003800000 */
[----:B------:R-:W-:-:S13]  /*131c0*/  LOP3.LUT P2, RZ, R6, 0xff, RZ, 0xc0, !PT ;  /* 0x000000ff06ff7812 */ /* 0x000fda000784c0ff */
[----:B------:R-:W-:Y:S05]  /*131d0*/  @!P2 BRA `(.L_x_226) ;  /* 0x000000000018a947 */ /* 0x000fea0003800000 */
[----:B------:R-:W-:Y:S01]  /*131e0*/  UMOV UR4, 0x400 ;  /* 0x0000040000047882 */ /* 0x000fe20000000000 */
[----:B------:R-:W-:Y:S01]  /*131f0*/  MOV R0, RZ ;  /* 0x000000ff00007202 */ /* 0x000fe20000000f00 */
[----:B--2---:R-:W-:-:S03]  /*13200*/  ULEA UR4, UR45, UR4, 0x18 ;  /* 0x000000042d047291 */ /* 0x004fc6000f8ec03f */
[----:B------:R-:W-:-:S06]  /*13210*/  SHF.L.U32 R0, R0, 0x1f, RZ ;  /* 0x0000001f00007819 */ /* 0x000fcc00000006ff */
[----:B------:R-:W1:Y:S02]  /*13220*/  SYNCS.PHASECHK.TRANS64.TRYWAIT P0, [UR4+0x78], R0 ;  /* 0x00007800ff0075a7 */ /* 0x000e640008000144 */
[----:B-1----:R-:W-:Y:S05]  /*13230*/  @!P0 BRA `(.L_x_227) ;  /* 0x0000003800708947 */ /* 0x002fea0003800000 */
.L_x_226:
[----:B-1----:R-:W-:Y:S01]  /*13240*/  PRMT R0, RZ, 0x7610, R0 ;  /* 0x00007610ff007816 */ /* 0x002fe20000000000 */
[----:B------:R-:W-:Y:S06]  /*13250*/  @P1 BRA `(.L_x_228) ;  /* 0x0000000000301947 */ /* 0x000fec0003800000 */
[----:B------:R-:W-:Y:S02]  /*13260*/  ULDC.64 UR4, c[0x0][0x588] ;  /* 0x0001620000047ab9 */ /* 0x000fe40000000a00 */
[----:B------:R-:W-:-:S04]  /*13270*/  ISETP.NE.U32.AND P0, PT, RZ, UR4, PT ;  /* 0x00000004ff007c0c */ /* 0x000fc8000bf05070 */
[----:B------:R-:W-:-:S13]  /*13280*/  ISETP.NE.AND.EX P0, PT, RZ, UR5, PT, P0 ;  /* 0x00000005ff007c0c */ /* 0x000fda000bf05300 */
[----:B------:R-:W-:Y:S05]  /*13290*/  @!P0 BRA `(.L_x_229) ;  /* 0x0000000000188947 */ /* 0x000fea0003800000 */
[----:B------:R-:W-:Y:S02]  /*132a0*/  ULDC.64 UR4, c[0x0][0x588] ;  /* 0x0001620000047ab9 */ /* 0x000fe40000000a00 */
[----:B------:R-:W-:Y:S01]  /*132b0*/  IMAD.U32 R6, RZ, RZ, UR4 ;  /* 0x00000004ff067e24 */ /* 0x000fe2000f8e00ff */
[----:B------:R-:W-:-:S05]  /*132c0*/  MOV R7, UR5 ;  /* 0x0000000500077c02 */ /* 0x000fca0008000f00 */
[----:B------:R1:W5:Y:S01]  /*132d0*/  LDG.E R6, desc[UR56][R6.64] ;  /* 0x0000003806067981 */ /* 0x000362000c1e1900 */
[----:B------:R-:W-:Y:S01]  /*132e0*/  MOV R0, 0x1 ;  /* 0x0000000100007802 */ /* 0x000fe20000000f00 */
[----:B------:R-:W-:Y:S06]  /*132f0*/  BRA `(.L_x_228) ;  /* 0x0000000000087947 */ /* 0x000fec0003800000 */
.L_x_229:
[----:B------:R-:W3:Y:S01]  /*13300*/  LDC R6, c[0x0][0x580] ;  /* 0x00016000ff067b82 */ /* 0x000ee20000000800 */
[----:B------:R-:W-:-:S07]  /*13310*/  IMAD.MOV.U32 R0, RZ, RZ, 0x1 ;  /* 0x00000001ff007424 */ /* 0x000fce00078e00ff */
.L_x_228:
[----:B------:R-:W-:Y:S05]  /*13320*/  @!P2 BRA `(.L_x_230) ;  /* 0x000000200054a947 */ /* 0x000fea0003800000 */
[----:B------:R-:W4:Y:S01]  /*13330*/  LDC R16, c[0x0][0x900] ;  /* 0x00024000ff107b82 */ /* 0x000f220000000800 */
[----:B------:R-:W-:Y:S01]  /*13340*/  MOV R5, 0xffffffff ;  /* 0xffffffff00057802 */ /* 0x000fe20000000f00 */
[----:B------:R-:W-:Y:S01]  /*13350*/  ULOP3.LUT UR21, UR59, 0x2, URZ, 0xfc, !UPT ;  /* 0x000000023b157892 */ /* 0x000fe2000f8efc3f */
[----:B-1----:R-:W-:Y:S01]  /*13360*/  MOV R7, 0x1 ;  /* 0x0000000100077802 */ /* 0x002fe20000000f00 */
[----:B------:R-:W-:Y:S01]  /*13370*/  ULDC.64 UR6, c[0x0][0x198] ;  /* 0x0000660000067ab9 */ /* 0x000fe20000000a00 */
[----:B------:R-:W-:Y:S01]  /*13380*/  ULDC.64 UR38, c[0x0][0x588] ;  /* 0x0001620000267ab9 */ /* 0x000fe20000000a00 */
[----:B------:R-:W-:Y:S01]  /*13390*/  ULDC.64 UR30, c[0x0][0x8f8] ;  /* 0x00023e00001e7ab9 */ /* 0x000fe20000000a00 */
[----:B------:R-:W-:Y:S01]  /*133a0*/  ULDC.64 UR22, c[0x0][0x590] ;  /* 0x0001640000167ab9 */ /* 0x000fe20000000a00 */
[----:B------:R-:W1:Y:S01]  /*133b0*/  LDC R17, c[0x0][0x8a8] ;  /* 0x00022a00ff117b82 */ /* 0x000e620000000800 */
[-C--:B----4-:R-:W-:Y:S02]  /*133c0*/  SHF.L.U32 R5, R5, R16.reuse, RZ ;  /* 0x0000001005057219 */ /* 0x090fe400000006ff */
[----:B------:R-:W-:-:S02]  /*133d0*/  SHF.L.U32 R16, R7, R16, RZ ;  /* 0x0000001007107219 */ /* 0x000fc400000006ff */
[----:B------:R-:W-:Y:S01]  /*133e0*/  LOP3.LUT R14, RZ, R5, RZ, 0x33, !PT ;  /* 0x00000005ff0e7212 */ /* 0x000fe200078e33ff */
[----:B-1----:R-:W-:-:S07]  /*133f0*/  VIADD R17, R17, 0xffffffff ;  /* 0xffffffff11117836 */ /* 0x002fce0000000000 */
.L_x_334:
[----:B------:R-:W-:Y:S02]  /*13400*/  ISETP.NE.U32.AND P0, PT, RZ, UR22, PT ;  /* 0x00000016ff007c0c */ /* 0x000fe4000bf05070 */
[----:B------:R-:W-:Y:S02]  /*13410*/  R2UR UR51, R2 ;  /* 0x00000000023372ca */ /* 0x000fe400000e0000 */
[----:B------:R-:W-:Y:S02]  /*13420*/  R2UR UR50, R3 ;  /* 0x00000000033272ca */ /* 0x000fe400000e0000 */
[----:B------:R-:W-:-:S09]  /*13430*/  ISETP.NE.AND.EX P0, PT, RZ, UR23, PT, P0 ;  /* 0x00000017ff007c0c */ /* 0x000fd2000bf05300 */
[----:B------:R-:W-:Y:S02]  /*13440*/  USHF.L.U32 UR51, UR51, 0x8, URZ ;  /* 0x0000000833337899 */ /* 0x000fe4000800063f */
[----:B------:R-:W-:Y:S02]  /*13450*/  USHF.L.U32 UR50, UR50, 0x8, URZ ;  /* 0x0000000832327899 */ /* 0x000fe4000800063f */
[----:B------:R-:W-:Y:S10]  /*13460*/  @!P0 BRA `(.L_x_231) ;  /* 0x00000000002c8947 */ /* 0x000ff40003800000 */
[----:B------:R-:W-:-:S04]  /*13470*/  ISETP.NE.U32.AND P1, PT, RZ, UR38, PT ;  /* 0x00000026ff007c0c */ /* 0x000fc8000bf25070 */
[----:B------:R-:W-:-:S13]  /*13480*/  ISETP.NE.AND.EX P1, PT, RZ, UR39, PT, P1 ;  /* 0x00000027ff007c0c */ /* 0x000fda000bf25310 */
[----:B------:R-:W-:Y:S05]  /*13490*/  @!P1 BRA `(.L_x_232) ;  /* 0x0000000000189947 */ /* 0x000fea0003800000 */
[----:B------:R-:W1:Y:S01]  /*134a0*/  LDC.64 R2, c[0x0][0x588] ;  /* 0x00016200ff027b82 */ /* 0x000e620000000a00 */
[----:B------:R-:W-:-:S04]  /*134b0*/  IMAD R5, R9, UR22, RZ ;  /* 0x0000001609057c24 */ /* 0x000fc8000f8e02ff */
[----:B-1----:R-:W-:-:S05]  /*134c0*/  IMAD.WIDE R2, R5, 0x4, R2 ;  /* 0x0000000405027825 */ /* 0x002fca00078e0202 */
[----:B---3-5:R1:W5:Y:S01]  /*134d0*/  LDG.E R6, desc[UR56][R2.64] ;  /* 0x0000003802067981 */ /* 0x028362000c1e1900 */
[----:B------:R-:W-:Y:S01]  /*134e0*/  MOV R0, 0x1 ;  /* 0x0000000100007802 */ /* 0x000fe20000000f00 */
[----:B------:R-:W-:Y:S06]  /*134f0*/  BRA `(.L_x_231) ;  /* 0x0000000000087947 */ /* 0x000fec0003800000 */
.L_x_232:
[----:B---3-5:R-:W4:Y:S01]  /*13500*/  LDC R6, c[0x0][0x580] ;  /* 0x00016000ff067b82 */ /* 0x028f220000000800 */
[----:B------:R-:W-:-:S07]  /*13510*/  MOV R0, 0x1 ;  /* 0x0000000100007802 */ /* 0x000fce0000000f00 */
.L_x_231:
[----:B------:R-:W-:Y:S05]  /*13520*/  @!P0 BRA `(.L_x_233) ;  /* 0x00000000001c8947 */ /* 0x000fea0003800000 */
[----:B------:R-:W-:-:S13]  /*13530*/  LOP3.LUT P2, RZ, R0, 0xff, RZ, 0xc0, !PT ;  /* 0x000000ff00ff7812 */ /* 0x000fda000784c0ff */
[----:B-1----:R-:W1:Y:S02]  /*13540*/  @!P2 LDC.64 R2, c[0x0][0x588] ;  /* 0x00016200ff02ab82 */ /* 0x002e640000000a00 */
[----:B-1----:R-:W-:-:S04]  /*13550*/  @!P2 ISETP.NE.U32.AND P0, PT, R2, RZ, PT ;  /* 0x000000ff0200a20c */ /* 0x002fc80003f05070 */
[----:B------:R-:W-:Y:S02]  /*13560*/  @!P2 ISETP.NE.AND.EX P1, PT, R3, RZ, PT, P0 ;  /* 0x000000ff0300a20c */ /* 0x000fe40003f25300 */
[----:B---345:R-:W-:Y:S02]  /*13570*/  @P2 FSETP.EQ.AND P0, PT, R6, RZ, PT ;  /* 0x000000ff0600220b */ /* 0x038fe40003f02000 */
[----:B------:R-:W-:Y:S01]  /*13580*/  @!P2 PLOP3.LUT P0, PT, P1, PT, PT, 0x8, 0x0 ;  /* 0x000000000000a81c */ /* 0x000fe20000f0e170 */
[----:B------:R-:W-:-:S12]  /*13590*/  BRA `(.L_x_234) ;  /* 0x0000000000047947 */ /* 0x000fd80003800000 */
.L_x_233:
[----:B---345:R-:W-:-:S13]  /*135a0*/  FSETP.EQ.AND P0, PT, R6, RZ, PT ;  /* 0x000000ff0600720b */ /* 0x038fda0003f02000 */
.L_x_234:
[----:B------:R-:W-:Y:S01]  /*135b0*/  UISETP.NE.AND UP0, UPT, UR21, 0x3, UPT ;  /* 0x000000031500788c */ /* 0x000fe2000bf05270 */
[----:B------:R-:W-:-:S04]  /*135c0*/  ELECT P1, URZ, PT ;  /* 0x00000000003f782f */ /* 0x000fc80003820000 */
[----:B------:R-:W-:Y:S02]  /*135d0*/  PLOP3.LUT P0, PT, P1, P0, PT, 0x20, 0x0 ;  /* 0x000000000000781c */ /* 0x000fe40000f00470 */
[----:B------:R-:W-:-:S13]  /*135e0*/  PLOP3.LUT P1, PT, PT, PT, UP0, 0x80, 0x0 ;  /* 0x000000000000781c */ /* 0x000fda0003f2f008 */
[----:B------:R-:W-:Y:S05]  /*135f0*/  @!P1 BRA `(.L_x_235) ;  /* 0x0000000000049947 */ /* 0x000fea0003800000 */
[----:B--2---:R-:W-:Y:S01]  /*13600*/  BPT.TRAP 0x1 ;  /* 0x000000040000795c */ /* 0x004fe20000300000 */
.L_x_235:
[----:B--2---:R-:W2:Y:S01]  /*13610*/  S2UR UR45, SR_CgaCtaId ;  /* 0x00000000002d79c3 */ /* 0x004ea20000008800 */
[----:B------:R-:W-:Y:S01]  /*13620*/  UMOV UR4, 0x400 ;  /* 0x0000040000047882 */ /* 0x000fe20000000000 */
[----:B-1----:R-:W-:-:S05]  /*13630*/  IMAD.MOV.U32 R2, RZ, RZ, 0x1 ;  /* 0x00000001ff027424 */ /* 0x002fca00078e00ff */
[----:B------:R-:W-:Y:S01]  /*13640*/  SHF.L.U32 R2, R2, 0x1f, RZ ;  /* 0x0000001f02027819 */ /* 0x000fe200000006ff */
[----:B--2---:R-:W-:-:S09]  /*13650*/  ULEA UR4, UR45, UR4, 0x18 ;  /* 0x000000042d047291 */ /* 0x004fd2000f8ec03f */
[----:B------:R-:W1:Y:S02]  /*13660*/  SYNCS.PHASECHK.TRANS64.TRYWAIT P2, [UR4+0x50], R2 ;  /* 0x00005002ff0075a7 */ /* 0x000e640008040144 */
[----:B-1----:R-:W-:Y:S05]  /*13670*/  @!P2 BRA `(.L_x_236) ;  /* 0x000000340078a947 */ /* 0x002fea0003800000 */
.L_x_376:
[----:B------:R-:W-:Y:S04]  /*13680*/  BSSY B0, `(.L_x_237) ;  /* 0x000000e000007945 */ /* 0x000fe80003800000 */
[----:B------:R-:W-:Y:S05]  /*13690*/  @!P0 BRA `(.L_x_238) ;  /* 0x0000000000308947 */ /* 0x000fea0003800000 */
[----:B------:R-:W-:Y:S01]  /*136a0*/  R2UR UR52, R9 ;  /* 0x00000000093472ca */ /* 0x000fe200000e0000 */
[----:B------:R-:W-:Y:S02]  /*136b0*/  UIADD3 UR8, UP0, UR6, 0x3f0, URZ ;  /* 0x000003f006087890 */ /* 0x000fe4000ff1e03f */
[----:B------:R-:W-:Y:S02]  /*136c0*/  UIADD3 UR48, UR4, 0x200, URZ ;  /* 0x0000020004307890 */ /* 0x000fe4000fffe03f */
[----:B------:R-:W-:Y:S02]  /*136d0*/  UIADD3 UR49, UR4, 0x30, URZ ;  /* 0x0000003004317890 */ /* 0x000fe4000fffe03f */
[----:B------:R-:W-:Y:S01]  /*136e0*/  UIADD3.X UR9, URZ, UR7, URZ, UP0, !UPT ;  /* 0x000000073f097290 */ /* 0x000fe200087fe43f */
[----:B------:R-:W-:Y:S01]  /*136f0*/  UMOV UR10, 0x0 ;  /* 0x00000000000a7882 */ /* 0x000fe20000000000 */
[----:B------:R-:W-:-:S07]  /*13700*/  UMOV UR11, 0x10000000 ;  /* 0x10000000000b7882 */ /* 0x000fce0000000000 */
[----:B------:R2:W-:Y:S02]  /*13710*/  UTMALDG.3D [UR48], [UR8], desc[UR10] ;  /* 0x00000a30080075b4 */ /* 0x0005e40008011000 */
[----:B--2---:R-:W-:Y:S05]  /*13720*/  @!P1 BRA `(.L_x_239) ;  /* 0x0000000000049947 */ /* 0x004fea0003800000 */
[----:B------:R-:W-:Y:S01]  /*13730*/  BPT.TRAP 0x1 ;  /* 0x000000040000795c */ /* 0x000fe20000300000 */
.L_x_239:
[----:B-1----:R-:W1:Y:S02]  /*13740*/  LDC R3, c[0x0][0x800] ;  /* 0x00020000ff037b82 */ /* 0x002e640000000800 */
[----:B-1----:R2:W-:Y:S02]  /*13750*/  SYNCS.ARRIVE.TRANS64.RED.A0TR RZ, [UR4+0x30], R3 ;  /* 0x00003003ffff79a7 */ /* 0x0025e40008300404 */
.L_x_238:
[----:B------:R-:W-:Y:S05]  /*13760*/  BSYNC B0 ;  /* 0x0000000000007941 */ /* 0x000fea0003800000 */
.L_x_237:
[----:B------:R-:W-:Y:S05]  /*13770*/  @!P1 BRA `(.L_x_240) ;  /* 0x0000000000049947 */ /* 0x000fea0003800000 */
[----:B------:R-:W-:Y:S01]  /*13780*/  BPT.TRAP 0x1 ;  /* 0x000000040000795c */ /* 0x000fe20000300000 */
.L_x_240:
[----:B------:R-:W-:-:S04]  /*13790*/  UIADD3 UR41, UR4, 0x30, URZ ;  /* 0x0000003004297890 */ /* 0x000fc8000fffe03f */
[----:B------:R-:W-:-:S09]  /*137a0*/  UPRMT UR14, UR45, 0x654, UR41 ;  /* 0x000006542d0e7896 */ /* 0x000fd20008000029 */
[----:B------:R-:W-:Y:S01]  /*137b0*/  SYNCS.ARRIVE.TRANS64.RED.A1T0 RZ, [UR14], RZ ;  /* 0x000000ffffff79a7 */ /* 0x000fe2000810040e */
[----:B------:R-:W-:Y:S05]  /*137c0*/  @!P1 BRA `(.L_x_241) ;  /* 0x0000000000049947 */ /* 0x000fea0003800000 */
[----:B------:R-:W-:Y:S01]  /*137d0*/  BPT.TRAP 0x1 ;  /* 0x000000040000795c */ /* 0x000fe20000300000 */
.L_x_241:
[----:B------:R-:W3:Y:S02]  /*137e0*/  SYNCS.PHASECHK.TRANS64.TRYWAIT P2, [UR4+0x58], R2 ;  /* 0x00005802ff0075a7 */ /* 0x000ee40008040144 */
[----:B---3--:R-:W-:Y:S05]  /*137f0*/  @!P2 BRA `(.L_x_242) ;  /* 0x000000340030a947 */ /* 0x008fea0003800000 */
.L_x_377:
[----:B------:R-:W-:Y:S04]  /*13800*/  BSSY B0, `(.L_x_243) ;  /* 0x0000010000007945 */ /* 0x000fe80003800000 */
[----:B------:R-:W-:Y:S05]  /*13810*/  @!P0 BRA `(.L_x_244) ;  /* 0x0000000000388947 */ /* 0x000fea0003800000 */
[----:B------:R-:W-:Y:S01]  /*13820*/  UIADD3 UR16, UP0, UR6, 0x3f0, URZ ;  /* 0x000003f006107890 */ /* 0x000fe2000ff1e03f */
[----:B------:R-:W-:Y:S01]  /*13830*/  R2UR UR12, R9 ;  /* 0x00000000090c72ca */ /* 0x000fe200000e0000 */
[----:B------:R-:W-:Y:S02]  /*13840*/  UIADD3 UR11, UR51, 0x80, URZ ;  /* 0x00000080330b7890 */ /* 0x000fe4000fffe03f */
[----:B------:R-:W-:Y:S02]  /*13850*/  UIADD3 UR8, UR4, 0x2200, URZ ;  /* 0x0000220004087890 */ /* 0x000fe4000fffe03f */
[----:B------:R-:W-:Y:S02]  /*13860*/  UIADD3 UR9, UR4, 0x38, URZ ;  /* 0x0000003804097890 */ /* 0x000fe4000fffe03f */
[----:B------:R-:W-:Y:S01]  /*13870*/  UIADD3.X UR17, URZ, UR7, URZ, UP0, !UPT ;  /* 0x000000073f117290 */ /* 0x000fe200087fe43f */
[----:B------:R-:W-:Y:S01]  /*13880*/  UMOV UR18, 0x0 ;  /* 0x0000000000127882 */ /* 0x000fe20000000000 */
[----:B------:R-:W-:Y:S01]  /*13890*/  UMOV UR19, 0x10000000 ;  /* 0x1000000000137882 */ /* 0x000fe20000000000 */
[----:B------:R-:W-:-:S06]  /*138a0*/  UMOV UR10, UR50 ;  /* 0x00000032000a7c82 */ /* 0x000fcc0008000000 */
[----:B------:R3:W-:Y:S02]  /*138b0*/  UTMALDG.3D [UR8], [UR16], desc[UR18] ;  /* 0x00001208100075b4 */ /* 0x0007e40008011000 */
[----:B---3--:R-:W-:Y:S05]  /*138c0*/  @!P1 BRA `(.L_x_245) ;  /* 0x0000000000049947 */ /* 0x008fea0003800000 */
[----:B------:R-:W-:Y:S01]  /*138d0*/  BPT.TRAP 0x1 ;  /* 0x000000040000795c */ /* 0x000fe20000300000 */
.L_x_245:
[----:B-12---:R-:W1:Y:S02]  /*138e0*/  LDC R3, c[0x0][0x800] ;  /* 0x00020000ff037b82 */ /* 0x006e640000000800 */
[----:B-1----:R3:W-:Y:S02]  /*138f0*/  SYNCS.ARRIVE.TRANS64.RED.A0TR RZ, [UR4+0x38], R3 ;  /* 0x00003803ffff79a7 */ /* 0x0027e40008300404 */
.L_x_244:
[----:B------:R-:W-:Y:S05]  /*13900*/  BSYNC B0 ;  /* 0x0000000000007941 */ /* 0x000fea0003800000 */
.L_x_243:
[----:B------:R-:W-:Y:S05]  /*13910*/  @!P1 BRA `(.L_x_246) ;  /* 0x0000000000049947 */ /* 0x000fea0003800000 */
[----:B------:R-:W-:Y:S01]  /*13920*/  BPT.TRAP 0x1 ;  /* 0x000000040000795c */ /* 0x000fe20000300000 */
.L_x_246:
[----:B------:R-:W-:Y:S02]  /*13930*/  UIADD3 UR33, UR4, 0x38, URZ ;  /* 0x0000003804217890 */ /* 0x000fe4000fffe03f */
[----:B------:R-:W-:Y:S02]  /*13940*/  UIADD3 UR10, UR50, 0x20, URZ ;  /* 0x00000020320a7890 */ /* 0x000fe4000fffe03f */
[----:B------:R-:W-:-:S09]  /*13950*/  UPRMT UR13, UR45, 0x654, UR33 ;  /* 0x000006542d0d7896 */ /* 0x000fd20008000021 */
[----:B------:R-:W-:Y:S01]  /*13960*/  SYNCS.ARRIVE.TRANS64.RED.A1T0 RZ, [UR13], RZ ;  /* 0x000000ffffff79a7 */ /* 0x000fe2000810040d */
[----:B------:R-:W-:Y:S05]  /*13970*/  @!P1 BRA `(.L_x_247) ;  /* 0x0000000000049947 */ /* 0x000fea0003800000 */
[----:B------:R-:W-:Y:S01]  /*13980*/  BPT.TRAP 0x1 ;  /* 0x000000040000795c */ /* 0x000fe20000300000 */
.L_x_247:
[----:B------:R-:W4:Y:S02]  /*13990*/  SYNCS.PHASECHK.TRANS64.TRYWAIT P2, [UR4+0x60], R2 ;  /* 0x00006002ff0075a7 */ /* 0x000f240008040144 */
[----:B----4-:R-:W-:Y:S05]  /*139a0*/  @!P2 BRA `(.L_x_248) ;  /* 0x0000003000dca947 */ /* 0x010fea0003800000 */
.L_x_378:
        /* <DEDUP_REMOVED lines=8> */
[----:B------:R-:W-:Y:S01]  /*13a30*/  UMOV UR19, 0x10000000 ;  /* 0x1000000000137882 */ /* 0x000fe20000000000 */
[----:B------:R-:W-:-:S06]  /*13a40*/  UMOV UR11, UR51 ;  /* 0x00000033000b7c82 */ /* 0x000fcc0008000000 */
[----:B------:R4:W-:Y:S02]  /*13a50*/  UTMALDG.3D [UR8], [UR16], desc[UR18] ;  /* 0x00001208100075b4 */ /* 0x0009e40008011000 */
[----:B----4-:R-:W-:Y:S05]  /*13a60*/  @!P1 BRA `(.L_x_251) ;  /* 0x0000000000049947 */ /* 0x010fea0003800000 */
[----:B------:R-:W-:Y:S01]  /*13a70*/  BPT.TRAP 0x1 ;  /* 0x000000040000795c */ /* 0x000fe20000300000 */
.L_x_251:
[----:B-123--:R-:W1:Y:S02]  /*13a80*/  LDC R3, c[0x0][0x800] ;  /* 0x00020000ff037b82 */ /* 0x00ee640000000800 */
[----:B-1----:R4:W-:Y:S02]  /*13a90*/  SYNCS.ARRIVE.TRANS64.RED.A0TR RZ, [UR4+0x40], R3 ;  /* 0x00004003ffff79a7 */ /* 0x0029e40008300404 */
.L_x_250:
[----:B------:R-:W-:Y:S05]  /*13aa0*/  BSYNC B0 ;  /* 0x0000000000007941 */ /* 0x000fea0003800000 */
.L_x_249:
[----:B------:R-:W-:Y:S05]  /*13ab0*/  @!P1 BRA `(.L_x_252) ;  /* 0x0000000000049947 */ /* 0x000fea0003800000 */
[----:B------:R-:W-:Y:S01]  /*13ac0*/  BPT.TRAP 0x1 ;  /* 0x000000040000795c */ /* 0x000fe20000300000 */
.L_x_252:
[----:B------:R-:W-:-:S04]  /*13ad0*/  UIADD3 UR25, UR4, 0x40, URZ ;  /* 0x0000004004197890 */ /* 0x000fc8000fffe03f */
[----:B------:R-:W-:-:S09]  /*13ae0*/  UPRMT UR15, UR45, 0x654, UR25 ;  /* 0x000006542d0f7896 */ /* 0x000fd20008000019 */
[----:B------:R-:W-:Y:S01]  /*13af0*/  SYNCS.ARRIVE.TRANS64.RED.A1T0 RZ, [UR15], RZ ;  /* 0x000000ffffff79a7 */ /* 0x000fe2000810040f */
[----:B------:R-:W-:Y:S05]  /*13b00*/  @!P1 BRA `(.L_x_253) ;  /* 0x0000000000049947 */ /* 0x000fea0003800000 */
[----:B------:R-:W-:Y:S01]  /*13b10*/  BPT.TRAP 0x1 ;  /* 0x000000040000795c */ /* 0x000fe20000300000 */
.L_x_253:
[----:B------:R-:W5:Y:S02]  /*13b20*/  SYNCS.PHASECHK.TRANS64.TRYWAIT P2, [UR4+0x68], R2 ;  /* 0x00006802ff0075a7 */ /* 0x000f640008040144 */
[----:B-----5:R-:W-:Y:S05]  /*13b30*/  @!P2 BRA `(.L_x_254) ;  /* 0x000000300090a947 */ /* 0x020fea0003800000 */
.L_x_379:
        /* <DEDUP_REMOVED lines=9> */
[----:B------:R-:W-:-:S07]  /*13bd0*/  UMOV UR19, 0x10000000 ;  /* 0x1000000000137882 */ /* 0x000fce0000000000 */
[----:B------:R1:W-:Y:S02]  /*13be0*/  UTMALDG.3D [UR8], [UR16], desc[UR18] ;  /* 0x00001208100075b4 */ /* 0x0003e40008011000 */
[----:B-1----:R-:W-:Y:S05]  /*13bf0*/  @!P1 BRA `(.L_x_257) ;  /* 0x0000000000049947 */ /* 0x002fea0003800000 */
[----:B------:R-:W-:Y:S01]  /*13c00*/  BPT.TRAP 0x1 ;  /* 0x000000040000795c */ /* 0x000fe20000300000 */
.L_x_257:
[----:B--234-:R-:W1:Y:S02]  /*13c10*/  LDC R3, c[0x0][0x800] ;  /* 0x00020000ff037b82 */ /* 0x01ce640000000800 */
[----:B-1----:R1:W-:Y:S02]  /*13c20*/  SYNCS.ARRIVE.TRANS64.RED.A0TR RZ, [UR4+0x48], R3 ;  /* 0x00004803ffff79a7 */ /* 0x0023e40008300404 */
.L_x_256:
[----:B------:R-:W-:Y:S05]  /*13c30*/  BSYNC B0 ;  /* 0x0000000000007941 */ /* 0x000fea0003800000 */
.L_x_255:
[----:B------:R-:W-:Y:S05]  /*13c40*/  @!P1 BRA `(.L_x_258) ;  /* 0x0000000000049947 */ /* 0x000fea0003800000 */
[----:B------:R-:W-:Y:S01]  /*13c50*/  BPT.TRAP 0x1 ;  /* 0x000000040000795c */ /* 0x000fe20000300000 */
.L_x_258:
[----:B------:R-:W-:Y:S02]  /*13c60*/  UIADD3 UR17, UR4, 0x48, URZ ;  /* 0x0000004804117890 */ /* 0x000fe4000fffe03f */
[----:B------:R-:W-:Y:S02]  /*13c70*/  UIADD3 UR42, UR50, 0x40, URZ ;  /* 0x00000040322a7890 */ /* 0x000fe4000fffe03f */
[----:B------:R-:W-:-:S09]  /*13c80*/  UPRMT UR5, UR45, 0x654, UR17 ;  /* 0x000006542d057896 */ /* 0x000fd20008000011 */
[----:B------:R-:W-:Y:S01]  /*13c90*/  SYNCS.ARRIVE.TRANS64.RED.A1T0 RZ, [UR5], RZ ;  /* 0x000000ffffff79a7 */ /* 0x000fe20008100405 */
[----:B------:R-:W-:Y:S05]  /*13ca0*/  @!P1 BRA `(.L_x_259) ;  /* 0x0000000000049947 */ /* 0x000fea0003800000 */
[----:B------:R-:W-:Y:S01]  /*13cb0*/  BPT.TRAP 0x1 ;  /* 0x000000040000795c */ /* 0x000fe20000300000 */
.L_x_259:
[----:B-1234-:R-:W-:-:S04]  /*13cc0*/  SHF.L.U32 R3, RZ, 0x1f, RZ ;  /* 0x0000001fff037819 */ /* 0x01efc800000006ff */
[----:B------:R-:W1:Y:S02]  /*13cd0*/  SYNCS.PHASECHK.TRANS64.TRYWAIT P2, [UR4+0x50], R3 ;  /* 0x00005003ff0075a7 */ /* 0x000e640008040144 */
[----:B-1----:R-:W-:Y:S05]  /*13ce0*/  @!P2 BRA `(.L_x_260) ;  /* 0x00000030003ca947 */ /* 0x002fea0003800000 */
.L_x_380:
[----:B------:R-:W-:Y:S04]  /*13cf0*/  BSSY B0, `(.L_x_261) ;  /* 0x000000e000007945 */ /* 0x000fe80003800000 */
[----:B------:R-:W-:Y:S05]  /*13d00*/  @!P0 BRA `(.L_x_262) ;  /* 0x0000000000308947 */ /* 0x000fea0003800000 */
[----:B------:R-:W-:Y:S01]  /*13d10*/  R2UR UR44, R9 ;  /* 0x00000000092c72ca */ /* 0x000fe200000e0000 */
[----:B------:R-:W-:Y:S02]  /*13d20*/  UIADD3 UR8, UP0, UR6, 0x3f0, URZ ;  /* 0x000003f006087890 */ /* 0x000fe4000ff1e03f */
[----:B------:R-:W-:Y:S02]  /*13d30*/  UIADD3 UR40, UR4, 0x200, URZ ;  /* 0x0000020004287890 */ /* 0x000fe4000fffe03f */
[----:B------:R-:W-:Y:S01]  /*13d40*/  UIADD3.X UR9, URZ, UR7, URZ, UP0, !UPT ;  /* 0x000000073f097290 */ /* 0x000fe200087fe43f */
[----:B------:R-:W-:Y:S01]  /*13d50*/  UMOV UR10, 0x0 ;  /* 0x00000000000a7882 */ /* 0x000fe20000000000 */
[----:B------:R-:W-:Y:S01]  /*13d60*/  UMOV UR11, 0x10000000 ;  /* 0x10000000000b7882 */ /* 0x000fe20000000000 */
[----:B------:R-:W-:-:S06]  /*13d70*/  UMOV UR43, UR51 ;  /* 0x00000033002b7c82 */ /* 0x000fcc0008000000 */
[----:B------:R2:W-:Y:S02]  /*13d80*/  UTMALDG.3D [UR40], [UR8], desc[UR10] ;  /* 0x00000a28080075b4 */ /* 0x0005e40008011000 */
[----:B--2---:R-:W-:Y:S05]  /*13d90*/  @!P1 BRA `(.L_x_263) ;  /* 0x0000000000049947 */ /* 0x004fea0003800000 */
[----:B------:R-:W-:Y:S01]  /*13da0*/  BPT.TRAP 0x1 ;  /* 0x000000040000795c */ /* 0x000fe20000300000 */
.L_x_263:
[----:B-1----:R-:W1:Y:S02]  /*13db0*/  LDC R4, c[0x0][0x800] ;  /* 0x00020000ff047b82 */ /* 0x002e640000000800 */
[----:B-1----:R2:W-:Y:S02]  /*13dc0*/  SYNCS.ARRIVE.TRANS64.RED.A0TR RZ, [UR4+0x30], R4 ;  /* 0x00003004ffff79a7 */ /* 0x0025e40008300404 */
.L_x_262:
[----:B------:R-:W-:Y:S05]  /*13dd0*/  BSYNC B0 ;  /* 0x0000000000007941 */ /* 0x000fea0003800000 */
.L_x_261:
[----:B------:R-:W-:Y:S05]  /*13de0*/  @!P1 BRA `(.L_x_264) ;  /* 0x0000000000049947 */ /* 0x000fea0003800000 */
[----:B------:R-:W-:Y:S01]  /*13df0*/  BPT.TRAP 0x1 ;  /* 0x000000040000795c */ /* 0x000fe20000300000 */
.L_x_264:
[----:B------:R-:W-:Y:S01]  /*13e00*/  SYNCS.ARRIVE.TRANS64.RED.A1T0 RZ, [UR14], RZ ;  /* 0x000000ffffff79a7 */ /* 0x000fe2000810040e */
[----:B------:R-:W-:Y:S05]  /*13e10*/  @!P1 BRA `(.L_x_265) ;  /* 0x0000000000049947 */ /* 0x000fea0003800000 */
[----:B------:R-:W-:Y:S01]  /*13e20*/  BPT.TRAP 0x1 ;  /* 0x000000040000795c */ /* 0x000fe20000300000 */
.L_x_265:
[----:B------:R-:W3:Y:S02]  /*13e30*/  SYNCS.PHASECHK.TRANS64.TRYWAIT P2, [UR4+0x58], R3 ;  /* 0x00005803ff0075a7 */ /* 0x000ee40008040144 */
[----:B---3--:R-:W-:Y:S05]  /*13e40*/  @!P2 BRA `(.L_x_266) ;  /* 0x0000002c00fca947 */ /* 0x008fea0003800000 */
.L_x_381:
        /* <DEDUP_REMOVED lines=13> */
.L_x_269:
[----:B-12---:R-:W1:Y:S02]  /*13f20*/  LDC R4, c[0x0][0x800] ;  /* 0x00020000ff047b82 */ /* 0x006e640000000800 */
[----:B-1----:R3:W-:Y:S02]  /*13f30*/  SYNCS.ARRIVE.TRANS64.RED.A0TR RZ, [UR4+0x38], R4 ;  /* 0x00003804ffff79a7 */ /* 0x0027e40008300404 */
.L_x_268:
[----:B------:R-:W-:Y:S05]  /*13f40*/  BSYNC B0 ;  /* 0x0000000000007941 */ /* 0x000fea0003800000 */
.L_x_267:
[----:B------:R-:W-:Y:S05]  /*13f50*/  @!P1 BRA `(.L_x_270) ;  /* 0x0000000000049947 */ /* 0x000fea0003800000 */
[----:B------:R-:W-:Y:S01]  /*13f60*/  BPT.TRAP 0x1 ;  /* 0x000000040000795c */ /* 0x000fe20000300000 */
.L_x_270:
[----:B------:R-:W-:Y:S01]  /*13f70*/  SYNCS.ARRIVE.TRANS64.RED.A1T0 RZ, [UR13], RZ ;  /* 0x000000ffffff79a7 */ /* 0x000fe2000810040d */
[----:B------:R-:W-:Y:S01]  /*13f80*/  UIADD3 UR26, UR50, 0x60, URZ ;  /* 0x00000060321a7890 */ /* 0x000fe2000fffe03f */
[----:B------:R-:W-:Y:S11]  /*13f90*/  @!P1 BRA `(.L_x_271) ;  /* 0x0000000000049947 */ /* 0x000ff60003800000 */
[----:B------:R-:W-:Y:S01]  /*13fa0*/  BPT.TRAP 0x1 ;  /* 0x000000040000795c */ /* 0x000fe20000300000 */
.L_x_271:
[----:B------:R-:W4:Y:S02]  /*13fb0*/  SYNCS.PHASECHK.TRANS64.TRYWAIT P2, [UR4+0x60], R3 ;  /* 0x00006003ff0075a7 */ /* 0x000f240008040144 */
[----:B----4-:R-:W-:Y:S05]  /*13fc0*/  @!P2 BRA `(.L_x_272) ;  /* 0x0000002c00b4a947 */ /* 0x010fea0003800000 */
.L_x_382:
        /* <DEDUP_REMOVED lines=12> */
.L_x_275:
[----:B-123--:R-:W1:Y:S02]  /*14090*/  LDC R4, c[0x0][0x800] ;  /* 0x00020000ff047b82 */ /* 0x00ee640000000800 */
[----:B-1----:R4:W-:Y:S02]  /*140a0*/  SYNCS.ARRIVE.TRANS64.RED.A0TR RZ, [UR4+0x40], R4 ;  /* 0x00004004ffff79a7 */ /* 0x0029e40008300404 */
.L_x_274:
[----:B------:R-:W-:Y:S05]  /*140b0*/  BSYNC B0 ;  /* 0x0000000000007941 */ /* 0x000fea0003800000 */
.L_x_273:
[----:B------:R-:W-:Y:S05]  /*140c0*/  @!P1 BRA `(.L_x_276) ;  /* 0x0000000000049947 */ /* 0x000fea0003800000 */
[----:B------:R-:W-:Y:S01]  /*140d0*/  BPT.TRAP 0x1 ;  /* 0x000000040000795c */ /* 0x000fe20000300000 */
.L_x_276:
[----:B------:R-:W-:Y:S01]  /*140e0*/  SYNCS.ARRIVE.TRANS64.RED.A1T0 RZ, [UR15], RZ ;  /* 0x000000ffffff79a7 */ /* 0x000fe2000810040f */
[----:B------:R-:W-:Y:S05]  /*140f0*/  @!P1 BRA `(.L_x_277) ;  /* 0x0000000000049947 */ /* 0x000fea0003800000 */
[----:B------:R-:W-:Y:S01]  /*14100*/  BPT.TRAP 0x1 ;  /* 0x000000040000795c */ /* 0x000fe20000300000 */
.L_x_277:
[----:B------:R-:W5:Y:S02]  /*14110*/  SYNCS.PHASECHK.TRANS64.TRYWAIT P2, [UR4+0x68], R3 ;  /* 0x00006803ff0075a7 */ /* 0x000f640008040144 */
[----:B-----5:R-:W-:Y:S05]  /*14120*/  @!P2 BRA `(.L_x_278) ;  /* 0x0000002c0074a947 */ /* 0x020fea0003800000 */
.L_x_383:
        /* <DEDUP_REMOVED lines=11> */
[----:B-1----:R-:W-:Y:S05]  /*141e0*/  @!P1 BRA `(.L_x_281) ;  /* 0x0000000000049947 */ /* 0x002fea0003800000 */
[----:B------:R-:W-:Y:S01]  /*141f0*/  BPT.TRAP 0x1 ;  /* 0x000000040000795c */ /* 0x000fe20000300000 */
.L_x_281:
[----:B--234-:R-:W1:Y:S02]  /*14200*/  LDC R4, c[0x0][0x800] ;  /* 0x00020000ff047b82 */ /* 0x01ce640000000800 */
[----:B-1----:R1:W-:Y:S02]  /*14210*/  SYNCS.ARRIVE.TRANS64.RED.A0TR RZ, [UR4+0x48], R4 ;  /* 0x00004804ffff79a7 */ /* 0x0023e40008300404 */
.L_x_280:
[----:B------:R-:W-:Y:S05]  /*14220*/  BSYNC B0 ;  /* 0x0000000000007941 */ /* 0x000fea0003800000 */
.L_x_279:
[----:B------:R-:W-:Y:S05]  /*14230*/  @!P1 BRA `(.L_x_282) ;  /* 0x0000000000049947 */ /* 0x000fea0003800000 */
[----:B------:R-:W-:Y:S01]  /*14240*/  BPT.TRAP 0x1 ;  /* 0x000000040000795c */ /* 0x000fe20000300000 */
.L_x_282:
[----:B------:R-:W-:Y:S01]  /*14250*/  SYNCS.ARRIVE.TRANS64.RED.A1T0 RZ, [UR5], RZ ;  /* 0x000000ffffff79a7 */ /* 0x000fe20008100405 */
[----:B------:R-:W-:Y:S01]  /*14260*/  UIADD3 UR10, UR50, 0x80, URZ ;  /* 0x00000080320a7890 */ /* 0x000fe2000fffe03f */
[----:B------:R-:W-:Y:S11]  /*14270*/  @!P1 BRA `(.L_x_283) ;  /* 0x0000000000049947 */ /* 0x000ff60003800000 */
[----:B------:R-:W-:Y:S01]  /*14280*/  BPT.TRAP 0x1 ;  /* 0x000000040000795c */ /* 0x000fe20000300000 */
.L_x_283:
[----:B------:R-:W5:Y:S02]  /*14290*/  SYNCS.PHASECHK.TRANS64.TRYWAIT P2, [UR4+0x50], R2 ;  /* 0x00005002ff0075a7 */ /* 0x000f640008040144 */
[----:B-----5:R-:W-:Y:S05]  /*142a0*/  @!P2 BRA `(.L_x_284) ;  /* 0x0000002c002ca947 */ /* 0x020fea0003800000 */
.L_x_384:
        /* <DEDUP_REMOVED lines=8> */
[----:B------:R-:W-:Y:S01]  /*14330*/  UMOV UR9, UR41 ;  /* 0x0000002900097c82 */ /* 0x000fe20008000000 */
[----:B------:R-:W-:-:S05]  /*14340*/  UMOV UR11, UR51 ;  /* 0x00000033000b7c82 */ /* 0x000fca0008000000 */
[----:B------:R1:W-:Y:S02]  /*14350*/  UTMALDG.3D [UR8], [UR18], desc[UR26] ;  /* 0x00001a08120075b4 */ /* 0x0003e40008011000 */
[----:B-1----:R-:W-:Y:S05]  /*14360*/  @!P1 BRA `(.L_x_287) ;  /* 0x0000000000049947 */ /* 0x002fea0003800000 */
[----:B------:R-:W-:Y:S01]  /*14370*/  BPT.TRAP 0x1 ;  /* 0x000000040000795c */ /* 0x000fe20000300000 */
.L_x_287:
[----:B--234-:R-:W1:Y:S02]  /*14380*/  LDC R4, c[0x0][0x800] ;  /* 0x00020000ff047b82 */ /* 0x01ce640000000800 */
[----:B-1----:R1:W-:Y:S02]  /*14390*/  SYNCS.ARRIVE.TRANS64.RED.A0TR RZ, [UR4+0x30], R4 ;  /* 0x00003004ffff79a7 */ /* 0x0023e40008300404 */
.L_x_286:
[----:B------:R-:W-:Y:S05]  /*143a0*/  BSYNC B0 ;  /* 0x0000000000007941 */ /* 0x000fea0003800000 */
.L_x_285:
[----:B------:R-:W-:Y:S05]  /*143b0*/  @!P1 BRA `(.L_x_288) ;  /* 0x0000000000049947 */ /* 0x000fea0003800000 */
[----:B------:R-:W-:Y:S01]  /*143c0*/  BPT.TRAP 0x1 ;  /* 0x000000040000795c */ /* 0x000fe20000300000 */
.L_x_288:
[----:B------:R-:W-:Y:S01]  /*143d0*/  SYNCS.ARRIVE.TRANS64.RED.A1T0 RZ, [UR14], RZ ;  /* 0x000000ffffff79a7 */ /* 0x000fe2000810040e */
[----:B------:R-:W-:Y:S05]  /*143e0*/  @!P1 BRA `(.L_x_289) ;  /* 0x0000000000049947 */ /* 0x000fea0003800000 */
[----:B------:R-:W-:Y:S01]  /*143f0*/  BPT.TRAP 0x1 ;  /* 0x000000040000795c */ /* 0x000fe20000300000 */
.L_x_289:
[----:B------:R-:W5:Y:S02]  /*14400*/  SYNCS.PHASECHK.TRANS64.TRYWAIT P2, [UR4+0x58], R2 ;  /* 0x00005802ff0075a7 */ /* 0x000f640008040144 */
[----:B-----5:R-:W-:Y:S05]  /*14410*/  @!P2 BRA `(.L_x_290) ;  /* 0x0000002800e8a947 */ /* 0x020fea0003800000 */
.L_x_385:
        /* <DEDUP_REMOVED lines=13> */
.L_x_293:
[----:B--234-:R-:W1:Y:S02]  /*144f0*/  LDC R4, c[0x0][0x800] ;  /* 0x00020000ff047b82 */ /* 0x01ce640000000800 */
[----:B-1----:R1:W-:Y:S02]  /*14500*/  SYNCS.ARRIVE.TRANS64.RED.A0TR RZ, [UR4+0x38], R4 ;  /* 0x00003804ffff79a7 */ /* 0x0023e40008300404 */
.L_x_292:
[----:B------:R-:W-:Y:S05]  /*14510*/  BSYNC B0 ;  /* 0x0000000000007941 */ /* 0x000fea0003800000 */
.L_x_291:
[----:B------:R-:W-:Y:S05]  /*14520*/  @!P1 BRA `(.L_x_294) ;  /* 0x0000000000049947 */ /* 0x000fea0003800000 */
[----:B------:R-:W-:Y:S01]  /*14530*/  BPT.TRAP 0x1 ;  /* 0x000000040000795c */ /* 0x000fe20000300000 */
.L_x_294:
[----:B------:R-:W-:Y:S01]  /*14540*/  SYNCS.ARRIVE.TRANS64.RED.A1T0 RZ, [UR13], RZ ;  /* 0x000000ffffff79a7 */ /* 0x000fe2000810040d */
[----:B------:R-:W-:Y:S01]  /*14550*/  UIADD3 UR10, UR50, 0xa0, URZ ;  /* 0x000000a0320a7890 */ /* 0x000fe2000fffe03f */
[----:B------:R-:W-:Y:S11]  /*14560*/  @!P1 BRA `(.L_x_295) ;  /* 0x0000000000049947 */ /* 0x000ff60003800000 */
[----:B------:R-:W-:Y:S01]  /*14570*/  BPT.TRAP 0x1 ;  /* 0x000000040000795c */ /* 0x000fe20000300000 */
.L_x_295:
[----:B------:R-:W5:Y:S02]  /*14580*/  SYNCS.PHASECHK.TRANS64.TRYWAIT P2, [UR4+0x60], R2 ;  /* 0x00006002ff0075a7 */ /* 0x000f640008040144 */
[----:B-----5:R-:W-:Y:S05]  /*14590*/  @!P2 BRA `(.L_x_296) ;  /* 0x0000002800a0a947 */ /* 0x020fea0003800000 */
.L_x_386:
        /* <DEDUP_REMOVED lines=13> */
.L_x_299:
[----:B--234-:R-:W1:Y:S02]  /*14670*/  LDC R4, c[0x0][0x800] ;  /* 0x00020000ff047b82 */ /* 0x01ce640000000800 */
[----:B-1----:R1:W-:Y:S02]  /*14680*/  SYNCS.ARRIVE.TRANS64.RED.A0TR RZ, [UR4+0x40], R4 ;  /* 0x00004004ffff79a7 */ /* 0x0023e40008300404 */
.L_x_298:
[----:B------:R-:W-:Y:S05]  /*14690*/  BSYNC B0 ;  /* 0x0000000000007941 */ /* 0x000fea0003800000 */
.L_x_297:
[----:B------:R-:W-:Y:S05]  /*146a0*/  @!P1 BRA `(.L_x_300) ;  /* 0x0000000000049947 */ /* 0x000fea0003800000 */
[----:B------:R-:W-:Y:S01]  /*146b0*/  BPT.TRAP 0x1 ;  /* 0x000000040000795c */ /* 0x000fe20000300000 */
.L_x_300:
[----:B------:R-:W-:Y:S01]  /*146c0*/  SYNCS.ARRIVE.TRANS64.RED.A1T0 RZ, [UR15], RZ ;  /* 0x000000ffffff79a7 */ /* 0x000fe2000810040f */
[----:B------:R-:W-:Y:S05]  /*146d0*/  @!P1 BRA `(.L_x_301) ;  /* 0x0000000000049947 */ /* 0x000fea0003800000 */
[----:B------:R-:W-:Y:S01]  /*146e0*/  BPT.TRAP 0x1 ;  /* 0x000000040000795c */ /* 0x000fe20000300000 */
.L_x_301:
[----:B------:R-:W5:Y:S02]  /*146f0*/  SYNCS.PHASECHK.TRANS64.TRYWAIT P2, [UR4+0x68], R2 ;  /* 0x00006802ff0075a7 */ /* 0x000f640008040144 */
[----:B-----5:R-:W-:Y:S05]  /*14700*/  @!P2 BRA `(.L_x_302) ;  /* 0x00000028005ca947 */ /* 0x020fea0003800000 */
.L_x_387:
        /* <DEDUP_REMOVED lines=13> */
.L_x_305:
[----:B------:R-:W1:Y:S02]  /*147e0*/  LDC R2, c[0x0][0x800] ;  /* 0x00020000ff027b82 */ /* 0x000e640000000800 */
[----:B-1----:R1:W-:Y:S02]  /*147f0*/  SYNCS.ARRIVE.TRANS64.RED.A0TR RZ, [UR4+0x48], R2 ;  /* 0x00004802ffff79a7 */ /* 0x0023e40008300404 */
.L_x_304:
[----:B------:R-:W-:Y:S05]  /*14800*/  BSYNC B0 ;  /* 0x0000000000007941 */ /* 0x000fea0003800000 */
.L_x_303:
[----:B------:R-:W-:Y:S05]  /*14810*/  @!P1 BRA `(.L_x_306) ;  /* 0x0000000000049947 */ /* 0x000fea0003800000 */
[----:B------:R-:W-:Y:S01]  /*14820*/  BPT.TRAP 0x1 ;  /* 0x000000040000795c */ /* 0x000fe20000300000 */
.L_x_306:
[----:B------:R-:W-:Y:S01]  /*14830*/  SYNCS.ARRIVE.TRANS64.RED.A1T0 RZ, [UR5], RZ ;  /* 0x000000ffffff79a7 */ /* 0x000fe20008100405 */
[----:B------:R-:W-:Y:S01]  /*14840*/  UIADD3 UR10, UR50, 0xc0, URZ ;  /* 0x000000c0320a7890 */ /* 0x000fe2000fffe03f */
[----:B------:R-:W-:Y:S11]  /*14850*/  @!P1 BRA `(.L_x_307) ;  /* 0x0000000000049947 */ /* 0x000ff60003800000 */
[----:B------:R-:W-:Y:S01]  /*14860*/  BPT.TRAP 0x1 ;  /* 0x000000040000795c */ /* 0x000fe20000300000 */
.L_x_307:
[----:B------:R-:W5:Y:S02]  /*14870*/  SYNCS.PHASECHK.TRANS64.TRYWAIT P2, [UR4+0x50], R3 ;  /* 0x00005003ff0075a7 */ /* 0x000f640008040144 */
[----:B-----5:R-:W-:Y:S05]  /*14880*/  @!P2 BRA `(.L_x_308) ;  /* 0x000000280014a947 */ /* 0x020fea0003800000 */
.L_x_388:
        /* <DEDUP_REMOVED lines=13> */
.L_x_311:
[----:B------:R-:W1:Y:S02]  /*14960*/  LDC R2, c[0x0][0x800] ;  /* 0x00020000ff027b82 */ /* 0x000e640000000800 */
[----:B-1----:R1:W-:Y:S02]  /*14970*/  SYNCS.ARRIVE.TRANS64.RED.A0TR RZ, [UR4+0x30], R2 ;  /* 0x00003002ffff79a7 */ /* 0x0023e40008300404 */
.L_x_310:
[----:B------:R-:W-:Y:S05]  /*14980*/  BSYNC B0 ;  /* 0x0000000000007941 */ /* 0x000fea0003800000 */
.L_x_309:
[----:B------:R-:W-:Y:S05]  /*14990*/  @!P1 BRA `(.L_x_312) ;  /* 0x0000000000049947 */ /* 0x000fea0003800000 */
[----:B------:R-:W-:Y:S01]  /*149a0*/  BPT.TRAP 0x1 ;  /* 0x000000040000795c */ /* 0x000fe20000300000 */
.L_x_312:
[----:B------:R-:W-:Y:S01]  /*149b0*/  SYNCS.ARRIVE.TRANS64.RED.A1T0 RZ, [UR14], RZ ;  /* 0x000000ffffff79a7 */ /* 0x000fe2000810040e */
[----:B------:R-:W-:Y:S05]  /*149c0*/  @!P1 BRA `(.L_x_313) ;  /* 0x0000000000049947 */ /* 0x000fea0003800000 */
[----:B------:R-:W-:Y:S01]  /*149d0*/  BPT.TRAP 0x1 ;  /* 0x000000040000795c */ /* 0x000fe20000300000 */
.L_x_313:
[----:B------:R-:W5:Y:S02]  /*149e0*/  SYNCS.PHASECHK.TRANS64.TRYWAIT P2, [UR4+0x58], R3 ;  /* 0x00005803ff0075a7 */ /* 0x000f640008040144 */
[----:B-----5:R-:W-:Y:S05]  /*149f0*/  @!P2 BRA `(.L_x_314) ;  /* 0x0000002400d0a947 */ /* 0x020fea0003800000 */
.L_x_389:
        /* <DEDUP_REMOVED lines=13> */
.L_x_317:
[----:B------:R-:W1:Y:S02]  /*14ad0*/  LDC R2, c[0x0][0x800] ;  /* 0x00020000ff027b82 */ /* 0x000e640000000800 */
[----:B-1----:R1:W-:Y:S02]  /*14ae0*/  SYNCS.ARRIVE.TRANS64.RED.A0TR RZ, [UR4+0x38], R2 ;  /* 0x00003802ffff79a7 */ /* 0x0023e40008300404 */
.L_x_316:
[----:B------:R-:W-:Y:S05]  /*14af0*/  BSYNC B0 ;  /* 0x0000000000007941 */ /* 0x000fea0003800000 */
.L_x_315:
[----:B------:R-:W-:Y:S05]  /*14b00*/  @!P1 BRA `(.L_x_318) ;  /* 0x0000000000049947 */ /* 0x000fea0003800000 */
[----:B------:R-:W-:Y:S01]  /*14b10*/  BPT.TRAP 0x1 ;  /* 0x000000040000795c */ /* 0x000fe20000300000 */
.L_x_318:
[----:B------:R-:W-:Y:S01]  /*14b20*/  SYNCS.ARRIVE.TRANS64.RED.A1T0 RZ, [UR13], RZ ;  /* 0x000000ffffff79a7 */ /* 0x000fe2000810040d */
[----:B------:R-:W-:Y:S01]  /*14b30*/  UIADD3 UR10, UR50, 0xe0, URZ ;  /* 0x000000e0320a7890 */ /* 0x000fe2000fffe03f */
[----:B------:R-:W-:Y:S11]  /*14b40*/  @!P1 BRA `(.L_x_319) ;  /* 0x0000000000049947 */ /* 0x000ff60003800000 */
[----:B------:R-:W-:Y:S01]  /*14b50*/  BPT.TRAP 0x1 ;  /* 0x000000040000795c */ /* 0x000fe20000300000 */
.L_x_319:
[----:B------:R-:W5:Y:S02]  /*14b60*/  SYNCS.PHASECHK.TRANS64.TRYWAIT P2, [UR4+0x60], R3 ;  /* 0x00006003ff0075a7 */ /* 0x000f640008040144 */
[----:B-----5:R-:W-:Y:S05]  /*14b70*/  @!P2 BRA `(.L_x_320) ;  /* 0x000000240088a947 */ /* 0x020fea0003800000 */
.L_x_390:
        /* <DEDUP_REMOVED lines=13> */
.L_x_323:
[----:B------:R-:W1:Y:S02]  /*14c50*/  LDC R2, c[0x0][0x800] ;  /* 0x00020000ff027b82 */ /* 0x000e640000000800 */
[----:B-1----:R1:W-:Y:S02]  /*14c60*/  SYNCS.ARRIVE.TRANS64.RED.A0TR RZ, [UR4+0x40], R2 ;  /* 0x00004002ffff79a7 */ /* 0x0023e40008300404 */
.L_x_322:
[----:B------:R-:W-:Y:S05]  /*14c70*/  BSYNC B0 ;  /* 0x0000000000007941 */ /* 0x000fea0003800000 */
.L_x_321:
[----:B------:R-:W-:Y:S05]  /*14c80*/  @!P1 BRA `(.L_x_324) ;  /* 0x0000000000049947 */ /* 0x000fea0003800000 */
[----:B------:R-:W-:Y:S01]  /*14c90*/  BPT.TRAP 0x1 ;  /* 0x000000040000795c */ /* 0x000fe20000300000 */
.L_x_324:
[----:B------:R-:W-:Y:S01]  /*14ca0*/  SYNCS.ARRIVE.TRANS64.RED.A1T0 RZ, [UR15], RZ ;  /* 0x000000ffffff79a7 */ /* 0x000fe2000810040f */
[----:B------:R-:W-:Y:S05]  /*14cb0*/  @!P1 BRA `(.L_x_325) ;  /* 0x0000000000049947 */ /* 0x000fea0003800000 */
[----:B------:R-:W-:Y:S01]  /*14cc0*/  BPT.TRAP 0x1 ;  /* 0x000000040000795c */ /* 0x000fe20000300000 */
.L_x_325:
[----:B------:R-:W5:Y:S02]  /*14cd0*/  SYNCS.PHASECHK.TRANS64.TRYWAIT P2, [UR4+0x68], R3 ;  /* 0x00006803ff0075a7 */ /* 0x000f640008040144 */
[----:B-----5:R-:W-:Y:S05]  /*14ce0*/  @!P2 BRA `(.L_x_326) ;  /* 0x000000240044a947 */ /* 0x020fea0003800000 */
.L_x_391:
        /* <DEDUP_REMOVED lines=13> */
.L_x_329:
[----:B------:R-:W1:Y:S02]  /*14dc0*/  LDC R2, c[0x0][0x800] ;  /* 0x00020000ff027b82 */ /* 0x000e640000000800 */
[----:B-1----:R1:W-:Y:S02]  /*14dd0*/  SYNCS.ARRIVE.TRANS64.RED.A0TR RZ, [UR4+0x48], R2 ;  /* 0x00004802ffff79a7 */ /* 0x0023e40008300404 */
.L_x_328:
[----:B------:R-:W-:Y:S05]  /*14de0*/  BSYNC B0 ;  /* 0x0000000000007941 */ /* 0x000fea0003800000 */
.L_x_327:
[----:B------:R-:W-:Y:S05]  /*14df0*/  @!P1 BRA `(.L_x_330) ;  /* 0x0000000000049947 */ /* 0x000fea0003800000 */
[----:B------:R-:W-:Y:S01]  /*14e00*/  BPT.TRAP 0x1 ;  /* 0x000000040000795c */ /* 0x000fe20000300000 */
.L_x_330:
[----:B------:R-:W5:Y:S01]  /*14e10*/  LDL.LU R15, [R1+0x204] ;  /* 0x00020400010f7983 */ /* 0x000f620000300800 */
[----:B------:R-:W-:Y:S03]  /*14e20*/  SYNCS.ARRIVE.TRANS64.RED.A1T0 RZ, [UR5], RZ ;  /* 0x000000ffffff79a7 */ /* 0x000fe60008100405 */
[----:B------:R-:W5:Y:S01]  /*14e30*/  LDL.LU R12, [R1+0x200] ;  /* 0x00020000010c7983 */ /* 0x000f620000300800 */
[----:B-1234-:R-:W-:Y:S01]  /*14e40*/  PRMT R4, RZ, 0x7610, R4 ;  /* 0x00007610ff047816 */ /* 0x01efe20000000004 */
[----:B------:R-:W-:Y:S01]  /*14e50*/  IMAD.MOV.U32 R9, RZ, RZ, -0x1 ;  /* 0xffffffffff097424 */ /* 0x000fe200078e00ff */
[----:B------:R-:W-:Y:S02]  /*14e60*/  MOV R2, 0xffffffff ;  /* 0xffffffff00027802 */ /* 0x000fe40000000f00 */
[----:B------:R-:W-:Y:S02]  /*14e70*/  MOV R3, 0xffffffff ;  /* 0xffffffff00037802 */ /* 0x000fe40000000f00 */
[----:B-----5:R-:W-:-:S04]  /*14e80*/  IADD3 R12, P0, R12, UR54, RZ ;  /* 0x000000360c0c7c10 */ /* 0x020fc8000ff1e0ff */
[----:B------:R-:W-:Y:S01]  /*14e90*/  IADD3.X R15, R15, UR53, RZ, P0, !PT ;  /* 0x000000350f0f7c10 */ /* 0x000fe200087fe4ff */
[----:B------:R1:W-:Y:S01]  /*14ea0*/  STL [R1+0x200], R12 ;  /* 0x0002000c01007387 */ /* 0x0003e20000100800 */
[----:B------:R-:W-:-:S03]  /*14eb0*/  ISETP.GE.U32.AND P0, PT, R12, UR30, PT ;  /* 0x0000001e0c007c0c */ /* 0x000fc6000bf06070 */
[----:B------:R1:W-:Y:S01]  /*14ec0*/  STL [R1+0x204], R15 ;  /* 0x0002040f01007387 */ /* 0x0003e20000100800 */
[----:B------:R-:W-:-:S13]  /*14ed0*/  ISETP.GE.U32.AND.EX P0, PT, R15, UR31, PT, P0 ;  /* 0x0000001f0f007c0c */ /* 0x000fda000bf06100 */
[----:B-1----:R-:W-:Y:S05]  /*14ee0*/  @P0 BRA `(.L_x_331) ;  /* 0x00000004005c0947 */ /* 0x002fea0003800000 */
[----:B------:R-:W1:Y:S01]  /*14ef0*/  S2R R7, SR_CTAID.X ;  /* 0x0000000000077919 */ /* 0x000e620000002500 */
[----:B------:R-:W2:Y:S01]  /*14f00*/  LDC R13, c[0x0][0x904] ;  /* 0x00024100ff0d7b82 */ /* 0x000ea20000000800 */
[----:B------:R-:W-:Y:S01]  /*14f10*/  ULDC UR4, c[0x0][0x150] ;  /* 0x0000540000047ab9 */ /* 0x000fe20000000800 */
[----:B------:R-:W3:Y:S06]  /*14f20*/  S2R R2, SR_CTAID.Y ;  /* 0x0000000000027919 */ /* 0x000eec0000002600 */
[----:B------:R-:W4:Y:S08]  /*14f30*/  LDC R4, c[0x0][0x144] ;  /* 0x00005100ff047b82 */ /* 0x000f300000000800 */
[----:B------:R-:W5:Y:S08]  /*14f40*/  LDC R11, c[0x0][0x148] ;  /* 0x00005200ff0b7b82 */ /* 0x000f700000000800 */
[----:B------:R-:W4:Y:S01]  /*14f50*/  LDC.64 R8, c[0x0][0x8d0] ;  /* 0x00023400ff087b82 */ /* 0x000f220000000a00 */
[----:B--2---:R-:W-:-:S02]  /*14f60*/  ISETP.NE.AND P2, PT, R13, 0x1, PT ;  /* 0x000000010d00780c */ /* 0x004fc40003f45270 */
[----:B-1----:R-:W-:Y:S02]  /*14f70*/  I2FP.F32.U32 R3, R7 ;  /* 0x0000000700037245 */ /* 0x002fe40000201000 */
[----:B---3--:R-:W-:-:S03]  /*14f80*/  I2FP.F32.U32 R5, R2 ;  /* 0x0000000200057245 */ /* 0x008fc60000201000 */
[----:B------:R-:W-:Y:S01]  /*14f90*/  FMUL R3, R3, UR4 ;  /* 0x0000000403037c20 */ /* 0x000fe20008400000 */
[----:B------:R-:W-:Y:S02]  /*14fa0*/  ULDC UR4, c[0x0][0x154] ;  /* 0x0000550000047ab9 */ /* 0x000fe40000000800 */
[----:B------:R-:W-:-:S03]  /*14fb0*/  FMUL R10, R5, UR4 ;  /* 0x00000004050a7c20 */ /* 0x000fc60008400000 */
[----:B------:R-:W1:Y:S01]  /*14fc0*/  F2I.U32.TRUNC.NTZ R3, R3 ;  /* 0x0000000300037305 */ /* 0x000e62000020f000 */
[----:B----4-:R-:W-:-:S07]  /*14fd0*/  ISETP.NE.U32.AND P0, PT, R8, RZ, PT ;  /* 0x000000ff0800720c */ /* 0x010fce0003f05070 */
[----:B------:R-:W2:Y:S01]  /*14fe0*/  F2I.U32.TRUNC.NTZ R10, R10 ;  /* 0x0000000a000a7305 */ /* 0x000ea2000020f000 */
[----:B------:R-:W-:Y:S02]  /*14ff0*/  ISETP.NE.AND.EX P0, PT, R9, RZ, PT, P0 ;  /* 0x000000ff0900720c */ /* 0x000fe40003f05300 */
[----:B-1----:R-:W-:Y:S02]  /*15000*/  IADD3 R5, -R3, RZ, RZ ;  /* 0x000000ff03057210 */ /* 0x002fe40007ffe1ff */
[----:B------:R-:W-:-:S03]  /*15010*/  MOV R3, R15 ;  /* 0x0000000f00037202 */ /* 0x000fc60000000f00 */
[----:B------:R-:W-:Y:S01]  /*15020*/  IMAD R7, R4, R5, R7 ;  /* 0x0000000504077224 */ /* 0x000fe200078e0207 */
[----:B--2---:R-:W-:-:S05]  /*15030*/  IADD3 R4, -R10, RZ, RZ ;  /* 0x000000ff0a047210 */ /* 0x004fca0007ffe1ff */
[----:B-----5:R-:W-:Y:S02]  /*15040*/  @P2 IMAD R7, R11, R4, R2 ;  /* 0x000000040b072224 */ /* 0x020fe400078e0202 */
[----:B------:R-:W1:Y:S01]  /*15050*/  LDC R11, c[0x0][0x8d8] ;  /* 0x00023600ff0b7b82 */ /* 0x000e620000000800 */
[----:B------:R-:W-:Y:S01]  /*15060*/  IMAD.MOV.U32 R2, RZ, RZ, R12 ;  /* 0x000000ffff027224 */ /* 0x000fe200078e000c */
[----:B------:R-:W-:Y:S06]  /*15070*/  @!P0 BRA `(.L_x_332) ;  /* 0x0000000000288947 */ /* 0x000fec0003800000 */
[----:B------:R-:W2:Y:S02]  /*15080*/  LDC R2, c[0x0][0x8dc] ;  /* 0x00023700ff027b82 */ /* 0x000ea40000000800 */
[----:B--2---:R-:W-:-:S04]  /*15090*/  IADD3 R3, P0, R12, R2, RZ ;  /* 0x000000020c037210 */ /* 0x004fc80007f1e0ff */
[----:B------:R-:W-:-:S05]  /*150a0*/  IADD3.X R13, RZ, R15, RZ, P0, !PT ;  /* 0x0000000fff0d7210 */ /* 0x000fca00007fe4ff */
[----:B------:R-:W-:-:S04]  /*150b0*/  IMAD.WIDE.U32 R4, R13, R8, RZ ;  /* 0x000000080d047225 */ /* 0x000fc800078e00ff */
[----:B------:R-:W-:-:S04]  /*150c0*/  IMAD.WIDE.U32 R4, P0, R3, R9, R4 ;  /* 0x0000000903047225 */ /* 0x000fc80007800004 */
[----:B------:R-:W-:Y:S01]  /*150d0*/  IMAD.WIDE.U32 R2, R3, R8, RZ ;  /* 0x0000000803027225 */ /* 0x000fe200078e00ff */
[----:B------:R-:W-:-:S04]  /*150e0*/  MOV R2, R5 ;  /* 0x0000000500027202 */ /* 0x000fc80000000f00 */
[----:B------:R-:W-:Y:S01]  /*150f0*/  IADD3 RZ, P1, R3, R4, RZ ;  /* 0x0000000403ff7210 */ /* 0x000fe20007f3e0ff */
[----:B------:R-:W-:-:S04]  /*15100*/  IMAD.X R3, RZ, RZ, RZ, P0 ;  /* 0x000000ffff037224 */ /* 0x000fc800000e06ff */
[----:B------:R-:W-:-:S08]  /*15110*/  IMAD.WIDE.U32.X R2, R13, R9, R2, P1 ;  /* 0x000000090d027225 */ /* 0x000fd000008e0402 */
.L_x_332:
[----:B------:R-:W2:Y:S01]  /*15120*/  LDC.64 R4, c[0x0][0x8c8] ;  /* 0x00023200ff047b82 */ /* 0x000ea20000000a00 */
[-CC-:B-1----:R-:W-:Y:S02]  /*15130*/  SHF.R.U64 R10, R2, R11.reuse, R3.reuse ;  /* 0x0000000b020a7219 */ /* 0x182fe40000001203 */
[----:B------:R-:W-:Y:S02]  /*15140*/  SHF.R.U32.HI R11, RZ, R11, R3 ;  /* 0x0000000bff0b7219 */ /* 0x000fe40000011603 */
[----:B------:R-:W-:Y:S02]  /*15150*/  IADD3 R9, P0, RZ, -R10, RZ ;  /* 0x8000000aff097210 */ /* 0x000fe40007f1e0ff */
[----:B------:R-:W-:Y:S02]  /*15160*/  MOV R3, R15 ;  /* 0x0000000f00037202 */ /* 0x000fe40000000f00 */
[----:B------:R-:W-:-:S05]  /*15170*/  IADD3.X R11, RZ, ~R11, RZ, P0, !PT ;  /* 0x8000000bff0b7210 */ /* 0x000fca00007fe4ff */
[----:B--2---:R-:W-:-:S04]  /*15180*/  IMAD R2, R11, R4, RZ ;  /* 0x000000040b027224 */ /* 0x004fc800078e02ff */
[C---:B------:R-:W-:Y:S02]  /*15190*/  IMAD R11, R9.reuse, R5, R2 ;  /* 0x00000005090b7224 */ /* 0x040fe400078e0202 */
[----:B------:R-:W-:Y:S01]  /*151a0*/  IMAD.MOV.U32 R2, RZ, RZ, R12 ;  /* 0x000000ffff027224 */ /* 0x000fe200078e000c */
[----:B------:R-:W1:Y:S03]  /*151b0*/  LDC R5, c[0x0][0x900] ;  /* 0x00024000ff057b82 */ /* 0x000e660000000800 */
[----:B------:R-:W-:-:S05]  /*151c0*/  IMAD.WIDE.U32 R2, R9, R4, R2 ;  /* 0x0000000409027225 */ /* 0x000fca00078e0002 */
[----:B------:R-:W2:Y:S01]  /*151d0*/  LDC.64 R8, c[0x0][0x8e8] ;  /* 0x00023a00ff087b82 */ /* 0x000ea20000000a00 */
[----:B------:R-:W-:-:S07]  /*151e0*/  IADD3 R3, R3, R11, RZ ;  /* 0x0000000b03037210 */ /* 0x000fce0007ffe0ff */
[----:B------:R-:W3:Y:S08]  /*151f0*/  LDC R12, c[0x0][0x8c0] ;  /* 0x00023000ff0c7b82 */ /* 0x000ef00000000800 */
[----:B------:R-:W4:Y:S01]  /*15200*/  LDC R4, c[0x0][0x8b0] ;  /* 0x00022c00ff047b82 */ /* 0x000f220000000800 */
[----:B--2---:R-:W-:-:S04]  /*15210*/  ISETP.NE.U32.AND P0, PT, R8, RZ, PT ;  /* 0x000000ff0800720c */ /* 0x004fc80003f05070 */
[----:B------:R-:W-:Y:S02]  /*15220*/  ISETP.NE.AND.EX P0, PT, R9, RZ, PT, P0 ;  /* 0x000000ff0900720c */ /* 0x000fe40003f05300 */
[-CC-:B---3--:R-:W-:Y:S02]  /*15230*/  SHF.R.U64 R11, R2, R12.reuse, R3.reuse ;  /* 0x0000000c020b7219 */ /* 0x188fe40000001203 */
[----:B------:R-:W-:-:S04]  /*15240*/  SHF.R.U32.HI R3, RZ, R12, R3 ;  /* 0x0000000cff037219 */ /* 0x000fc80000011603 */
[-CC-:B----4-:R-:W-:Y:S02]  /*15250*/  SHF.R.U64 R12, R11, R4.reuse, R3.reuse ;  /* 0x000000040b0c7219 */ /* 0x190fe40000001203 */
[----:B------:R-:W-:-:S04]  /*15260*/  SHF.R.U32.HI R4, RZ, R4, R3 ;  /* 0x00000004ff047219 */ /* 0x000fc80000011603 */
[-CC-:B-1----:R-:W-:Y:S02]  /*15270*/  SHF.R.U64 R13, R12, R5.reuse, R4.reuse ;  /* 0x000000050c0d7219 */ /* 0x182fe40000001204 */
[----:B------:R-:W-:-:S03]  /*15280*/  SHF.R.U32.HI R4, RZ, R5, R4 ;  /* 0x00000005ff047219 */ /* 0x000fc60000011604 */
[----:B------:R-:W-:Y:S01]  /*15290*/  IMAD.MOV.U32 R2, RZ, RZ, R13 ;  /* 0x000000ffff027224 */ /* 0x000fe200078e000d */
[----:B------:R-:W-:Y:S01]  /*152a0*/  MOV R3, R4 ;  /* 0x0000000400037202 */ /* 0x000fe20000000f00 */
[----:B------:R-:W-:Y:S06]  /*152b0*/  @!P0 BRA `(.L_x_333) ;  /* 0x0000000000288947 */ /* 0x000fec0003800000 */
[----:B------:R-:W1:Y:S02]  /*152c0*/  LDC R2, c[0x0][0x8f4] ;  /* 0x00023d00ff027b82 */ /* 0x000e640000000800 */
[----:B-1----:R-:W-:-:S04]  /*152d0*/  IADD3 R3, P0, R13, R2, RZ ;  /* 0x000000020d037210 */ /* 0x002fc80007f1e0ff */
        /* <DEDUP_REMOVED lines=8> */
.L_x_333:
[----:B------:R-:W1:Y:S01]  /*15360*/  LDC R4, c[0x0][0x8f0] ;  /* 0x00023c00ff047b82 */ /* 0x000e620000000800 */
[----:B------:R-:W-:-:S07]  /*15370*/  LOP3.LUT R11, R11, R17, RZ, 0xc0, !PT ;  /* 0x000000110b0b7212 */ /* 0x000fce00078ec0ff */
[----:B------:R-:W2:Y:S08]  /*15380*/  LDC R5, c[0x0][0x8e0] ;  /* 0x00023800ff057b82 */ /* 0x000eb00000000800 */
[----:B------:R-:W3:Y:S01]  /*15390*/  LDC R9, c[0x0][0x8b8] ;  /* 0x00022e00ff097b82 */ /* 0x000ee20000000800 */
[----:B-1----:R-:W-:-:S07]  /*153a0*/  SHF.R.U64 R4, R2, R4, R3 ;  /* 0x0000000402047219 */ /* 0x002fce0000001203 */
[----:B------:R-:W1:Y:S01]  /*153b0*/  LDC R2, c[0x0][0x8a8] ;  /* 0x00022a00ff027b82 */ /* 0x000e620000000800 */
[----:B------:R-:W-:-:S05]  /*153c0*/  LOP3.LUT R3, R12, R14, RZ, 0xc0, !PT ;  /* 0x0000000e0c037212 */ /* 0x000fca00078ec0ff */
[----:B------:R-:W-:Y:S01]  /*153d0*/  IMAD R8, R16, R4, R3 ;  /* 0x0000000410087224 */ /* 0x000fe200078e0203 */
[----:B------:R-:W-:-:S05]  /*153e0*/  IADD3 R4, -R4, RZ, RZ ;  /* 0x000000ff04047210 */ /* 0x000fca0007ffe1ff */
[----:B--2---:R-:W-:Y:S02]  /*153f0*/  IMAD R13, R4, R5, R13 ;  /* 0x00000005040d7224 */ /* 0x004fe400078e020d */
[----:B---3--:R-:W-:Y:S01]  /*15400*/  IMAD R7, R8, R9, R7 ;  /* 0x0000000908077224 */ /* 0x008fe200078e0207 */
[----:B------:R-:W-:Y:S01]  /*15410*/  MOV R9, R10 ;  /* 0x0000000a00097202 */ /* 0x000fe20000000f00 */
[----:B------:R-:W-:Y:S02]  /*15420*/  IMAD.MOV.U32 R4, RZ, RZ, 0x1 ;  /* 0x00000001ff047424 */ /* 0x000fe400078e00ff */
[----:B-1----:R-:W-:-:S05]  /*15430*/  IMAD R2, R13, R2, R11 ;  /* 0x000000020d027224 */ /* 0x002fca00078e020b */
[----:B------:R-:W-:Y:S02]  /*15440*/  SEL R3, R2, R7, !P2 ;  /* 0x0000000702037207 */ /* 0x000fe40005000000 */
[----:B------:R-:W-:-:S07]  /*15450*/  SEL R2, R7, R2, !P2 ;  /* 0x0000000207027207 */ /* 0x000fce0005000000 */
.L_x_331:
[----:B------:R-:W-:-:S13]  /*15460*/  LOP3.LUT P0, RZ, R4, 0xff, RZ, 0xc0, !PT ;  /* 0x000000ff04ff7812 */ /* 0x000fda000780c0ff */
[----:B------:R-:W-:Y:S05]  /*15470*/  @P0 BRA `(.L_x_334) ;  /* 0xffffffdc00e00947 */ /* 0x000fea000383ffff */
.L_x_230:
[----:B------:R-:W-:-:S13]  /*15480*/  ELECT P0, URZ, PT ;  /* 0x00000000003f782f */ /* 0x000fda0003800000 */
[----:B------:R-:W-:Y:S05]  /*15490*/  @!P0 BRA `(.L_x_14) ;  /* 0x0000001000608947 */ /* 0x000fea0003800000 */
[----:B------:R-:W-:-:S06]  /*154a0*/  ULOP3.LUT UR4, UR59, 0x2, URZ, 0xfc, !UPT ;  /* 0x000000023b047892 */ /* 0x000fcc000f8efc3f */
[----:B------:R-:W-:-:S04]  /*154b0*/  MOV R0, UR4 ;  /* 0x0000000400007c02 */ /* 0x000fc80008000f00 */
[----:B------:R-:W-:-:S13]  /*154c0*/  ISETP.NE.AND P1, PT, R0, 0x3, PT ;  /* 0x000000030000780c */ /* 0x000fda0003f25270 */
[----:B------:R-:W-:Y:S05]  /*154d0*/  @!P1 BRA `(.L_x_335) ;  /* 0x0000000000049947 */ /* 0x000fea0003800000 */
[----:B--2---:R-:W-:Y:S01]  /*154e0*/  BPT.TRAP 0x1 ;  /* 0x000000040000795c */ /* 0x004fe20000300000 */
.L_x_335:
[----:B--2---:R-:W-:Y:S01]  /*154f0*/  IMAD.U32 R3, RZ, RZ, UR45 ;  /* 0x0000002dff037e24 */ /* 0x004fe2000f8e00ff */
[----:B------:R-:W-:Y:S02]  /*15500*/  MOV R0, 0x400 ;  /* 0x0000040000007802 */ /* 0x000fe40000000f00 */
[----:B------:R-:W-:Y:S02]  /*15510*/  MOV R2, 0x1 ;  /* 0x0000000100027802 */ /* 0x000fe40000000f00 */
[----:B------:R-:W-:Y:S02]  /*15520*/  LEA R0, R3, R0, 0x18 ;  /* 0x0000000003007211 */ /* 0x000fe400078ec0ff */
[----:B------:R-:W-:-:S04]  /*15530*/  SHF.L.U32 R3, R2, 0x1f, RZ ;  /* 0x0000001f02037819 */ /* 0x000fc800000006ff */
[----:B------:R-:W2:Y:S02]  /*15540*/  SYNCS.PHASECHK.TRANS64.TRYWAIT P0, [R0+URZ+0x50], R3 ;  /* 0x00005003000075a7 */ /* 0x000ea4000800017f */
[----:B--2---:R-:W-:Y:S05]  /*15550*/  @!P0 BRA `(.L_x_336) ;  /* 0x0000001c00408947 */ /* 0x004fea0003800000 */
.L_x_392:
[----:B------:R-:W-:Y:S05]  /*15560*/  @!P1 BRA `(.L_x_337) ;  /* 0x0000000000049947 */ /* 0x000fea0003800000 */
[----:B------:R-:W-:Y:S01]  /*15570*/  BPT.TRAP 0x1 ;  /* 0x000000040000795c */ /* 0x000fe20000300000 */
.L_x_337:
[----:B------:R-:W4:Y:S02]  /*15580*/  SYNCS.PHASECHK.TRANS64.TRYWAIT P0, [R0+URZ+0x58], R3 ;  /* 0x00005803000075a7 */ /* 0x000f24000800017f */
[----:B----4-:R-:W-:Y:S05]  /*15590*/  @!P0 BRA `(.L_x_338) ;  /* 0x0000001c00448947 */ /* 0x010fea0003800000 */
.L_x_393:
[----:B------:R-:W-:Y:S05]  /*155a0*/  @!P1 BRA `(.L_x_339) ;  /* 0x0000000000049947 */ /* 0x000fea0003800000 */
[----:B------:R-:W-:Y:S01]  /*155b0*/  BPT.TRAP 0x1 ;  /* 0x000000040000795c */ /* 0x000fe20000300000 */
.L_x_339:
[----:B------:R-:W1:Y:S02]  /*155c0*/  SYNCS.PHASECHK.TRANS64.TRYWAIT P0, [R0+URZ+0x60], R3 ;  /* 0x00006003000075a7 */ /* 0x000e64000800017f */
[----:B-1----:R-:W-:Y:S05]  /*155d0*/  @!P0 BRA `(.L_x_340) ;  /* 0x0000001c00488947 */ /* 0x002fea0003800000 */
.L_x_394:
[----:B------:R-:W-:Y:S05]  /*155e0*/  @!P1 BRA `(.L_x_341) ;  /* 0x0000000000049947 */ /* 0x000fea0003800000 */
[----:B------:R-:W-:Y:S01]  /*155f0*/  BPT.TRAP 0x1 ;  /* 0x000000040000795c */ /* 0x000fe20000300000 */
.L_x_341:
[----:B--2-4-:R-:W-:-:S04]  /*15600*/  MOV R3, 0x1 ;  /* 0x0000000100037802 */ /* 0x014fc80000000f00 */
[----:B------:R-:W-:-:S07]  /*15610*/  SHF.L.U32 R3, R3, 0x1f, RZ ;  /* 0x0000001f03037819 */ /* 0x000fce00000006ff */
.L_x_342:
[----:B-1----:R1:W2:Y:S02]  /*15620*/  SYNCS.PHASECHK.TRANS64.TRYWAIT P0, [R0+URZ+0x68], R3 ;  /* 0x00006803000075a7 */ /* 0x0022a4000800017f */
[----:B--2---:R-:W-:Y:S05]  /*15630*/  @!P0 NANOSLEEP.SYNCS 0x989680 ;  /* 0x009896800000895d */ /* 0x004fea0003900000 */
[----:B------:R-:W2:Y:S02]  /*15640*/  @!P0 SYNCS.PHASECHK.TRANS64 P0, [R0+URZ+0x68], R3 ;  /* 0x00006803000085a7 */ /* 0x000ea4000800007f */
[----:B--2---:R-:W-:Y:S05]  /*15650*/  @P0 BRA `(.L_x_14) ;  /* 0x0000000c00f00947 */ /* 0x004fea0003800000 */
[----:B------:R-:W-:Y:S05]  /*15660*/  BRA `(.L_x_342) ;  /* 0xfffffffc00ec7947 */ /* 0x000fea000383ffff */
.L_x_225:
[----:B------:R-:W-:Y:S01]  /*15670*/  LOP3.LUT P0, RZ, R6, 0xff, RZ, 0xc0, !PT ;  /* 0x000000ff06ff7812 */ /* 0x000fe2000780c0ff */
[----:B------:R-:W-:Y:S01]  /*15680*/  IMAD.MOV.U32 R0, RZ, RZ, 0x1 ;  /* 0x00000001ff007424 */ /* 0x000fe200078e00ff */
[----:B------:R-:W-:-:S11]  /*15690*/  MOV R6, RZ ;  /* 0x000000ff00067202 */ /* 0x000fd60000000f00 */
[----:B------:R-:W-:Y:S05]  /*156a0*/  @!P0 BRA `(.L_x_343) ;  /* 0x0000000c00488947 */ /* 0x000fea0003800000 */
[----:B------:R-:W-:Y:S01]  /*156b0*/  ULDC UR4, c[0x0][0x28c] ;  /* 0x0000a30000047ab9 */ /* 0x000fe20000000800 */
[----:B------:R-:W-:Y:S01]  /*156c0*/  ULDC UR17, c[0x0][0x900] ;  /* 0x0002400000117ab9 */ /* 0x000fe20000000800 */
[----:B------:R-:W-:Y:S01]  /*156d0*/  UIADD3 UR4, UR4, 0x3f, URZ ;  /* 0x0000003f04047890 */ /* 0x000fe2000fffe03f */
[----:B------:R-:W-:Y:S01]  /*156e0*/  BSSY B0, `(.L_x_343) ;  /* 0x00000ce000007945 */ /* 0x000fe20003800000 */
[----:B------:R-:W-:Y:S01]  /*156f0*/  UMOV UR6, 0xffffffff ;  /* 0xffffffff00067882 */ /* 0x000fe20000000000 */
[----:B--2---:R-:W-:Y:S01]  /*15700*/  USHF.L.U32 UR13, UR45, 0x7, URZ ;  /* 0x000000072d0d7899 */ /* 0x004fe2000800063f */
[----:B------:R-:W-:Y:S01]  /*15710*/  MOV R8, 0x1 ;  /* 0x0000000100087802 */ /* 0x000fe20000000f00 */
[----:B------:R-:W-:Y:S01]  /*15720*/  USHF.R.S32.HI UR5, URZ, 0x1f, UR4 ;  /* 0x0000001f3f057899 */ /* 0x000fe20008011404 */
[----:B------:R-:W-:Y:S01]  /*15730*/  IMAD.MOV.U32 R0, RZ, RZ, 0x1 ;  /* 0x00000001ff007424 */ /* 0x000fe200078e00ff */
[----:B------:R-:W-:Y:S01]  /*15740*/  USHF.L.U32 UR14, UR45, 0xd, URZ ;  /* 0x0000000d2d0e7899 */ /* 0x000fe2000800063f */
[----:B------:R-:W-:Y:S01]  /*15750*/  MOV R6, RZ ;  /* 0x000000ff00067202 */ /* 0x000fe20000000f00 */
[----:B------:R-:W-:-:S02]  /*15760*/  ULEA.HI UR5, UR5, UR4, URZ, 0x6 ;  /* 0x0000000405057291 */ /* 0x000fc4000f8f303f */
[----:B------:R-:W-:Y:S02]  /*15770*/  USHF.L.U32 UR6, UR6, UR17, URZ ;  /* 0x0000001106067299 */ /* 0x000fe4000800063f */
[----:B------:R-:W-:Y:S01]  /*15780*/  USHF.R.S32.HI UR16, URZ, 0x6, UR5 ;  /* 0x000000063f107899 */ /* 0x000fe20008011405 */
[----:B------:R-:W-:Y:S01]  /*15790*/  ULDC UR15, c[0x0][0x8a8] ;  /* 0x00022a00000f7ab9 */ /* 0x000fe20000000800 */
[----:B------:R-:W-:Y:S01]  /*157a0*/  UMOV UR7, 0x1 ;  /* 0x0000000100077882 */ /* 0x000fe20000000000 */
[----:B------:R-:W-:Y:S02]  /*157b0*/  ULOP3.LUT UR26, UR37, 0x2, URZ, 0xfc, !UPT ;  /* 0x00000002251a7892 */ /* 0x000fe4000f8efc3f */
[----:B------:R-:W-:Y:S02]  /*157c0*/  ULOP3.LUT UR13, UR13, 0x80, URZ, 0xc0, !UPT ;  /* 0x000000800d0d7892 */ /* 0x000fe4000f8ec03f */
[----:B------:R-:W-:Y:S02]  /*157d0*/  ULOP3.LUT UR14, UR14, 0x2000, URZ, 0xc0, !UPT ;  /* 0x000020000e0e7892 */ /* 0x000fe4000f8ec03f */
[----:B------:R-:W-:-:S02]  /*157e0*/  UIADD3 UR15, UR15, -0x1, URZ ;  /* 0xffffffff0f0f7890 */ /* 0x000fc4000fffe03f */
[----:B------:R-:W-:Y:S02]  /*157f0*/  USHF.L.U32 UR17, UR7, UR17, URZ ;  /* 0x0000001107117299 */ /* 0x000fe4000800063f */
[----:B------:R-:W-:Y:S02]  /*15800*/  ULOP3.LUT UR18, URZ, UR6, URZ, 0x33, !UPT ;  /* 0x000000063f127292 */ /* 0x000fe4000f8e333f */
[----:B------:R-:W-:Y:S01]  /*15810*/  UIADD3 UR27, UR16, 0x1, URZ ;  /* 0x00000001101b7890 */ /* 0x000fe2000fffe03f */
[----:B------:R-:W-:-:S11]  /*15820*/  ULDC.64 UR22, c[0x0][0x198] ;  /* 0x0000660000167ab9 */ /* 0x000fd60000000a00 */
.L_x_354:
[----:B------:R-:W-:-:S03]  /*15830*/  UMOV UR4, 0xffffffff ;  /* 0xffffffff00047882 */ /* 0x000fc60000000000 */
[----:B------:R-:W-:Y:S05]  /*15840*/  BRA.DIV UR4, `(.L_x_344) ;  /* 0x0000001a04c07947 */ /* 0x000fea000b800000 */
[----:B------:R-:W-:-:S13]  /*15850*/  ELECT P6, URZ, PT ;  /* 0x00000000003f782f */ /* 0x000fda00038c0000 */
.L_x_397:
[----:B------:R-:W1:Y:S01]  /*15860*/  LDC R4, c[0x0][0x28c] ;  /* 0x0000a300ff047b82 */ /* 0x000e620000000800 */
[----:B------:R-:W-:Y:S01]  /*15870*/  BSSY B1, `(.L_x_345) ;  /* 0x000003a000017945 */ /* 0x000fe20003800000 */
[----:B-1----:R-:W-:-:S13]  /*15880*/  ISETP.LT.OR P6, PT, R4, 0x1, !P6 ;  /* 0x000000010400780c */ /* 0x002fda00077c1670 */
[----:B------:R-:W-:Y:S05]  /*15890*/  @P6 BRA `(.L_x_346) ;  /* 0x0000000000dc6947 */ /* 0x000fea0003800000 */
[----:B------:R-:W-:Y:S01]  /*158a0*/  LEA R3, R3, UR13, 0x8 ;  /* 0x0000000d03037c11 */ /* 0x000fe2000f8e40ff */
[----:B------:R-:W-:Y:S01]  /*158b0*/  IMAD.MOV.U32 R11, RZ, RZ, RZ ;  /* 0x000000ffff0b7224 */ /* 0x000fe200078e00ff */
[----:B------:R-:W-:Y:S01]  /*158c0*/  SHF.L.U32 R2, R2, 0x8, RZ ;  /* 0x0000000802027819 */ /* 0x000fe200000006ff */
[----:B------:R-:W-:Y:S01]  /*158d0*/  IMAD.MOV.U32 R5, RZ, RZ, R6 ;  /* 0x000000ffff057224 */ /* 0x000fe200078e0006 */
[----:B------:R-:W-:Y:S02]  /*158e0*/  MOV R13, UR27 ;  /* 0x0000001b000d7c02 */ /* 0x000fe40008000f00 */
[----:B------:R-:W-:-:S07]  /*158f0*/  MOV R4, R0 ;  /* 0x0000000000047202 */ /* 0x000fce0000000f00 */
.L_x_349:
[----:B------:R-:W1:Y:S01]  /*15900*/  S2R R10, SR_CgaCtaId ;  /* 0x00000000000a7919 */ /* 0x000e620000008800 */
[----:B------:R-:W-:Y:S01]  /*15910*/  MOV R7, 0x400 ;  /* 0x0000040000077802 */ /* 0x000fe20000000f00 */
[----:B------:R-:W2:Y:S03]  /*15920*/  S2R R15, SR_TID.X ;  /* 0x00000000000f7919 */ /* 0x000ea60000002100 */
[----:B-1----:R-:W-:Y:S02]  /*15930*/  LEA R14, R10, R7, 0x18 ;  /* 0x000000070a0e7211 */ /* 0x002fe400078ec0ff */
[----:B------:R-:W-:Y:S02]  /*15940*/  SHF.L.U32 R7, R4, 0x1f, RZ ;  /* 0x0000001f04077819 */ /* 0x000fe400000006ff */
[----:B------:R-:W-:Y:S02]  /*15950*/  LEA R12, R5, R14, 0x3 ;  /* 0x0000000e050c7211 */ /* 0x000fe400078e18ff */
[----:B--2---:R-:W-:-:S02]  /*15960*/  LOP3.LUT P1, RZ, R15, 0x7f, RZ, 0xc0, !PT ;  /* 0x0000007f0fff7812 */ /* 0x004fc4000782c0ff */
[----:B------:R-:W1:Y:S11]  /*15970*/  SYNCS.PHASECHK.TRANS64.TRYWAIT P0, [R12+URZ+0x18], R7 ;  /* 0x000018070c0075a7 */ /* 0x000e76000800017f */
[----:B------:R-:W2:Y:S01]  /*15980*/  @!P1 LDC R10, c[0x0][0x500] ;  /* 0x00014000ff0a9b82 */ /* 0x000ea20000000800 */
[----:B-1----:R-:W-:Y:S05]  /*15990*/  @!P0 BRA `(.L_x_347) ;  /* 0x00000018008c8947 */ /* 0x002fea0003800000 */
.L_x_398:
[----:B------:R-:W-:Y:S01]  /*159a0*/  UPRMT UR4, UR26, 0x9910, URZ ;  /* 0x000099101a047896 */ /* 0x000fe2000800003f */
[----:B--2---:R2:W-:Y:S03]  /*159b0*/  @!P1 SYNCS.ARRIVE.TRANS64 RZ, [R12+URZ], R10 ;  /* 0x0000000a0cff99a7 */ /* 0x0045e6000800003f */
[----:B------:R-:W-:-:S06]  /*159c0*/  UISETP.NE.AND UP0, UPT, UR4, 0x2, UPT ;  /* 0x000000020400788c */ /* 0x000fcc000bf05270 */
[----:B------:R-:W-:-:S13]  /*159d0*/  PLOP3.LUT P0, PT, PT, PT, UP0, 0x80, 0x0 ;  /* 0x000000000000781c */ /* 0x000fda0003f0f008 */
[----:B--2---:R-:W-:Y:S05]  /*159e0*/  @P0 BRA `(.L_x_348) ;  /* 0x0000000000040947 */ /* 0x004fea0003800000 */
[----:B------:R-:W-:Y:S01]  /*159f0*/  BPT.TRAP 0x1 ;  /* 0x000000040000795c */ /* 0x000fe20000300000 */
.L_x_348:
[C---:B-1----:R-:W-:Y:S01]  /*15a00*/  LEA R7, R5.reuse, UR14, 0xe ;  /* 0x0000000e05077c11 */ /* 0x042fe2000f8e70ff */
[----:B------:R-:W-:Y:S01]  /*15a10*/  UIADD3 UR4, UP0, UR22, 0xf0, URZ ;  /* 0x000000f016047890 */ /* 0x000fe2000ff1e03f */
[----:B------:R-:W-:Y:S01]  /*15a20*/  LEA R10, R5, R14, 0xf ;  /* 0x0000000e050a7211 */ /* 0x000fe200078e78ff */
[----:B------:R-:W-:Y:S01]  /*15a30*/  UIADD3 UR24, UP1, UR22, 0x1f0, URZ ;  /* 0x000001f016187890 */ /* 0x000fe2000ff3e03f */
[----:B------:R-:W-:Y:S01]  /*15a40*/  R2UR UR9, R12 ;  /* 0x000000000c0972ca */ /* 0x000fe200000e0000 */
[----:B------:R-:W-:Y:S01]  /*15a50*/  IMAD R7, R7, 0x2, R14 ;  /* 0x0000000207077824 */ /* 0x000fe200078e020e */
[----:B------:R-:W-:Y:S01]  /*15a60*/  R2UR UR5, R10 ;  /* 0x000000000a0572ca */ /* 0x000fe200000e0000 */
[----:B------:R-:W-:Y:S01]  /*15a70*/  UIADD3.X UR25, URZ, UR23, URZ, UP1, !UPT ;  /* 0x000000173f197290 */ /* 0x000fe20008ffe43f */
[----:B------:R-:W-:Y:S01]  /*15a80*/  R2UR UR11, R2 ;  /* 0x00000000020b72ca */ /* 0x000fe200000e0000 */
[----:B------:R-:W-:Y:S01]  /*15a90*/  UMOV UR6, 0x0 ;  /* 0x0000000000067882 */ /* 0x000fe20000000000 */
[----:B------:R-:W-:Y:S01]  /*15aa0*/  R2UR UR8, R7 ;  /* 0x00000000070872ca */ /* 0x000fe200000e0000 */
[----:B------:R-:W-:Y:S01]  /*15ab0*/  UMOV UR7, 0x10000000 ;  /* 0x1000000000077882 */ /* 0x000fe20000000000 */
[----:B------:R-:W-:Y:S01]  /*15ac0*/  R2UR UR10, R11 ;  /* 0x000000000b0a72ca */ /* 0x000fe200000e0000 */
[----:B------:R-:W-:Y:S01]  /*15ad0*/  UMOV UR28, 0x30000 ;  /* 0x00030000001c7882 */ /* 0x000fe20000000000 */
[----:B------:R-:W-:Y:S01]  /*15ae0*/  R2UR UR12, R9 ;  /* 0x00000000090c72ca */ /* 0x000fe200000e0000 */
[----:B------:R-:W-:Y:S01]  /*15af0*/  VIADD R11, R11, 0x40 ;  /* 0x000000400b0b7836 */ /* 0x000fe20000000000 */
[----:B------:R-:W-:-:S02]  /*15b00*/  IADD3 R13, R13, -0x1, RZ ;  /* 0xffffffff0d0d7810 */ /* 0x000fc40007ffe0ff */
[----:B------:R-:W-:Y:S01]  /*15b10*/  R2UR UR21, R3 ;  /* 0x00000000031572ca */ /* 0x000fe200000e0000 */
[----:B------:R-:W-:Y:S01]  /*15b20*/  UIADD3 UR19, UR5, 0x8400, URZ ;  /* 0x0000840005137890 */ /* 0x000fe2000fffe03f */
[----:B------:R-:W-:Y:S01]  /*15b30*/  ISETP.GT.AND P1, PT, R13, 0x1, PT ;  /* 0x000000010d00780c */ /* 0x000fe20003f24270 */
[----:B------:R-:W-:Y:S01]  /*15b40*/  UIADD3.X UR5, URZ, UR23, URZ, UP0, !UPT ;  /* 0x000000173f057290 */ /* 0x000fe200087fe43f */
[----:B------:R-:W-:Y:S01]  /*15b50*/  IADD3 R5, R5, 0x1, RZ ;  /* 0x0000000105057810 */ /* 0x000fe20007ffe0ff */
[----:B------:R-:W-:-:S03]  /*15b60*/  UIADD3 UR20, UR8, 0x20400, URZ ;  /* 0x0002040008147890 */ /* 0x000fc6000fffe03f */
[----:B------:R-:W-:Y:S01]  /*15b70*/  UMOV UR8, UR19 ;  /* 0x0000001300087c82 */ /* 0x000fe20008000000 */
[----:B------:R-:W-:-:S03]  /*15b80*/  ISETP.NE.AND P0, PT, R5, 0x3, PT ;  /* 0x000000030500780c */ /* 0x000fc60003f05270 */
[----:B------:R1:W-:Y:S01]  /*15b90*/  UTMALDG.3D [UR8], [UR4], desc[UR6] ;  /* 0x00000608040075b4 */ /* 0x0003e20008011000 */
[----:B------:R-:W-:Y:S02]  /*15ba0*/  SEL R7, RZ, 0x1, P0 ;  /* 0x00000001ff077807 */ /* 0x000fe40000000000 */
[----:B------:R-:W-:Y:S02]  /*15bb0*/  SEL R5, R5, RZ, P0 ;  /* 0x000000ff05057207 */ /* 0x000fe40000000000 */
[----:B------:R-:W-:Y:S01]  /*15bc0*/  LOP3.LUT R4, R4, R7, RZ, 0x3c, !PT ;  /* 0x0000000704047212 */ /* 0x000fe200078e3cff */
[----:B-1----:R-:W-:Y:S01]  /*15bd0*/  UMOV UR8, UR20 ;  /* 0x0000001400087c82 */ /* 0x002fe20008000000 */
[----:B------:R-:W-:Y:S02]  /*15be0*/  UMOV UR11, UR21 ;  /* 0x00000015000b7c82 */ /* 0x000fe40008000000 */
[----:B------:R1:W-:Y:S02]  /*15bf0*/  UTMALDG.3D.MULTICAST [UR8], [UR24], UR28, desc[UR6] ;  /* 0x00000608180073b4 */ /* 0x0003e4000801181c */
[----:B-1----:R-:W-:Y:S05]  /*15c00*/  @P1 BRA `(.L_x_349) ;  /* 0xfffffffc003c1947 */ /* 0x002fea000383ffff */
.L_x_346:
[----:B------:R-:W-:Y:S05]  /*15c10*/  BSYNC B1 ;  /* 0x0000000000017941 */ /* 0x000fea0003800000 */
.L_x_345:
[----:B------:R-:W2:Y:S01]  /*15c20*/  LDL.LU R14, [R1+0x204] ;  /* 0x00020400010e7983 */ /* 0x000ea20000300800 */
[----:B------:R-:W-:Y:S01]  /*15c30*/  LOP3.LUT P0, RZ, R8, 0xff, RZ, 0xc0, !PT ;  /* 0x000000ff08ff7812 */ /* 0x000fe2000780c0ff */
[----:B------:R-:W-:Y:S02]  /*15c40*/  ULDC.64 UR4, c[0x0][0x8f8] ;  /* 0x00023e0000047ab9 */ /* 0x000fe40000000a00 */
[----:B------:R-:W3:Y:S01]  /*15c50*/  LDL.LU R12, [R1+0x200] ;  /* 0x00020000010c7983 */ /* 0x000ee20000300800 */
[----:B------:R-:W-:Y:S01]  /*15c60*/  IADD3 R6, R6, UR16, RZ ;  /* 0x0000001006067c10 */ /* 0x000fe2000fffe0ff */
[----:B------:R-:W-:Y:S01]  /*15c70*/  UISETP.GE.U32.AND UP0, UPT, UR16, 0x3, UPT ;  /* 0x000000031000788c */ /* 0x000fe2000bf06070 */
[----:B------:R-:W-:Y:S01]  /*15c80*/  BSSY B1, `(.L_x_350) ;  /* 0x0000071000017945 */ /* 0x000fe20003800000 */
[----:B------:R-:W-:Y:S02]  /*15c90*/  MOV R9, 0xffffffff ;  /* 0xffffffff00097802 */ /* 0x000fe40000000f00 */
[----:B------:R-:W-:-:S02]  /*15ca0*/  PRMT R4, RZ, 0x7610, R4 ;  /* 0x00007610ff047816 */ /* 0x000fc40000000004 */
[----:B------:R-:W-:Y:S02]  /*15cb0*/  PLOP3.LUT P1, PT, PT, PT, UP0, 0x80, 0x0 ;  /* 0x000000000000781c */ /* 0x000fe40003f2f008 */
[----:B------:R-:W1:Y:S01]  /*15cc0*/  @P0 S2R R3, SR_CgaCtaId ;  /* 0x0000000000030919 */ /* 0x000e620000008800 */
[----:B------:R-:W-:Y:S02]  /*15cd0*/  @P0 MOV R2, 0x400 ;  /* 0x0000040000020802 */ /* 0x000fe40000000f00 */
[----:B------:R-:W-:Y:S02]  /*15ce0*/  PRMT R8, RZ, 0x7610, R8 ;  /* 0x00007610ff087816 */ /* 0x000fe40000000008 */
[----:B-1----:R-:W-:-:S04]  /*15cf0*/  @P0 LEA R2, R3, R2, 0x18 ;  /* 0x0000000203020211 */ /* 0x002fc800078ec0ff */
[----:B------:R1:W-:Y:S01]  /*15d00*/  @P0 SYNCS.ARRIVE.TRANS64.A1T0 RZ, [R2+URZ+0x78], RZ ;  /* 0x000078ff02ff09a7 */ /* 0x0003e2000810003f */
[----:B------:R-:W-:Y:S02]  /*15d10*/  ISETP.GT.U32.AND P0, PT, R6, 0x2, PT ;  /* 0x000000020600780c */ /* 0x000fe40003f04070 */
[----:B-1----:R-:W-:-:S04]  /*15d20*/  MOV R2, UR16 ;  /* 0x0000001000027c02 */ /* 0x002fc80008000f00 */
[----:B------:R-:W-:Y:S01]  /*15d30*/  ISETP.LT.U32.AND P0, PT, R2, 0x3, P0 ;  /* 0x000000030200780c */ /* 0x000fe20000701070 */
[----:B------:R-:W-:-:S04]  /*15d40*/  IMAD.WIDE.U32 R2, R6, -0x55555555, RZ ;  /* 0xaaaaaaab06027825 */ /* 0x000fc800078e00ff */
[----:B------:R-:W-:Y:S01]  /*15d50*/  IMAD.MOV.U32 R2, RZ, RZ, -0x1 ;  /* 0xffffffffff027424 */ /* 0x000fe200078e00ff */
[----:B------:R-:W-:Y:S02]  /*15d60*/  SHF.R.U32.HI R5, RZ, 0x1, R3 ;  /* 0x00000001ff057819 */ /* 0x000fe40000011603 */
[----:B------:R-:W-:-:S03]  /*15d70*/  SEL R3, RZ, 0x1, !P0 ;  /* 0x00000001ff037807 */ /* 0x000fc60004000000 */
[----:B------:R-:W-:Y:S01]  /*15d80*/  IMAD R6, R5, -0x3, R6 ;  /* 0xfffffffd05067824 */ /* 0x000fe200078e0206 */
[----:B------:R-:W-:Y:S02]  /*15d90*/  LOP3.LUT R0, R0, R3, RZ, 0x3c, !PT ;  /* 0x0000000300007212 */ /* 0x000fe400078e3cff */
[----:B------:R-:W-:Y:S02]  /*15da0*/  MOV R3, 0xffffffff ;  /* 0xffffffff00037802 */ /* 0x000fe40000000f00 */
[----:B------:R-:W-:Y:S02]  /*15db0*/  @P1 LOP3.LUT R0, R0, 0x1, R5, 0x78, !PT ;  /* 0x0000000100001812 */ /* 0x000fe400078e7805 */
[----:B---3--:R-:W-:-:S04]  /*15dc0*/  IADD3 R12, P0, R12, UR54, RZ ;  /* 0x000000360c0c7c10 */ /* 0x008fc8000ff1e0ff */
[----:B--2---:R-:W-:Y:S01]  /*15dd0*/  IADD3.X R14, R14, UR53, RZ, P0, !PT ;  /* 0x000000350e0e7c10 */ /* 0x004fe200087fe4ff */
        /* <DEDUP_REMOVED lines=8> */
[----:B------:R-:W-:Y:S01]  /*15e60*/  ULDC UR7, c[0x0][0x8d8] ;  /* 0x0002360000077ab9 */ /* 0x000fe20000000800 */
[----:B------:R-:W3:Y:S05]  /*15e70*/  S2R R5, SR_CTAID.Y ;  /* 0x0000000000057919 */ /* 0x000eea0000002600 */
[----:B------:R-:W4:Y:S08]  /*15e80*/  LDC R4, c[0x0][0x144] ;  /* 0x00005100ff047b82 */ /* 0x000f300000000800 */
[----:B------:R-:W5:Y:S01]  /*15e90*/  LDC R10, c[0x0][0x148] ;  /* 0x00005200ff0a7b82 */ /* 0x000f620000000800 */
[----:B--2---:R-:W-:-:S02]  /*15ea0*/  ISETP.NE.AND P2, PT, R15, 0x1, PT ;  /* 0x000000010f00780c */ /* 0x004fc40003f45270 */
[----:B-1----:R-:W-:Y:S02]  /*15eb0*/  I2FP.F32.U32 R2, R7 ;  /* 0x0000000700027245 */ /* 0x002fe40000201000 */
[----:B---3--:R-:W-:-:S03]  /*15ec0*/  I2FP.F32.U32 R3, R5 ;  /* 0x0000000500037245 */ /* 0x008fc60000201000 */
[----:B------:R-:W-:Y:S01]  /*15ed0*/  FMUL R2, R2, UR4 ;  /* 0x0000000402027c20 */ /* 0x000fe20008400000 */
[----:B------:R-:W-:Y:S02]  /*15ee0*/  ULDC UR4, c[0x0][0x154] ;  /* 0x0000550000047ab9 */ /* 0x000fe40000000800 */
[----:B------:R-:W-:Y:S01]  /*15ef0*/  FMUL R9, R3, UR4 ;  /* 0x0000000403097c20 */ /* 0x000fe20008400000 */
[----:B------:R-:W-:Y:S02]  /*15f00*/  ULDC.64 UR4, c[0x0][0x8d0] ;  /* 0x0002340000047ab9 */ /* 0x000fe40000000a00 */
[----:B------:R-:W1:Y:S01]  /*15f10*/  F2I.U32.TRUNC.NTZ R2, R2 ;  /* 0x0000000200027305 */ /* 0x000e62000020f000 */
[----:B------:R-:W-:-:S04]  /*15f20*/  ISETP.NE.U32.AND P0, PT, RZ, UR4, PT ;  /* 0x00000004ff007c0c */ /* 0x000fc8000bf05070 */
[----:B------:R-:W-:-:S03]  /*15f30*/  ISETP.NE.AND.EX P0, PT, RZ, UR5, PT, P0 ;  /* 0x00000005ff007c0c */ /* 0x000fc6000bf05300 */
[----:B------:R-:W2:Y:S01]  /*15f40*/  F2I.U32.TRUNC.NTZ R9, R9 ;  /* 0x0000000900097305 */ /* 0x000ea2000020f000 */
[----:B-1----:R-:W-:Y:S01]  /*15f50*/  IMAD.MOV R3, RZ, RZ, -R2 ;  /* 0x000000ffff037224 */ /* 0x002fe200078e0a02 */
[----:B------:R-:W-:-:S03]  /*15f60*/  MOV R2, R12 ;  /* 0x0000000c00027202 */ /* 0x000fc60000000f00 */
[----:B----4-:R-:W-:Y:S01]  /*15f70*/  IMAD R7, R4, R3, R7 ;  /* 0x0000000304077224 */ /* 0x010fe200078e0207 */
[----:B--2---:R-:W-:-:S05]  /*15f80*/  IADD3 R3, -R9, RZ, RZ ;  /* 0x000000ff09037210 */ /* 0x004fca0007ffe1ff */
[----:B-----5:R-:W-:Y:S02]  /*15f90*/  @P2 IMAD R7, R10, R3, R5 ;  /* 0x000000030a072224 */ /* 0x020fe400078e0205 */
[----:B------:R-:W-:Y:S01]  /*15fa0*/  IMAD.MOV.U32 R3, RZ, RZ, R14 ;  /* 0x000000ffff037224 */ /* 0x000fe200078e000e */
[----:B------:R-:W-:Y:S06]  /*15fb0*/  @!P0 BRA `(.L_x_352) ;  /* 0x0000000000288947 */ /* 0x000fec0003800000 */
[----:B------:R-:W-:Y:S02]  /*15fc0*/  ULDC UR6, c[0x0][0x8dc] ;  /* 0x0002370000067ab9 */ /* 0x000fe40000000800 */
[----:B------:R-:W-:-:S04]  /*15fd0*/  IADD3 R3, P0, R12, UR6, RZ ;  /* 0x000000060c037c10 */ /* 0x000fc8000ff1e0ff */
[----:B------:R-:W-:-:S05]  /*15fe0*/  IADD3.X R9, RZ, R14, RZ, P0, !PT ;  /* 0x0000000eff097210 */ /* 0x000fca00007fe4ff */
[----:B------:R-:W-:-:S04]  /*15ff0*/  IMAD.WIDE.U32 R4, R9, UR4, RZ ;  /* 0x0000000409047c25 */ /* 0x000fc8000f8e00ff */
[----:B------:R-:W-:-:S04]  /*16000*/  IMAD.WIDE.U32 R4, P0, R3, UR5, R4 ;  /* 0x0000000503047c25 */ /* 0x000fc8000f800004 */
[----:B------:R-:W-:-:S04]  /*16010*/  IMAD.WIDE.U32 R2, R3, UR4, RZ ;  /* 0x0000000403027c25 */ /* 0x000fc8000f8e00ff */
[----:B------:R-:W-:Y:S01]  /*16020*/  IMAD.MOV.U32 R2, RZ, RZ, R5 ;  /* 0x000000ffff027224 */ /* 0x000fe200078e0005 */
[----:B------:R-:W-:Y:S02]  /*16030*/  IADD3 RZ, P1, R3, R4, RZ ;  /* 0x0000000403ff7210 */ /* 0x000fe40007f3e0ff */
[----:B------:R-:W-:-:S03]  /*16040*/  IADD3.X R3, RZ, RZ, RZ, P0, !PT ;  /* 0x000000ffff037210 */ /* 0x000fc600007fe4ff */
[----:B------:R-:W-:-:S08]  /*16050*/  IMAD.WIDE.U32.X R2, R9, UR5, R2, P1 ;  /* 0x0000000509027c25 */ /* 0x000fd000088e0402 */
.L_x_352:
[--C-:B------:R-:W-:Y:S01]  /*16060*/  SHF.R.U64 R9, R2, UR7, R3.reuse ;  /* 0x0000000702097c19 */ /* 0x100fe20008001203 */
[----:B------:R-:W-:Y:S01]  /*16070*/  ULDC.64 UR4, c[0x0][0x8c8] ;  /* 0x0002320000047ab9 */ /* 0x000fe20000000a00 */
[----:B------:R-:W-:Y:S01]  /*16080*/  SHF.R.U32.HI R2, RZ, UR7, R3 ;  /* 0x00000007ff027c19 */ /* 0x000fe20008011603 */
[----:B------:R-:W-:Y:S01]  /*16090*/  IMAD.MOV.U32 R3, RZ, RZ, R14 ;  /* 0x000000ffff037224 */ /* 0x000fe200078e000e */
[----:B------:R-:W-:Y:S01]  /*160a0*/  IADD3 R11, P0, RZ, -R9, RZ ;  /* 0x80000009ff0b7210 */ /* 0x000fe20007f1e0ff */
[----:B------:R-:W-:-:S03]  /*160b0*/  ULDC.64 UR6, c[0x0][0x8e8] ;  /* 0x00023a0000067ab9 */ /* 0x000fc60000000a00 */
[----:B------:R-:W-:Y:S02]  /*160c0*/  IADD3.X R2, RZ, ~R2, RZ, P0, !PT ;  /* 0x80000002ff027210 */ /* 0x000fe400007fe4ff */
[----:B------:R-:W-:-:S03]  /*160d0*/  ISETP.NE.U32.AND P0, PT, RZ, UR6, PT ;  /* 0x00000006ff007c0c */ /* 0x000fc6000bf05070 */
[----:B------:R-:W-:Y:S01]  /*160e0*/  IMAD R2, R2, UR4, RZ ;  /* 0x0000000402027c24 */ /* 0x000fe2000f8e02ff */
[----:B------:R-:W-:-:S03]  /*160f0*/  ISETP.NE.AND.EX P0, PT, RZ, UR7, PT, P0 ;  /* 0x00000007ff007c0c */ /* 0x000fc6000bf05300 */
[----:B------:R-:W-:Y:S01]  /*16100*/  IMAD R5, R11, UR5, R2 ;  /* 0x000000050b057c24 */ /* 0x000fe2000f8e0202 */
[----:B------:R-:W-:-:S05]  /*16110*/  MOV R2, R12 ;  /* 0x0000000c00027202 */ /* 0x000fca0000000f00 */
[----:B------:R-:W-:Y:S01]  /*16120*/  IMAD.WIDE.U32 R2, R11, UR4, R2 ;  /* 0x000000040b027c25 */ /* 0x000fe2000f8e0002 */
[----:B------:R-:W-:-:S04]  /*16130*/  ULDC UR4, c[0x0][0x8c0] ;  /* 0x0002300000047ab9 */ /* 0x000fc80000000800 */
[----:B------:R-:W-:-:S04]  /*16140*/  IADD3 R3, R3, R5, RZ ;  /* 0x0000000503037210 */ /* 0x000fc80007ffe0ff */
[--C-:B------:R-:W-:Y:S02]  /*16150*/  SHF.R.U64 R10, R2, UR4, R3.reuse ;  /* 0x00000004020a7c19 */ /* 0x100fe40008001203 */
[----:B------:R-:W-:Y:S01]  /*16160*/  SHF.R.U32.HI R3, RZ, UR4, R3 ;  /* 0x00000004ff037c19 */ /* 0x000fe20008011603 */
[----:B------:R-:W-:-:S03]  /*16170*/  ULDC UR4, c[0x0][0x8b0] ;  /* 0x00022c0000047ab9 */ /* 0x000fc60000000800 */
[--C-:B------:R-:W-:Y:S02]  /*16180*/  SHF.R.U32.HI R2, RZ, UR4, R3.reuse ;  /* 0x00000004ff027c19 */ /* 0x100fe40008011603 */
[----:B------:R-:W-:Y:S01]  /*16190*/  SHF.R.U64 R11, R10, UR4, R3 ;  /* 0x000000040a0b7c19 */ /* 0x000fe20008001203 */
[----:B------:R-:W-:Y:S02]  /*161a0*/  ULDC UR4, c[0x0][0x900] ;  /* 0x0002400000047ab9 */ /* 0x000fe40000000800 */
[--C-:B------:R-:W-:Y:S02]  /*161b0*/  SHF.R.U32.HI R13, RZ, UR4, R2.reuse ;  /* 0x00000004ff0d7c19 */ /* 0x100fe40008011602 */
[----:B------:R-:W-:-:S03]  /*161c0*/  SHF.R.U64 R12, R11, UR4, R2 ;  /* 0x000000040b0c7c19 */ /* 0x000fc60008001202 */
[----:B------:R-:W-:Y:S01]  /*161d0*/  IMAD.MOV.U32 R3, RZ, RZ, R13 ;  /* 0x000000ffff037224 */ /* 0x000fe200078e000d */
[----:B------:R-:W-:Y:S01]  /*161e0*/  MOV R2, R12 ;  /* 0x0000000c00027202 */ /* 0x000fe20000000f00 */
        /* <DEDUP_REMOVED lines=11> */
.L_x_353:
[----:B------:R-:W-:Y:S01]  /*162a0*/  ULDC UR4, c[0x0][0x8f0] ;  /* 0x00023c0000047ab9 */ /* 0x000fe20000000800 */
[----:B------:R-:W-:Y:S02]  /*162b0*/  LOP3.LUT R11, R11, UR18, RZ, 0xc0, !PT ;  /* 0x000000120b0b7c12 */ /* 0x000fe4000f8ec0ff */
[----:B------:R-:W-:Y:S01]  /*162c0*/  SHF.R.U64 R2, R2, UR4, R3 ;  /* 0x0000000402027c19 */ /* 0x000fe20008001203 */
[----:B------:R-:W-:-:S03]  /*162d0*/  ULDC UR4, c[0x0][0x8e0] ;  /* 0x0002380000047ab9 */ /* 0x000fc60000000800 */
[C---:B------:R-:W-:Y:S01]  /*162e0*/  IADD3 R3, -R2.reuse, RZ, RZ ;  /* 0x000000ff02037210 */ /* 0x040fe20007ffe1ff */
[----:B------:R-:W-:-:S04]  /*162f0*/  IMAD R4, R2, UR17, R11 ;  /* 0x0000001102047c24 */ /* 0x000fc8000f8e020b */
[----:B------:R-:W-:Y:S01]  /*16300*/  IMAD R12, R3, UR4, R12 ;  /* 0x00000004030c7c24 */ /* 0x000fe2000f8e020c */
[----:B------:R-:W-:Y:S01]  /*16310*/  ULDC UR4, c[0x0][0x8b8] ;  /* 0x00022e0000047ab9 */ /* 0x000fe20000000800 */
[----:B------:R-:W-:Y:S01]  /*16320*/  LOP3.LUT R3, R10, UR15, RZ, 0xc0, !PT ;  /* 0x0000000f0a037c12 */ /* 0x000fe2000f8ec0ff */
[----:B------:R-:W-:Y:S01]  /*16330*/  IMAD R7, R4, UR4, R7 ;  /* 0x0000000404077c24 */ /* 0x000fe2000f8e0207 */
[----:B------:R-:W-:Y:S01]  /*16340*/  ULDC UR4, c[0x0][0x8a8] ;  /* 0x00022a0000047ab9 */ /* 0x000fe20000000800 */
[----:B------:R-:W-:Y:S02]  /*16350*/  MOV R4, 0x1 ;  /* 0x0000000100047802 */ /* 0x000fe40000000f00 */
[----:B------:R-:W-:-:S05]  /*16360*/  IMAD R12, R12, UR4, R3 ;  /* 0x000000040c0c7c24 */ /* 0x000fca000f8e0203 */
[----:B------:R-:W-:Y:S02]  /*16370*/  SEL R3, R12, R7, !P2 ;  /* 0x000000070c037207 */ /* 0x000fe40005000000 */
[----:B------:R-:W-:-:S07]  /*16380*/  SEL R2, R7, R12, !P2 ;  /* 0x0000000c07027207 */ /* 0x000fce0005000000 */
.L_x_351:
[----:B------:R-:W-:Y:S05]  /*16390*/  BSYNC B1 ;  /* 0x0000000000017941 */ /* 0x000fea0003800000 */
.L_x_350:
[----:B------:R-:W-:-:S13]  /*163a0*/  LOP3.LUT P0, RZ, R4, 0xff, RZ, 0xc0, !PT ;  /* 0x000000ff04ff7812 */ /* 0x000fda000780c0ff */
[----:B------:R-:W-:Y:S05]  /*163b0*/  @P0 BRA `(.L_x_354) ;  /* 0xfffffff4001c0947 */ /* 0x000fea000383ffff */
[----:B------:R-:W-:Y:S05]  /*163c0*/  BSYNC B0 ;  /* 0x0000000000007941 */ /* 0x000fea0003800000 */
.L_x_343:
[----:B------:R-:W-:-:S03]  /*163d0*/  UMOV UR4, 0xffffffff ;  /* 0xffffffff00047882 */ /* 0x000fc60000000000 */
[----:B------:R-:W-:Y:S05]  /*163e0*/  BRA.DIV UR4, `(.L_x_355) ;  /* 0x00000012040c7947 */ /* 0x000fea000b800000 */
[----:B------:R-:W-:-:S13]  /*163f0*/  ELECT P6, URZ, PT ;  /* 0x00000000003f782f */ /* 0x000fda00038c0000 */
.L_x_401:
[----:B------:R-:W-:Y:S05]  /*16400*/  @!P6 BRA `(.L_x_14) ;  /* 0x000000000084e947 */ /* 0x000fea0003800000 */
[----:B------:R-:W-:-:S04]  /*16410*/  ULOP3.LUT UR4, UR37, 0x2, URZ, 0xfc, !UPT ;  /* 0x0000000225047892 */ /* 0x000fc8000f8efc3f */
[----:B------:R-:W-:-:S06]  /*16420*/  UISETP.NE.AND UP0, UPT, UR4, 0x3, UPT ;  /* 0x000000030400788c */ /* 0x000fcc000bf05270 */
[----:B------:R-:W-:-:S13]  /*16430*/  PLOP3.LUT P0, PT, PT, PT, UP0, 0x80, 0x0 ;  /* 0x000000000000781c */ /* 0x000fda0003f0f008 */
[----:B------:R-:W-:Y:S05]  /*16440*/  @!P0 BRA `(.L_x_356) ;  /* 0x0000000000048947 */ /* 0x000fea0003800000 */
[----:B--2---:R-:W-:Y:S01]  /*16450*/  BPT.TRAP 0x1 ;  /* 0x000000040000795c */ /* 0x004fe20000300000 */
.L_x_356:
[----:B------:R-:W1:Y:S01]  /*16460*/  S2R R3, SR_CgaCtaId ;  /* 0x0000000000037919 */ /* 0x000e620000008800 */
[----:B------:R-:W-:-:S04]  /*16470*/  MOV R2, 0x400 ;  /* 0x0000040000027802 */ /* 0x000fc80000000f00 */
[----:B-1----:R-:W-:Y:S02]  /*16480*/  LEA R3, R3, R2, 0x18 ;  /* 0x0000000203037211 */ /* 0x002fe400078ec0ff */
[----:B------:R-:W-:-:S03]  /*16490*/  SHF.L.U32 R2, R0, 0x1f, RZ ;  /* 0x0000001f00027819 */ /* 0x000fc600000006ff */
[----:B------:R-:W-:-:S05]  /*164a0*/  VIADD R3, R3, 0x18 ;  /* 0x0000001803037836 */ /* 0x000fca0000000000 */
[----:B------:R-:W-:-:S04]  /*164b0*/  LEA R5, R6, R3, 0x3 ;  /* 0x0000000306057211 */ /* 0x000fc800078e18ff */
[----:B------:R-:W1:Y:S02]  /*164c0*/  SYNCS.PHASECHK.TRANS64.TRYWAIT P0, [R5+URZ], R2 ;  /* 0x00000002050075a7 */ /* 0x000e64000800017f */
[----:B-1----:R-:W-:Y:S05]  /*164d0*/  @!P0 BRA `(.L_x_357) ;  /* 0x0000000c00f08947 */ /* 0x002fea0003800000 */
.L_x_402:
[----:B------:R-:W-:-:S04]  /*164e0*/  IADD3 R6, R6, 0x1, RZ ;  /* 0x0000000106067810 */ /* 0x000fc80007ffe0ff */
[----:B------:R-:W-:-:S04]  /*164f0*/  ISETP.NE.AND P0, PT, R6, 0x3, PT ;  /* 0x000000030600780c */ /* 0x000fc80003f05270 */
[----:B-1----:R-:W-:Y:S02]  /*16500*/  SEL R5, RZ, 0x1, P0 ;  /* 0x00000001ff057807 */ /* 0x002fe40000000000 */
[----:B------:R-:W-:Y:S02]  /*16510*/  SEL R6, R6, RZ, P0 ;  /* 0x000000ff06067207 */ /* 0x000fe40000000000 */
[----:B------:R-:W-:-:S03]  /*16520*/  LOP3.LUT R5, R0, R5, RZ, 0x3c, !PT ;  /* 0x0000000500057212 */ /* 0x000fc600078e3cff */
[----:B------:R-:W-:Y:S01]  /*16530*/  IMAD R7, R6, 0x8, R3 ;  /* 0x0000000806077824 */ /* 0x000fe200078e0203 */
[----:B------:R-:W-:-:S04]  /*16540*/  SHF.L.U32 R0, R5, 0x1f, RZ ;  /* 0x0000001f05007819 */ /* 0x000fc800000006ff */
[----:B------:R-:W1:Y:S02]  /*16550*/  SYNCS.PHASECHK.TRANS64.TRYWAIT P0, [R7+URZ], R0 ;  /* 0x00000000070075a7 */ /* 0x000e64000800017f */
[----:B-1----:R-:W-:Y:S05]  /*16560*/  @!P0 BRA `(.L_x_358) ;  /* 0x0000000c00e08947 */ /* 0x002fea0003800000 */
.L_x_403:
[----:B-1----:R-:W-:-:S04]  /*16570*/  IADD3 R0, R6, 0x1, RZ ;  /* 0x0000000106007810 */ /* 0x002fc80007ffe0ff */
[----:B------:R-:W-:-:S04]  /*16580*/  ISETP.NE.AND P0, PT, R0, 0x3, PT ;  /* 0x000000030000780c */ /* 0x000fc80003f05270 */
[----:B------:R-:W-:Y:S02]  /*16590*/  SEL R2, RZ, 0x1, P0 ;  /* 0x00000001ff027807 */ /* 0x000fe40000000000 */
[----:B------:R-:W-:Y:S02]  /*165a0*/  SEL R0, R0, RZ, P0 ;  /* 0x000000ff00007207 */ /* 0x000fe40000000000 */
[----:B------:R-:W-:Y:S02]  /*165b0*/  LOP3.LUT R2, R5, R2, RZ, 0x3c, !PT ;  /* 0x0000000205027212 */ /* 0x000fe400078e3cff */
[----:B------:R-:W-:Y:S02]  /*165c0*/  LEA R3, R0, R3, 0x3 ;  /* 0x0000000300037211 */ /* 0x000fe400078e18ff */
[----:B------:R-:W-:-:S07]  /*165d0*/  SHF.L.U32 R0, R2, 0x1f, RZ ;  /* 0x0000001f02007819 */ /* 0x000fce00000006ff */
.L_x_359:
[----:B-1----:R1:W3:Y:S02]  /*165e0*/  SYNCS.PHASECHK.TRANS64.TRYWAIT P0, [R3+URZ], R0 ;  /* 0x00000000030075a7 */ /* 0x0022e4000800017f */
[----:B---3--:R-:W-:Y:S05]  /*165f0*/  @!P0 NANOSLEEP.SYNCS 0x989680 ;  /* 0x009896800000895d */ /* 0x008fea0003900000 */
[----:B------:R-:W3:Y:S02]  /*16600*/  @!P0 SYNCS.PHASECHK.TRANS64 P0, [R3+URZ], R0 ;  /* 0x00000000030085a7 */ /* 0x000ee4000800007f */
[----:B---3--:R-:W-:Y:S05]  /*16610*/  @!P0 BRA `(.L_x_359) ;  /* 0xfffffffc00f08947 */ /* 0x008fea000383ffff */
.L_x_14:
[----:B--2---:R-:W-:Y:S05]  /*16620*/  BSYNC B6 ;  /* 0x0000000000067941 */ /* 0x004fea0003800000 */
.L_x_12:
[----:B------:R-:W-:Y:S05]  /*16630*/  EXIT ;  /* 0x000000000000794d */ /* 0x000fea0003800000 */
.L_x_27:
[----:B---3--:R3:W4:Y:S02]  /*16640*/  SYNCS.PHASECHK.TRANS64.TRYWAIT P1, [R3+URZ], R0 ;  /* 0x00000000030075a7 */ /* 0x008724000802017f */
[----:B----4-:R-:W-:Y:S05]  /*16650*/  @!P1 NANOSLEEP.SYNCS 0x989680 ;  /* 0x009896800000995d */ /* 0x010fea0003900000 */
[----:B------:R-:W4:Y:S02]  /*16660*/  @!P1 SYNCS.PHASECHK.TRANS64 P1, [R3+URZ], R0 ;  /* 0x00000000030095a7 */ /* 0x000f24000802007f */
[----:B----4-:R-:W-:Y:S05]  /*16670*/  @!P1 BRA `(.L_x_27) ;  /* 0xfffffffc00f09947 */ /* 0x010fea000383ffff */
[----:B------:R-:W-:Y:S05]  /*16680*/  BRA `(.L_x_26) ;  /* 0xfffffeb400387947 */ /* 0x000fea000383ffff */
.L_x_32:
[----:B--2---:R-:W-:-:S04]  /*16690*/  IMAD.U32 R2, RZ, RZ, UR8 ;  /* 0x00000008ff027e24 */ /* 0x004fc8000f8e00ff */
[----:B------:R2:W3:Y:S03]  /*166a0*/  SYNCS.PHASECHK.TRANS64.TRYWAIT P1, [R2+URZ], R0 ;  /* 0x00000000020075a7 */ /* 0x0004e6000802017f */
[----:B---3--:R-:W-:Y:S05]  /*166b0*/  @!P1 NANOSLEEP.SYNCS 0x989680 ;  /* 0x009896800000995d */ /* 0x008fea0003900000 */
[----:B------:R-:W3:Y:S02]  /*166c0*/  @!P1 SYNCS.PHASECHK.TRANS64 P1, [R2+URZ], R0 ;  /* 0x00000000020095a7 */ /* 0x000ee4000802007f */
[----:B---3--:R-:W-:Y:S05]  /*166d0*/  @!P1 BRA `(.L_x_32) ;  /* 0xfffffffc00ec9947 */ /* 0x008fea000383ffff */
[----:B------:R-:W-:Y:S05]  /*166e0*/  BRA `(.L_x_31) ;  /* 0xfffffeec001c7947 */ /* 0x000fea000383ffff */
.L_x_56:
[----:B-1----:R-:W-:-:S04]  /*166f0*/  MOV R4, UR46 ;  /* 0x0000002e00047c02 */ /* 0x002fc80008000f00 */
[----:B------:R1:W2:Y:S03]  /*16700*/  SYNCS.PHASECHK.TRANS64.TRYWAIT P0, [R4+URZ+0x30], R3 ;  /* 0x00003003040075a7 */ /* 0x0002a6000800017f */
[----:B--2---:R-:W-:Y:S05]  /*16710*/  @!P0 NANOSLEEP.SYNCS 0x989680 ;  /* 0x009896800000895d */ /* 0x004fea0003900000 */
[----:B------:R-:W2:Y:S02]  /*16720*/  @!P0 SYNCS.PHASECHK.TRANS64 P0, [R4+URZ+0x30], R3 ;  /* 0x00003003040085a7 */ /* 0x000ea4000800007f */
[----:B--2---:R-:W-:Y:S05]  /*16730*/  @!P0 BRA `(.L_x_56) ;  /* 0xfffffffc00ec8947 */ /* 0x004fea000383ffff */
[----:B------:R-:W-:Y:S05]  /*16740*/  BRA `(.L_x_360) ;  /* 0xffffff3c00687947 */ /* 0x000fea000383ffff */
.L_x_67:
[----:B-1----:R1:W2:Y:S02]  /*16750*/  SYNCS.PHASECHK.TRANS64.TRYWAIT P2, [R13+URZ+0x30], R20 ;  /* 0x000030140d0075a7 */ /* 0x0022a4000804017f */
[----:B--2---:R-:W-:Y:S05]  /*16760*/  @!P2 NANOSLEEP.SYNCS 0x989680 ;  /* 0x009896800000a95d */ /* 0x004fea0003900000 */
[----:B------:R-:W2:Y:S02]  /*16770*/  @!P2 SYNCS.PHASECHK.TRANS64 P2, [R13+URZ+0x30], R20 ;  /* 0x000030140d00a5a7 */ /* 0x000ea4000804007f */
[----:B--2---:R-:W-:Y:S05]  /*16780*/  @!P2 BRA `(.L_x_67) ;  /* 0xfffffffc00f0a947 */ /* 0x004fea000383ffff */
[----:B------:R-:W-:Y:S05]  /*16790*/  BRA `(.L_x_361) ;  /* 0xffffff4400d47947 */ /* 0x000fea000383ffff */
.L_x_77:
[----:B-1----:R1:W2:Y:S02]  /*167a0*/  SYNCS.PHASECHK.TRANS64.TRYWAIT P2, [R13+URZ+0x30], R20 ;  /* 0x000030140d0075a7 */ /* 0x0022a4000804017f */
[----:B--2---:R-:W-:Y:S05]  /*167b0*/  @!P2 NANOSLEEP.SYNCS 0x989680 ;  /* 0x009896800000a95d */ /* 0x004fea0003900000 */
[----:B------:R-:W2:Y:S02]  /*167c0*/  @!P2 SYNCS.PHASECHK.TRANS64 P2, [R13+URZ+0x30], R20 ;  /* 0x000030140d00a5a7 */ /* 0x000ea4000804007f */
[----:B--2---:R-:W-:Y:S05]  /*167d0*/  @!P2 BRA `(.L_x_77) ;  /* 0xfffffffc00f0a947 */ /* 0x004fea000383ffff */
[----:B------:R-:W-:Y:S05]  /*167e0*/  BRA `(.L_x_362) ;  /* 0xffffff4c008c7947 */ /* 0x000fea000383ffff */
.L_x_87:
[----:B-1----:R1:W2:Y:S02]  /*167f0*/  SYNCS.PHASECHK.TRANS64.TRYWAIT P2, [R20+URZ+0x30], R21 ;  /* 0x00003015140075a7 */ /* 0x0022a4000804017f */
[----:B--2---:R-:W-:Y:S05]  /*16800*/  @!P2 NANOSLEEP.SYNCS 0x989680 ;  /* 0x009896800000a95d */ /* 0x004fea0003900000 */
[----:B------:R-:W2:Y:S02]  /*16810*/  @!P2 SYNCS.PHASECHK.TRANS64 P2, [R20+URZ+0x30], R21 ;  /* 0x000030151400a5a7 */ /* 0x000ea4000804007f */
[----:B--2---:R-:W-:Y:S05]  /*16820*/  @!P2 BRA `(.L_x_87) ;  /* 0xfffffffc00f0a947 */ /* 0x004fea000383ffff */
[----:B------:R-:W-:Y:S05]  /*16830*/  BRA `(.L_x_363) ;  /* 0xffffff54008c7947 */ /* 0x000fea000383ffff */
.L_x_97:
[----:B-1----:R1:W2:Y:S02]  /*16840*/  SYNCS.PHASECHK.TRANS64.TRYWAIT P2, [R20+URZ+0x30], R21 ;  /* 0x00003015140075a7 */ /* 0x0022a4000804017f */
[----:B--2---:R-:W-:Y:S05]  /*16850*/  @!P2 NANOSLEEP.SYNCS 0x989680 ;  /* 0x009896800000a95d */ /* 0x004fea0003900000 */
[----:B------:R-:W2:Y:S02]  /*16860*/  @!P2 SYNCS.PHASECHK.TRANS64 P2, [R20+URZ+0x30], R21 ;  /* 0x000030151400a5a7 */ /* 0x000ea4000804007f */
[----:B--2---:R-:W-:Y:S05]  /*16870*/  @!P2 BRA `(.L_x_97) ;  /* 0xfffffffc00f0a947 */ /* 0x004fea000383ffff */
[----:B------:R-:W-:Y:S05]  /*16880*/  BRA `(.L_x_364) ;  /* 0xffffff5c00507947 */ /* 0x000fea000383ffff */
.L_x_107:
[----:B-1----:R1:W2:Y:S02]  /*16890*/  SYNCS.PHASECHK.TRANS64.TRYWAIT P2, [R20+URZ+0x30], R21 ;  /* 0x00003015140075a7 */ /* 0x0022a4000804017f */
[----:B--2---:R-:W-:Y:S05]  /*168a0*/  @!P2 NANOSLEEP.SYNCS 0x989680 ;  /* 0x009896800000a95d */ /* 0x004fea0003900000 */
[----:B------:R-:W2:Y:S02]  /*168b0*/  @!P2 SYNCS.PHASECHK.TRANS64 P2, [R20+URZ+0x30], R21 ;  /* 0x000030151400a5a7 */ /* 0x000ea4000804007f */
[----:B--2---:R-:W-:Y:S05]  /*168c0*/  @!P2 BRA `(.L_x_107) ;  /* 0xfffffffc00f0a947 */ /* 0x004fea000383ffff */
[----:B------:R-:W-:Y:S05]  /*168d0*/  BRA `(.L_x_365) ;  /* 0xffffff6400547947 */ /* 0x000fea000383ffff */
.L_x_117:
[----:B-1----:R1:W2:Y:S02]  /*168e0*/  SYNCS.PHASECHK.TRANS64.TRYWAIT P2, [R20+URZ+0x30], R21 ;  /* 0x00003015140075a7 */ /* 0x0022a4000804017f */
[----:B--2---:R-:W-:Y:S05]  /*168f0*/  @!P2 NANOSLEEP.SYNCS 0x989680 ;  /* 0x009896800000a95d */ /* 0x004fea0003900000 */
[----:B------:R-:W2:Y:S02]  /*16900*/  @!P2 SYNCS.PHASECHK.TRANS64 P2, [R20+URZ+0x30], R21 ;  /* 0x000030151400a5a7 */ /* 0x000ea4000804007f */
[----:B--2---:R-:W-:Y:S05]  /*16910*/  @!P2 BRA `(.L_x_117) ;  /* 0xfffffffc00f0a947 */ /* 0x004fea000383ffff */
[----:B------:R-:W-:Y:S05]  /*16920*/  BRA `(.L_x_366) ;  /* 0xffffff6c00107947 */ /* 0x000fea000383ffff */
.L_x_127:
[----:B-1----:R1:W2:Y:S02]  /*16930*/  SYNCS.PHASECHK.TRANS64.TRYWAIT P2, [R20+URZ+0x30], R21 ;  /* 0x00003015140075a7 */ /* 0x0022a4000804017f */
[----:B--2---:R-:W-:Y:S05]  /*16940*/  @!P2 NANOSLEEP.SYNCS 0x989680 ;  /* 0x009896800000a95d */ /* 0x004fea0003900000 */
[----:B------:R-:W2:Y:S02]  /*16950*/  @!P2 SYNCS.PHASECHK.TRANS64 P2, [R20+URZ+0x30], R21 ;  /* 0x000030151400a5a7 */ /* 0x000ea4000804007f */
[----:B--2---:R-:W-:Y:S05]  /*16960*/  @!P2 BRA `(.L_x_127) ;  /* 0xfffffffc00f0a947 */ /* 0x004fea000383ffff */
[----:B------:R-:W-:Y:S05]  /*16970*/  BRA `(.L_x_367) ;  /* 0xffffff74000c7947 */ /* 0x000fea000383ffff */
.L_x_137:
[----:B-1----:R1:W2:Y:S02]  /*16980*/  SYNCS.PHASECHK.TRANS64.TRYWAIT P2, [R20+URZ+0x30], R21 ;  /* 0x00003015140075a7 */ /* 0x0022a4000804017f */
[----:B--2---:R-:W-:Y:S05]  /*16990*/  @!P2 NANOSLEEP.SYNCS 0x989680 ;  /* 0x009896800000a95d */ /* 0x004fea0003900000 */
[----:B------:R-:W2:Y:S02]  /*169a0*/  @!P2 SYNCS.PHASECHK.TRANS64 P2, [R20+URZ+0x30], R21 ;  /* 0x000030151400a5a7 */ /* 0x000ea4000804007f */
[----:B--2---:R-:W-:Y:S05]  /*169b0*/  @!P2 BRA `(.L_x_137) ;  /* 0xfffffffc00f0a947 */ /* 0x004fea000383ffff */
[----:B------:R-:W-:Y:S05]  /*169c0*/  BRA `(.L_x_368) ;  /* 0xffffff7800c87947 */ /* 0x000fea000383ffff */
.L_x_147:
[----:B-1----:R1:W2:Y:S02]  /*169d0*/  SYNCS.PHASECHK.TRANS64.TRYWAIT P2, [R20+URZ+0x30], R21 ;  /* 0x00003015140075a7 */ /* 0x0022a4000804017f */
[----:B--2---:R-:W-:Y:S05]  /*169e0*/  @!P2 NANOSLEEP.SYNCS 0x989680 ;  /* 0x009896800000a95d */ /* 0x004fea0003900000 */
[----:B------:R-:W2:Y:S02]  /*169f0*/  @!P2 SYNCS.PHASECHK.TRANS64 P2, [R20+URZ+0x30], R21 ;  /* 0x000030151400a5a7 */ /* 0x000ea4000804007f */
[----:B--2---:R-:W-:Y:S05]  /*16a00*/  @!P2 BRA `(.L_x_147) ;  /* 0xfffffffc00f0a947 */ /* 0x004fea000383ffff */
[----:B------:R-:W-:Y:S05]  /*16a10*/  BRA `(.L_x_369) ;  /* 0xffffff8000c47947 */ /* 0x000fea000383ffff */
.L_x_157:
[----:B-1----:R1:W2:Y:S02]  /*16a20*/  SYNCS.PHASECHK.TRANS64.TRYWAIT P2, [R20+URZ+0x30], R21 ;  /* 0x00003015140075a7 */ /* 0x0022a4000804017f */
[----:B--2---:R-:W-:Y:S05]  /*16a30*/  @!P2 NANOSLEEP.SYNCS 0x989680 ;  /* 0x009896800000a95d */ /* 0x004fea0003900000 */
[----:B------:R-:W2:Y:S02]  /*16a40*/  @!P2 SYNCS.PHASECHK.TRANS64 P2, [R20+URZ+0x30], R21 ;  /* 0x000030151400a5a7 */ /* 0x000ea4000804007f */
[----:B--2---:R-:W-:Y:S05]  /*16a50*/  @!P2 BRA `(.L_x_157) ;  /* 0xfffffffc00f0a947 */ /* 0x004fea000383ffff */
[----:B------:R-:W-:Y:S05]  /*16a60*/  BRA `(.L_x_370) ;  /* 0xffffff8800807947 */ /* 0x000fea000383ffff */
.L_x_167:
[----:B-1----:R1:W2:Y:S02]  /*16a70*/  SYNCS.PHASECHK.TRANS64.TRYWAIT P2, [R20+URZ+0x30], R21 ;  /* 0x00003015140075a7 */ /* 0x0022a4000804017f */
[----:B--2---:R-:W-:Y:S05]  /*16a80*/  @!P2 NANOSLEEP.SYNCS 0x989680 ;  /* 0x009896800000a95d */ /* 0x004fea0003900000 */
[----:B------:R-:W2:Y:S02]  /*16a90*/  @!P2 SYNCS.PHASECHK.TRANS64 P2, [R20+URZ+0x30], R21 ;  /* 0x000030151400a5a7 */ /* 0x000ea4000804007f */
[----:B--2---:R-:W-:Y:S05]  /*16aa0*/  @!P2 BRA `(.L_x_167) ;  /* 0xfffffffc00f0a947 */ /* 0x004fea000383ffff */
[----:B------:R-:W-:Y:S05]  /*16ab0*/  BRA `(.L_x_371) ;  /* 0xffffff90007c7947 */ /* 0x000fea000383ffff */
.L_x_177:
[----:B-1----:R1:W2:Y:S02]  /*16ac0*/  SYNCS.PHASECHK.TRANS64.TRYWAIT P2, [R20+URZ+0x30], R21 ;  /* 0x00003015140075a7 */ /* 0x0022a4000804017f */
[----:B--2---:R-:W-:Y:S05]  /*16ad0*/  @!P2 NANOSLEEP.SYNCS 0x989680 ;  /* 0x009896800000a95d */ /* 0x004fea0003900000 */
[----:B------:R-:W2:Y:S02]  /*16ae0*/  @!P2 SYNCS.PHASECHK.TRANS64 P2, [R20+URZ+0x30], R21 ;  /* 0x000030151400a5a7 */ /* 0x000ea4000804007f */
[----:B--2---:R-:W-:Y:S05]  /*16af0*/  @!P2 BRA `(.L_x_177) ;  /* 0xfffffffc00f0a947 */ /* 0x004fea000383ffff */
[----:B------:R-:W-:Y:S05]  /*16b00*/  BRA `(.L_x_372) ;  /* 0xffffff9800387947 */ /* 0x000fea000383ffff */
.L_x_187:
[----:B-1----:R1:W2:Y:S02]  /*16b10*/  SYNCS.PHASECHK.TRANS64.TRYWAIT P2, [R20+URZ+0x30], R21 ;  /* 0x00003015140075a7 */ /* 0x0022a4000804017f */
[----:B--2---:R-:W-:Y:S05]  /*16b20*/  @!P2 NANOSLEEP.SYNCS 0x989680 ;  /* 0x009896800000a95d */ /* 0x004fea0003900000 */
[----:B------:R-:W2:Y:S02]  /*16b30*/  @!P2 SYNCS.PHASECHK.TRANS64 P2, [R20+URZ+0x30], R21 ;  /* 0x000030151400a5a7 */ /* 0x000ea4000804007f */
[----:B--2---:R-:W-:Y:S05]  /*16b40*/  @!P2 BRA `(.L_x_187) ;  /* 0xfffffffc00f0a947 */ /* 0x004fea000383ffff */
[----:B------:R-:W-:Y:S05]  /*16b50*/  BRA `(.L_x_373) ;  /* 0xffffffa000347947 */ /* 0x000fea000383ffff */
.L_x_197:
[----:B--2---:R2:W3:Y:S02]  /*16b60*/  SYNCS.PHASECHK.TRANS64.TRYWAIT P2, [R20+URZ+0x30], R21 ;  /* 0x00003015140075a7 */ /* 0x0044e4000804017f */
[----:B---3--:R-:W-:Y:S05]  /*16b70*/  @!P2 NANOSLEEP.SYNCS 0x989680 ;  /* 0x009896800000a95d */ /* 0x008fea0003900000 */
[----:B------:R-:W3:Y:S02]  /*16b80*/  @!P2 SYNCS.PHASECHK.TRANS64 P2, [R20+URZ+0x30], R21 ;  /* 0x000030151400a5a7 */ /* 0x000ee4000804007f */
[----:B---3--:R-:W-:Y:S05]  /*16b90*/  @!P2 BRA `(.L_x_197) ;  /* 0xfffffffc00f0a947 */ /* 0x008fea000383ffff */
[----:B------:R-:W-:Y:S05]  /*16ba0*/  BRA `(.L_x_374) ;  /* 0xffffffa400f07947 */ /* 0x000fea000383ffff */
.L_x_207:
[----:B--2---:R2:W3:Y:S02]  /*16bb0*/  SYNCS.PHASECHK.TRANS64.TRYWAIT P2, [R12+URZ+0x30], R13 ;  /* 0x0000300d0c0075a7 */ /* 0x0044e4000804017f */
[----:B---3--:R-:W-:Y:S05]  /*16bc0*/  @!P2 NANOSLEEP.SYNCS 0x989680 ;  /* 0x009896800000a95d */ /* 0x008fea0003900000 */
[----:B------:R-:W3:Y:S02]  /*16bd0*/  @!P2 SYNCS.PHASECHK.TRANS64 P2, [R12+URZ+0x30], R13 ;  /* 0x0000300d0c00a5a7 */ /* 0x000ee4000804007f */
[----:B---3--:R-:W-:Y:S05]  /*16be0*/  @!P2 BRA `(.L_x_207) ;  /* 0xfffffffc00f0a947 */ /* 0x008fea000383ffff */
[----:B------:R-:W-:Y:S05]  /*16bf0*/  BRA `(.L_x_375) ;  /* 0xffffffac00ec7947 */ /* 0x000fea000383ffff */
.L_x_227:
[----:B-1----:R-:W-:-:S04]  /*16c00*/  MOV R5, UR4 ;  /* 0x0000000400057c02 */ /* 0x002fc80008000f00 */
[----:B------:R1:W2:Y:S03]  /*16c10*/  SYNCS.PHASECHK.TRANS64.TRYWAIT P0, [R5+URZ+0x78], R0 ;  /* 0x00007800050075a7 */ /* 0x0002a6000800017f */
[----:B--2---:R-:W-:Y:S05]  /*16c20*/  @!P0 NANOSLEEP.SYNCS 0x989680 ;  /* 0x009896800000895d */ /* 0x004fea0003900000 */
[----:B------:R-:W2:Y:S02]  /*16c30*/  @!P0 SYNCS.PHASECHK.TRANS64 P0, [R5+URZ+0x78], R0 ;  /* 0x00007800050085a7 */ /* 0x000ea4000800007f */
[----:B--2---:R-:W-:Y:S05]  /*16c40*/  @!P0 BRA `(.L_x_227) ;  /* 0xfffffffc00ec8947 */ /* 0x004fea000383ffff */
[----:B------:R-:W-:Y:S05]  /*16c50*/  BRA `(.L_x_226) ;  /* 0xffffffc400787947 */ /* 0x000fea000383ffff */
.L_x_236:
[----:B-1----:R-:W-:-:S04]  /*16c60*/  IMAD.U32 R3, RZ, RZ, UR4 ;  /* 0x00000004ff037e24 */ /* 0x002fc8000f8e00ff */
[----:B------:R1:W2:Y:S03]  /*16c70*/  SYNCS.PHASECHK.TRANS64.TRYWAIT P2, [R3+URZ+0x50], R2 ;  /* 0x00005002030075a7 */ /* 0x0002a6000804017f */
[----:B--2---:R-:W-:Y:S05]  /*16c80*/  @!P2 NANOSLEEP.SYNCS 0x989680 ;  /* 0x009896800000a95d */ /* 0x004fea0003900000 */
[----:B------:R-:W2:Y:S02]  /*16c90*/  @!P2 SYNCS.PHASECHK.TRANS64 P2, [R3+URZ+0x50], R2 ;  /* 0x000050020300a5a7 */ /* 0x000ea4000804007f */
[----:B--2---:R-:W-:Y:S05]  /*16ca0*/  @!P2 BRA `(.L_x_236) ;  /* 0xfffffffc00eca947 */ /* 0x004fea000383ffff */
[----:B------:R-:W-:Y:S05]  /*16cb0*/  BRA `(.L_x_376) ;  /* 0xffffffc800707947 */ /* 0x000fea000383ffff */
.L_x_242:
[----:B-12---:R-:W-:-:S04]  /*16cc0*/  MOV R3, UR4 ;  /* 0x0000000400037c02 */ /* 0x006fc80008000f00 */
[----:B------:R1:W2:Y:S03]  /*16cd0*/  SYNCS.PHASECHK.TRANS64.TRYWAIT P2, [R3+URZ+0x58], R2 ;  /* 0x00005802030075a7 */ /* 0x0002a6000804017f */
[----:B--2---:R-:W-:Y:S05]  /*16ce0*/  @!P2 NANOSLEEP.SYNCS 0x989680 ;  /* 0x009896800000a95d */ /* 0x004fea0003900000 */
[----:B------:R-:W2:Y:S02]  /*16cf0*/  @!P2 SYNCS.PHASECHK.TRANS64 P2, [R3+URZ+0x58], R2 ;  /* 0x000058020300a5a7 */ /* 0x000ea4000804007f */
[----:B--2---:R-:W-:Y:S05]  /*16d00*/  @!P2 BRA `(.L_x_242) ;  /* 0xfffffffc00eca947 */ /* 0x004fea000383ffff */
[----:B------:R-:W-:Y:S05]  /*16d10*/  BRA `(.L_x_377) ;  /* 0xffffffc800b87947 */ /* 0x000fea000383ffff */
.L_x_248:
[----:B-123--:R-:W-:-:S04]  /*16d20*/  MOV R3, UR4 ;  /* 0x0000000400037c02 */ /* 0x00efc80008000f00 */
[----:B------:R1:W2:Y:S03]  /*16d30*/  SYNCS.PHASECHK.TRANS64.TRYWAIT P2, [R3+URZ+0x60], R2 ;  /* 0x00006002030075a7 */ /* 0x0002a6000804017f */
[----:B--2---:R-:W-:Y:S05]  /*16d40*/  @!P2 NANOSLEEP.SYNCS 0x989680 ;  /* 0x009896800000a95d */ /* 0x004fea0003900000 */
[----:B------:R-:W2:Y:S02]  /*16d50*/  @!P2 SYNCS.PHASECHK.TRANS64 P2, [R3+URZ+0x60], R2 ;  /* 0x000060020300a5a7 */ /* 0x000ea4000804007f */
[----:B--2---:R-:W-:Y:S05]  /*16d60*/  @!P2 BRA `(.L_x_248) ;  /* 0xfffffffc00eca947 */ /* 0x004fea000383ffff */
[----:B------:R-:W-:Y:S05]  /*16d70*/  BRA `(.L_x_378) ;  /* 0xffffffcc000c7947 */ /* 0x000fea000383ffff */
.L_x_254:
[----:B-1234-:R-:W-:-:S04]  /*16d80*/  IMAD.U32 R3, RZ, RZ, UR4 ;  /* 0x00000004ff037e24 */ /* 0x01efc8000f8e00ff */
[----:B------:R1:W2:Y:S03]  /*16d90*/  SYNCS.PHASECHK.TRANS64.TRYWAIT P2, [R3+URZ+0x68], R2 ;  /* 0x00006802030075a7 */ /* 0x0002a6000804017f */
[----:B--2---:R-:W-:Y:S05]  /*16da0*/  @!P2 NANOSLEEP.SYNCS 0x989680 ;  /* 0x009896800000a95d */ /* 0x004fea0003900000 */
[----:B------:R-:W2:Y:S02]  /*16db0*/  @!P2 SYNCS.PHASECHK.TRANS64 P2, [R3+URZ+0x68], R2 ;  /* 0x000068020300a5a7 */ /* 0x000ea4000804007f */
[----:B--2---:R-:W-:Y:S05]  /*16dc0*/  @!P2 BRA `(.L_x_254) ;  /* 0xfffffffc00eca947 */ /* 0x004fea000383ffff */
[----:B------:R-:W-:Y:S05]  /*16dd0*/  BRA `(.L_x_379) ;  /* 0xffffffcc00587947 */ /* 0x000fea000383ffff */
.L_x_260:
[----:B-1----:R-:W-:-:S04]  /*16de0*/  MOV R4, UR4 ;  /* 0x0000000400047c02 */ /* 0x002fc80008000f00 */
[----:B------:R1:W2:Y:S03]  /*16df0*/  SYNCS.PHASECHK.TRANS64.TRYWAIT P2, [R4+URZ+0x50], R3 ;  /* 0x00005003040075a7 */ /* 0x0002a6000804017f */
[----:B--2---:R-:W-:Y:S05]  /*16e00*/  @!P2 NANOSLEEP.SYNCS 0x989680 ;  /* 0x009896800000a95d */ /* 0x004fea0003900000 */
[----:B------:R-:W2:Y:S02]  /*16e10*/  @!P2 SYNCS.PHASECHK.TRANS64 P2, [R4+URZ+0x50], R3 ;  /* 0x000050030400a5a7 */ /* 0x000ea4000804007f */
[----:B--2---:R-:W-:Y:S05]  /*16e20*/  @!P2 BRA `(.L_x_260) ;  /* 0xfffffffc00eca947 */ /* 0x004fea000383ffff */
[----:B------:R-:W-:Y:S05]  /*16e30*/  BRA `(.L_x_380) ;  /* 0xffffffcc00ac7947 */ /* 0x000fea000383ffff */
.L_x_266:
[----:B-12---:R-:W-:-:S04]  /*16e40*/  MOV R4, UR4 ;  /* 0x0000000400047c02 */ /* 0x006fc80008000f00 */
[----:B------:R1:W2:Y:S03]  /*16e50*/  SYNCS.PHASECHK.TRANS64.TRYWAIT P2, [R4+URZ+0x58], R3 ;  /* 0x00005803040075a7 */ /* 0x0002a6000804017f */
[----:B--2---:R-:W-:Y:S05]  /*16e60*/  @!P2 NANOSLEEP.SYNCS 0x989680 ;  /* 0x009896800000a95d */ /* 0x004fea0003900000 */
[----:B------:R-:W2:Y:S02]  /*16e70*/  @!P2 SYNCS.PHASECHK.TRANS64 P2, [R4+URZ+0x58], R3 ;  /* 0x000058030400a5a7 */ /* 0x000ea4000804007f */
[----:B--2---:R-:W-:Y:S05]  /*16e80*/  @!P2 BRA `(.L_x_266) ;  /* 0xfffffffc00eca947 */ /* 0x004fea000383ffff */
[----:B------:R-:W-:Y:S05]  /*16e90*/  BRA `(.L_x_381) ;  /* 0xffffffcc00ec7947 */ /* 0x000fea000383ffff */
.L_x_272:
[----:B-123--:R-:W-:-:S04]  /*16ea0*/  IMAD.U32 R4, RZ, RZ, UR4 ;  /* 0x00000004ff047e24 */ /* 0x00efc8000f8e00ff */
[----:B------:R1:W2:Y:S03]  /*16eb0*/  SYNCS.PHASECHK.TRANS64.TRYWAIT P2, [R4+URZ+0x60], R3 ;  /* 0x00006003040075a7 */ /* 0x0002a6000804017f */
[----:B--2---:R-:W-:Y:S05]  /*16ec0*/  @!P2 NANOSLEEP.SYNCS 0x989680 ;  /* 0x009896800000a95d */ /* 0x004fea0003900000 */
[----:B------:R-:W2:Y:S02]  /*16ed0*/  @!P2 SYNCS.PHASECHK.TRANS64 P2, [R4+URZ+0x60], R3 ;  /* 0x000060030400a5a7 */ /* 0x000ea4000804007f */
[----:B--2---:R-:W-:Y:S05]  /*16ee0*/  @!P2 BRA `(.L_x_272) ;  /* 0xfffffffc00eca947 */ /* 0x004fea000383ffff */
[----:B------:R-:W-:Y:S05]  /*16ef0*/  BRA `(.L_x_382) ;  /* 0xffffffd000347947 */ /* 0x000fea000383ffff */
.L_x_278:
[----:B-1234-:R-:W-:-:S04]  /*16f00*/  MOV R4, UR4 ;  /* 0x0000000400047c02 */ /* 0x01efc80008000f00 */
[----:B------:R1:W2:Y:S03]  /*16f10*/  SYNCS.PHASECHK.TRANS64.TRYWAIT P2, [R4+URZ+0x68], R3 ;  /* 0x00006803040075a7 */ /* 0x0002a6000804017f */
[----:B--2---:R-:W-:Y:S05]  /*16f20*/  @!P2 NANOSLEEP.SYNCS 0x989680 ;  /* 0x009896800000a95d */ /* 0x004fea0003900000 */
[----:B------:R-:W2:Y:S02]  /*16f30*/  @!P2 SYNCS.PHASECHK.TRANS64 P2, [R4+URZ+0x68], R3 ;  /* 0x000068030400a5a7 */ /* 0x000ea4000804007f */
[----:B--2---:R-:W-:Y:S05]  /*16f40*/  @!P2 BRA `(.L_x_278) ;  /* 0xfffffffc00eca947 */ /* 0x004fea000383ffff */
[----:B------:R-:W-:Y:S05]  /*16f50*/  BRA `(.L_x_383) ;  /* 0xffffffd000747947 */ /* 0x000fea000383ffff */
.L_x_284:
[----:B------:R-:W-:-:S04]  /*16f60*/  MOV R5, UR4 ;  /* 0x0000000400057c02 */ /* 0x000fc80008000f00 */
[----:B------:R1:W1:Y:S03]  /*16f70*/  SYNCS.PHASECHK.TRANS64.TRYWAIT P2, [R5+URZ+0x50], R2 ;  /* 0x00005002050075a7 */ /* 0x000266000804017f */
[----:B-1----:R-:W-:Y:S05]  /*16f80*/  @!P2 NANOSLEEP.SYNCS 0x989680 ;  /* 0x009896800000a95d */ /* 0x002fea0003900000 */
[----:B------:R-:W1:Y:S02]  /*16f90*/  @!P2 SYNCS.PHASECHK.TRANS64 P2, [R5+URZ+0x50], R2 ;  /* 0x000050020500a5a7 */ /* 0x000e64000804007f */
[----:B-1----:R-:W-:Y:S05]  /*16fa0*/  @!P2 BRA `(.L_x_284) ;  /* 0xfffffffc00eca947 */ /* 0x002fea000383ffff */
[----:B------:R-:W-:Y:S05]  /*16fb0*/  BRA `(.L_x_384) ;  /* 0xffffffd000bc7947 */ /* 0x000fea000383ffff */
.L_x_290:
[----:B------:R-:W-:-:S04]  /*16fc0*/  IMAD.U32 R5, RZ, RZ, UR4 ;  /* 0x00000004ff057e24 */ /* 0x000fc8000f8e00ff */
[----:B------:R1:W1:Y:S03]  /*16fd0*/  SYNCS.PHASECHK.TRANS64.TRYWAIT P2, [R5+URZ+0x58], R2 ;  /* 0x00005802050075a7 */ /* 0x000266000804017f */
[----:B-1----:R-:W-:Y:S05]  /*16fe0*/  @!P2 NANOSLEEP.SYNCS 0x989680 ;  /* 0x009896800000a95d */ /* 0x002fea0003900000 */
[----:B------:R-:W1:Y:S02]  /*16ff0*/  @!P2 SYNCS.PHASECHK.TRANS64 P2, [R5+URZ+0x58], R2 ;  /* 0x000058020500a5a7 */ /* 0x000e64000804007f */
[----:B-1----:R-:W-:Y:S05]  /*17000*/  @!P2 BRA `(.L_x_290) ;  /* 0xfffffffc00eca947 */ /* 0x002fea000383ffff */
[----:B------:R-:W-:Y:S05]  /*17010*/  BRA `(.L_x_385) ;  /* 0xffffffd400007947 */ /* 0x000fea000383ffff */
.L_x_296:
[----:B------:R-:W-:-:S04]  /*17020*/  MOV R5, UR4 ;  /* 0x0000000400057c02 */ /* 0x000fc80008000f00 */
[----:B------:R1:W1:Y:S03]  /*17030*/  SYNCS.PHASECHK.TRANS64.TRYWAIT P2, [R5+URZ+0x60], R2 ;  /* 0x00006002050075a7 */ /* 0x000266000804017f */
[----:B-1----:R-:W-:Y:S05]  /*17040*/  @!P2 NANOSLEEP.SYNCS 0x989680 ;  /* 0x009896800000a95d */ /* 0x002fea0003900000 */
[----:B------:R-:W1:Y:S02]  /*17050*/  @!P2 SYNCS.PHASECHK.TRANS64 P2, [R5+URZ+0x60], R2 ;  /* 0x000060020500a5a7 */ /* 0x000e64000804007f */
[----:B-1----:R-:W-:Y:S05]  /*17060*/  @!P2 BRA `(.L_x_296) ;  /* 0xfffffffc00eca947 */ /* 0x002fea000383ffff */
[----:B------:R-:W-:Y:S05]  /*17070*/  BRA `(.L_x_386) ;  /* 0xffffffd400487947 */ /* 0x000fea000383ffff */
.L_x_302:
[----:B------:R-:W-:-:S04]  /*17080*/  MOV R5, UR4 ;  /* 0x0000000400057c02 */ /* 0x000fc80008000f00 */
[----:B------:R1:W1:Y:S03]  /*17090*/  SYNCS.PHASECHK.TRANS64.TRYWAIT P2, [R5+URZ+0x68], R2 ;  /* 0x00006802050075a7 */ /* 0x000266000804017f */
[----:B-1----:R-:W-:Y:S05]  /*170a0*/  @!P2 NANOSLEEP.SYNCS 0x989680 ;  /* 0x009896800000a95d */ /* 0x002fea0003900000 */
[----:B------:R-:W1:Y:S02]  /*170b0*/  @!P2 SYNCS.PHASECHK.TRANS64 P2, [R5+URZ+0x68], R2 ;  /* 0x000068020500a5a7 */ /* 0x000e64000804007f */
[----:B-1----:R-:W-:Y:S05]  /*170c0*/  @!P2 BRA `(.L_x_302) ;  /* 0xfffffffc00eca947 */ /* 0x002fea000383ffff */
[----:B------:R-:W-:Y:S05]  /*170d0*/  BRA `(.L_x_387) ;  /* 0xffffffd4008c7947 */ /* 0x000fea000383ffff */
.L_x_308:
[----:B-1----:R-:W-:-:S04]  /*170e0*/  IMAD.U32 R2, RZ, RZ, UR4 ;  /* 0x00000004ff027e24 */ /* 0x002fc8000f8e00ff */
[----:B------:R1:W1:Y:S03]  /*170f0*/  SYNCS.PHASECHK.TRANS64.TRYWAIT P2, [R2+URZ+0x50], R3 ;  /* 0x00005003020075a7 */ /* 0x000266000804017f */
[----:B-1----:R-:W-:Y:S05]  /*17100*/  @!P2 NANOSLEEP.SYNCS 0x989680 ;  /* 0x009896800000a95d */ /* 0x002fea0003900000 */
[----:B------:R-:W1:Y:S02]  /*17110*/  @!P2 SYNCS.PHASECHK.TRANS64 P2, [R2+URZ+0x50], R3 ;  /* 0x000050030200a5a7 */ /* 0x000e64000804007f */
[----:B-1----:R-:W-:Y:S05]  /*17120*/  @!P2 BRA `(.L_x_308) ;  /* 0xfffffffc00eca947 */ /* 0x002fea000383ffff */
[----:B------:R-:W-:Y:S05]  /*17130*/  BRA `(.L_x_388) ;  /* 0xffffffd400d47947 */ /* 0x000fea000383ffff */
.L_x_314:
[----:B-1----:R-:W-:-:S04]  /*17140*/  MOV R2, UR4 ;  /* 0x0000000400027c02 */ /* 0x002fc80008000f00 */
[----:B------:R1:W1:Y:S03]  /*17150*/  SYNCS.PHASECHK.TRANS64.TRYWAIT P2, [R2+URZ+0x58], R3 ;  /* 0x00005803020075a7 */ /* 0x000266000804017f */
[----:B-1----:R-:W-:Y:S05]  /*17160*/  @!P2 NANOSLEEP.SYNCS 0x989680 ;  /* 0x009896800000a95d */ /* 0x002fea0003900000 */
[----:B------:R-:W1:Y:S02]  /*17170*/  @!P2 SYNCS.PHASECHK.TRANS64 P2, [R2+URZ+0x58], R3 ;  /* 0x000058030200a5a7 */ /* 0x000e64000804007f */
[----:B-1----:R-:W-:Y:S05]  /*17180*/  @!P2 BRA `(.L_x_314) ;  /* 0xfffffffc00eca947 */ /* 0x002fea000383ffff */
[----:B------:R-:W-:Y:S05]  /*17190*/  BRA `(.L_x_389) ;  /* 0xffffffd800187947 */ /* 0x000fea000383ffff */
.L_x_320:
[----:B-1----:R-:W-:-:S04]  /*171a0*/  MOV R2, UR4 ;  /* 0x0000000400027c02 */ /* 0x002fc80008000f00 */
[----:B------:R1:W1:Y:S03]  /*171b0*/  SYNCS.PHASECHK.TRANS64.TRYWAIT P2, [R2+URZ+0x60], R3 ;  /* 0x00006003020075a7 */ /* 0x000266000804017f */
[----:B-1----:R-:W-:Y:S05]  /*171c0*/  @!P2 NANOSLEEP.SYNCS 0x989680 ;  /* 0x009896800000a95d */ /* 0x002fea0003900000 */
[----:B------:R-:W1:Y:S02]  /*171d0*/  @!P2 SYNCS.PHASECHK.TRANS64 P2, [R2+URZ+0x60], R3 ;  /* 0x000060030200a5a7 */ /* 0x000e64000804007f */
[----:B-1----:R-:W-:Y:S05]  /*171e0*/  @!P2 BRA `(.L_x_320) ;  /* 0xfffffffc00eca947 */ /* 0x002fea000383ffff */
[----:B------:R-:W-:Y:S05]  /*171f0*/  BRA `(.L_x_390) ;  /* 0xffffffd800607947 */ /* 0x000fea000383ffff */
.L_x_326:
[----:B-1----:R-:W-:-:S04]  /*17200*/  IMAD.U32 R2, RZ, RZ, UR4 ;  /* 0x00000004ff027e24 */ /* 0x002fc8000f8e00ff */
[----:B------:R1:W1:Y:S03]  /*17210*/  SYNCS.PHASECHK.TRANS64.TRYWAIT P2, [R2+URZ+0x68], R3 ;  /* 0x00006803020075a7 */ /* 0x000266000804017f */
[----:B-1----:R-:W-:Y:S05]  /*17220*/  @!P2 NANOSLEEP.SYNCS 0x989680 ;  /* 0x009896800000a95d */ /* 0x002fea0003900000 */
[----:B------:R-:W1:Y:S02]  /*17230*/  @!P2 SYNCS.PHASECHK.TRANS64 P2, [R2+URZ+0x68], R3 ;  /* 0x000068030200a5a7 */ /* 0x000e64000804007f */
[----:B-1----:R-:W-:Y:S05]  /*17240*/  @!P2 BRA `(.L_x_326) ;  /* 0xfffffffc00eca947 */ /* 0x002fea000383ffff */
[----:B------:R-:W-:Y:S05]  /*17250*/  BRA `(.L_x_391) ;  /* 0xffffffd800a47947 */ /* 0x000fea000383ffff */
.L_x_336:
[----:B--2---:R2:W4:Y:S02]  /*17260*/  SYNCS.PHASECHK.TRANS64.TRYWAIT P0, [R0+URZ+0x50], R3 ;  /* 0x00005003000075a7 */ /* 0x004524000800017f */
[----:B----4-:R-:W-:Y:S05]  /*17270*/  @!P0 NANOSLEEP.SYNCS 0x989680 ;  /* 0x009896800000895d */ /* 0x010fea0003900000 */
[----:B------:R-:W4:Y:S02]  /*17280*/  @!P0 SYNCS.PHASECHK.TRANS64 P0, [R0+URZ+0x50], R3 ;  /* 0x00005003000085a7 */ /* 0x000f24000800007f */
[----:B----4-:R-:W-:Y:S05]  /*17290*/  @!P0 BRA `(.L_x_336) ;  /* 0xfffffffc00f08947 */ /* 0x010fea000383ffff */
[----:B------:R-:W-:Y:S05]  /*172a0*/  BRA `(.L_x_392) ;  /* 0xffffffe000ac7947 */ /* 0x000fea000383ffff */
.L_x_338:
[----:B----4-:R4:W1:Y:S02]  /*172b0*/  SYNCS.PHASECHK.TRANS64.TRYWAIT P0, [R0+URZ+0x58], R3 ;  /* 0x00005803000075a7 */ /* 0x010864000800017f */
[----:B-1----:R-:W-:Y:S05]  /*172c0*/  @!P0 NANOSLEEP.SYNCS 0x989680 ;  /* 0x009896800000895d */ /* 0x002fea0003900000 */
[----:B------:R-:W1:Y:S02]  /*172d0*/  @!P0 SYNCS.PHASECHK.TRANS64 P0, [R0+URZ+0x58], R3 ;  /* 0x00005803000085a7 */ /* 0x000e64000800007f */
[----:B-1----:R-:W-:Y:S05]  /*172e0*/  @!P0 BRA `(.L_x_338) ;  /* 0xfffffffc00f08947 */ /* 0x002fea000383ffff */
[----:B------:R-:W-:Y:S05]  /*172f0*/  BRA `(.L_x_393) ;  /* 0xffffffe000a87947 */ /* 0x000fea000383ffff */
.L_x_340:
[----:B------:R1:W1:Y:S02]  /*17300*/  SYNCS.PHASECHK.TRANS64.TRYWAIT P0, [R0+URZ+0x60], R3 ;  /* 0x00006003000075a7 */ /* 0x000264000800017f */
[----:B-1----:R-:W-:Y:S05]  /*17310*/  @!P0 NANOSLEEP.SYNCS 0x989680 ;  /* 0x009896800000895d */ /* 0x002fea0003900000 */
[----:B------:R-:W1:Y:S02]  /*17320*/  @!P0 SYNCS.PHASECHK.TRANS64 P0, [R0+URZ+0x60], R3 ;  /* 0x00006003000085a7 */ /* 0x000e64000800007f */
[----:B-1----:R-:W-:Y:S05]  /*17330*/  @!P0 BRA `(.L_x_340) ;  /* 0xfffffffc00f08947 */ /* 0x002fea000383ffff */
[----:B------:R-:W-:Y:S05]  /*17340*/  BRA `(.L_x_394) ;  /* 0xffffffe000a47947 */ /* 0x000fea000383ffff */
.L_x_344:
[----:B------:R-:W-:Y:S01]  /*17350*/  BSSY B1, `(.L_x_395) ;  /* 0x0000006000017945 */ /* 0x000fe20003800000 */
[----:B------:R-:W-:-:S07]  /*17360*/  MOV R15, 0xffffffff ;  /* 0xffffffff000f7802 */ /* 0x000fce0000000f00 */
[----:B------:R-:W-:Y:S05]  /*17370*/  WARPSYNC.COLLECTIVE R15, `(.L_x_396) ;  /* 0x000000000f0c7348 */ /* 0x000fea0003c00000 */
[----:B------:R-:W-:Y:S02]  /*17380*/  ELECT P6, UR62, PT ;  /* 0x00000000003e782f */ /* 0x000fe400038c0000 */
[----:B------:R-:W-:Y:S01]  /*17390*/  MOV R14, UR62 ;  /* 0x0000003e000e7c02 */ /* 0x000fe20008000f00 */
[----:B------:R-:W-:Y:S10]  /*173a0*/  ENDCOLLECTIVE ;  /* 0x000000000000791b */ /* 0x000ff40003800000 */
.L_x_396:
[----:B------:R-:W-:Y:S05]  /*173b0*/  BSYNC B1 ;  /* 0x0000000000017941 */ /* 0x000fea0003800000 */
.L_x_395:
[----:B------:R-:W-:Y:S05]  /*173c0*/  BRA `(.L_x_397) ;  /* 0xffffffe400247947 */ /* 0x000fea000383ffff */
.L_x_347:
[----:B-1----:R1:W3:Y:S02]  /*173d0*/  SYNCS.PHASECHK.TRANS64.TRYWAIT P0, [R12+URZ+0x18], R7 ;  /* 0x000018070c0075a7 */ /* 0x0022e4000800017f */
[----:B---3--:R-:W-:Y:S05]  /*173e0*/  @!P0 NANOSLEEP.SYNCS 0x989680 ;  /* 0x009896800000895d */ /* 0x008fea0003900000 */
[----:B------:R-:W3:Y:S02]  /*173f0*/  @!P0 SYNCS.PHASECHK.TRANS64 P0, [R12+URZ+0x18], R7 ;  /* 0x000018070c0085a7 */ /* 0x000ee4000800007f */
[----:B---3--:R-:W-:Y:S05]  /*17400*/  @!P0 BRA `(.L_x_347) ;  /* 0xfffffffc00f08947 */ /* 0x008fea000383ffff */
[----:B------:R-:W-:Y:S05]  /*17410*/  BRA `(.L_x_398) ;  /* 0xffffffe400607947 */ /* 0x000fea000383ffff */
.L_x_355:
[----:B------:R-:W-:Y:S01]  /*17420*/  BSSY B0, `(.L_x_399) ;  /* 0x0000006000007945 */ /* 0x000fe20003800000 */
[----:B------:R-:W-:-:S07]  /*17430*/  MOV R15, 0xffffffff ;  /* 0xffffffff000f7802 */ /* 0x000fce0000000f00 */
[----:B--2---:R-:W-:Y:S05]  /*17440*/  WARPSYNC.COLLECTIVE R15, `(.L_x_400) ;  /* 0x000000000f0c7348 */ /* 0x004fea0003c00000 */
[----:B------:R-:W-:Y:S02]  /*17450*/  ELECT P6, UR62, PT ;  /* 0x00000000003e782f */ /* 0x000fe400038c0000 */
[----:B------:R-:W-:Y:S01]  /*17460*/  MOV R14, UR62 ;  /* 0x0000003e000e7c02 */ /* 0x000fe20008000f00 */
[----:B--2---:R-:W-:Y:S10]  /*17470*/  ENDCOLLECTIVE ;  /* 0x000000000000791b */ /* 0x004ff40003800000 */
.L_x_400:
[----:B------:R-:W-:Y:S05]  /*17480*/  BSYNC B0 ;  /* 0x0000000000007941 */ /* 0x000fea0003800000 */
.L_x_399:
[----:B------:R-:W-:Y:S05]  /*17490*/  BRA `(.L_x_401) ;  /* 0xffffffec00d87947 */ /* 0x000fea000383ffff */
.L_x_357:
[----:B-1----:R1:W3:Y:S02]  /*174a0*/  SYNCS.PHASECHK.TRANS64.TRYWAIT P0, [R5+URZ], R2 ;  /* 0x00000002050075a7 */ /* 0x0022e4000800017f */
[----:B---3--:R-:W-:Y:S05]  /*174b0*/  @!P0 NANOSLEEP.SYNCS 0x989680 ;  /* 0x009896800000895d */ /* 0x008fea0003900000 */
[----:B------:R-:W3:Y:S02]  /*174c0*/  @!P0 SYNCS.PHASECHK.TRANS64 P0, [R5+URZ], R2 ;  /* 0x00000002050085a7 */ /* 0x000ee4000800007f */
[----:B---3--:R-:W-:Y:S05]  /*174d0*/  @!P0 BRA `(.L_x_357) ;  /* 0xfffffffc00f08947 */ /* 0x008fea000383ffff */
[----:B------:R-:W-:Y:S05]  /*174e0*/  BRA `(.L_x_402) ;  /* 0xffffffec00fc7947 */ /* 0x000fea000383ffff */
.L_x_358:
[----:B-1----:R1:W3:Y:S02]  /*174f0*/  SYNCS.PHASECHK.TRANS64.TRYWAIT P0, [R7+URZ], R0 ;  /* 0x00000000070075a7 */ /* 0x0022e4000800017f */
[----:B---3--:R-:W-:Y:S05]  /*17500*/  @!P0 NANOSLEEP.SYNCS 0x989680 ;  /* 0x009896800000895d */ /* 0x008fea0003900000 */
[----:B------:R-:W3:Y:S02]  /*17510*/  @!P0 SYNCS.PHASECHK.TRANS64 P0, [R7+URZ], R0 ;  /* 0x00000000070085a7 */ /* 0x000ee4000800007f */
[----:B---3--:R-:W-:Y:S05]  /*17520*/  @!P0 BRA `(.L_x_358) ;  /* 0xfffffffc00f08947 */ /* 0x008fea000383ffff */
[----:B------:R-:W-:Y:S05]  /*17530*/  BRA `(.L_x_403) ;  /* 0xfffffff0000c7947 */ /* 0x000fea000383ffff */
.L_x_404:
[----:B------:R-:W-:-:S00]  /*17540*/  BRA `(.L_x_404) ;  /* 0xfffffffc00fc7947 */ /* 0x000fc0000383ffff */
[----:B------:R-:W-:-:S00]  /*17550*/  NOP ;  /* 0x0000000000007918 */ /* 0x000fc00000000000 */
        /* <DEDUP_REMOVED lines=10> */
.L_x_405:


//--------------------- .nv.global.init           --------------------------
	.section	.nv.global.init,"aw",@progbits
.nv.global.init:
	.type		$str$22,@object
	.size		$str$22,($str$26 - $str$22)
$str$22:
        /*0000*/ 	.byte	0x6b, 0x5f, 0x74, 0x69, 0x6c, 0x65, 0x5f, 0x63, 0x6f, 0x75, 0x6e, 0x74, 0x20, 0x3e, 0x3d, 0x20
        /*0010*/ 	.byte	0x31, 0x00
	.type		$str$26,@object
	.size		$str$26,($str$27 - $str$26)
$str$26:
        /*0012*/ 	.byte	0x28, 0x61, 0x64, 0x64, 0x72, 0x65, 0x73, 0x73, 0x20, 0x26, 0x20, 0x6d, 0x61, 0x73, 0x6b, 0x29
        /*0022*/ 	.byte	0x20, 0x3d, 0x3d, 0x20, 0x30, 0x00
	.type		$str$27,@object
	.size		$str$27,($str$23 - $str$27)
$str$27:
        /*0028*/ 	.byte	0x2f, 0x74, 0x6d, 0x70, 0x2f, 0x63, 0x75, 0x74, 0x6c, 0x61, 0x73, 0x73, 0x5f, 0x73, 0x77, 0x65
        /*0038*/ 	.byte	0x65, 0x70, 0x5f, 0x73, 0x72, 0x63, 0x2f, 0x69, 0x6e, 0x63, 0x6c, 0x75, 0x64, 0x65, 0x2f, 0x63
        /*0048*/ 	.byte	0x75, 0x74, 0x65, 0x2f, 0x70, 0x6f, 0x69, 0x6e, 0x74, 0x65, 0x72, 0x5f, 0x66, 0x6c, 0x61, 0x67
        /*0058*/ 	.byte	0x67, 0x65, 0x64, 0x2e, 0x68, 0x70, 0x70, 0x00
	.type		$str$23,@object
	.size		$str$23,(__unnamed_2 - $str$23)
$str$23:
        /*0060*/ 	.byte	0x2f, 0x74, 0x6d, 0x70, 0x2f, 0x63, 0x75, 0x74, 0x6c, 0x61, 0x73, 0x73, 0x5f, 0x73, 0x77, 0x65
        /*0070*/ 	.byte	0x65, 0x70, 0x5f, 0x73, 0x72, 0x63, 0x2f, 0x69, 0x6e, 0x63, 0x6c, 0x75, 0x64, 0x65, 0x2f, 0x63
        /*0080*/ 	.byte	0x75, 0x74, 0x6c, 0x61, 0x73, 0x73, 0x2f, 0x67, 0x65, 0x6d, 0x6d, 0x2f, 0x63, 0x6f, 0x6c, 0x6c
        /*0090*/ 	.byte	0x65, 0x63, 0x74, 0x69, 0x76, 0x65, 0x2f, 0x73, 0x6d, 0x39, 0x30, 0x5f, 0x6d, 0x6d, 0x61, 0x5f
        /*00a0*/ 	.byte	0x74, 0x6d, 0x61, 0x5f, 0x67, 0x6d, 0x6d, 0x61, 0x5f, 0x73, 0x73, 0x5f, 0x77, 0x61, 0x72, 0x70
        /*00b0*/ 	.byte	0x73, 0x70, 0x65, 0x63, 0x69, 0x61, 0x6c, 0x69, 0x7a, 0x65, 0x64, 0x2e, 0x68, 0x70, 0x70, 0x00
	.type		__unnamed_2,@object
	.size		__unnamed_2,(__unnamed_1 - __unnamed_2)
__unnamed_2:
        /* <DEDUP_REMOVED lines=28> */
        /*0280*/ 	.byte	0x36, 0x3e, 0x3e, 0x3e, 0x3e, 0x3e, 0x5d, 0x00
	.type		__unnamed_1,@object
	.size		__unnamed_1,(.L_0 - __unnamed_1)
__unnamed_1:
        /* <DEDUP_REMOVED lines=182> */
.L_0:


//--------------------- .nv.shared._ZN7cutlass13device_kernelINS_4gemm6kernel13GemmUniversalIN4cute5tupleIJiiiiEEENS1_10collective13CollectiveMmaINS1_34MainloopSm90TmaGmmaWarpSpecializedILi3ENS5_IJNS4_1CILi2EEENSA_ILi1EEESC_EEENS1_35KernelTmaWarpSpecializedCooperativeEEENS5_IJNSA_ILi256EEESG_NSA_ILi64EEEEEENS_6half_tENS5_IJlSC_lEEESJ_SK_NS4_8TiledMMAINS4_8MMA_AtomIJNS4_4SM904GMMA26MMA_64x256x16_F32F16F16_SSILNSO_5MajorE0ELSQ_0ELNSO_7ScaleInE1ELSR_1EEEEEENS4_6LayoutISD_NS5_IJSC_NSA_ILi0EEESV_EEEEENS5_IJNS4_10UnderscoreESY_SY_EEEEENS4_13SM90_TMA_LOADENS4_14ComposedLayoutINS4_7SwizzleILi3ELi4ELi3EEENS4_18smem_ptr_flag_bitsILi16EEENSU_INS5_IJNSA_ILi8EEESH_EEENS5_IJSH_SC_EEEEEEEvNS4_8identityENS4_23SM90_TMA_LOAD_MULTICASTES1B_vS1C_EENS_8epilogue10collective18CollectiveEpilogueINS1F_22Sm90TmaWarpSpecializedILi4ELi2ELi16ELb1ELb0EEEJSI_NS5_IJNSA_ILi128EEENSA_ILi32EEEEEESJ_SK_SJ_SK_NS1F_6fusion15FusionCallbacksIS1J_NS1N_23LinCombPerRowBiasEltActINS1F_6thread4ReLuESJ_fSJ_SJ_fLi8ELNS_15FloatRoundStyleE2EEESI_S1M_JEEES11_NS12_INS13_ILi2ELi4ELi3EEES16_NSU_INS5_IJS17_S1L_EEENS5_IJS1L_SC_EEEEEEENS4_17SM75_U32x4_LDSM_NENS4_14SM90_TMA_STOREES1Z_NS4_17SM90_U32x4_STSM_NENS4_9Copy_AtomIJS22_SJ_EEEvEEEvvEEEEvNT_6ParamsE --------------------------
	.section	.nv.shared._ZN7cutlass13device_kernelINS_4gemm6kernel13GemmUniversalIN4cute5tupleIJiiiiEEENS1_10collective13CollectiveMmaINS1_34MainloopSm90TmaGmmaWarpSpecializedILi3ENS5_IJNS4_1CILi2EEENSA_ILi1EEESC_EEENS1_35KernelTmaWarpSpecializedCooperativeEEENS5_IJNSA_ILi256EEESG_NSA_ILi64EEEEEENS_6half_tENS5_IJlSC_lEEESJ_SK_NS4_8TiledMMAINS4_8MMA_AtomIJNS4_4SM904GMMA26MMA_64x256x16_F32F16F16_SSILNSO_5MajorE0ELSQ_0ELNSO_7ScaleInE1ELSR_1EEEEEENS4_6LayoutISD_NS5_IJSC_NSA_ILi0EEESV_EEEEENS5_IJNS4_10UnderscoreESY_SY_EEEEENS4_13SM90_TMA_LOADENS4_14ComposedLayoutINS4_7SwizzleILi3ELi4ELi3EEENS4_18smem_ptr_flag_bitsILi16EEENSU_INS5_IJNSA_ILi8EEESH_EEENS5_IJSH_SC_EEEEEEEvNS4_8identityENS4_23SM90_TMA_LOAD_MULTICASTES1B_vS1C_EENS_8epilogue10collective18CollectiveEpilogueINS1F_22Sm90TmaWarpSpecializedILi4ELi2ELi16ELb1ELb0EEEJSI_NS5_IJNSA_ILi128EEENSA_ILi32EEEEEESJ_SK_SJ_SK_NS1F_6fusion15FusionCallbacksIS1J_NS1N_23LinCombPerRowBiasEltActINS1F_6thread4ReLuESJ_fSJ_SJ_fLi8ELNS_15FloatRoundStyleE2EEESI_S1M_JEEES11_NS12_INS13_ILi2ELi4ELi3EEES16_NSU_INS5_IJS17_S1L_EEENS5_IJS1L_SC_EEEEEEENS4_17SM75_U32x4_LDSM_NENS4_14SM90_TMA_STOREES1Z_NS4_17SM90_U32x4_STSM_NENS4_9Copy_AtomIJS22_SJ_EEEvEEEvvEEEEvNT_6ParamsE,"aw",@nobits
	.sectionflags	@""
	.align	16
	.zero		1024


//--------------------- .nv.shared.reserved.0     --------------------------
	.section	.nv.shared.reserved.0,"aw",@nobits
	.weak		__nv_reservedSMEM_offset_0_alias
	.size		__nv_reservedSMEM_offset_0_alias, 0, 0
	.other		__nv_reservedSMEM_offset_0_alias,@"STO_CUDA_RESERVED_SHARED STV_DEFAULT"
__nv_reservedSMEM_offset_0_alias:
	.zero		0


//--------------------- .nv.global                --------------------------
	.section	.nv.global,"aw",@nobits
.nv.global:
	.type		_ZN39_INTERNAL_c640a04e_4_k_cu_0d719ea2_27894cute1_E,@object
	.size		_ZN39_INTERNAL_c640a04e_4_k_cu_0d719ea2_27894cute1_E,(_ZN39_INTERNAL_c640a04e_4_k_cu_0d719ea2_27894cuda3std3__45__cpo6cbeginE - _ZN39_INTERNAL_c640a04e_4_k_cu_0d719ea2_27894cute1_E)
_ZN39_INTERNAL_c640a04e_4_k_cu_0d719ea2_27894cute1_E:
	.zero		1
	.type		_ZN39_INTERNAL_c640a04e_4_k_cu_0d719ea2_27894cuda3std3__45__cpo6cbeginE,@object
	.size		_ZN39_INTERNAL_c640a04e_4_k_cu_0d719ea2_27894cuda3std3__45__cpo6cbeginE,(_ZN39_INTERNAL_c640a04e_4_k_cu_0d719ea2_27894cuda3std3__48in_placeE - _ZN39_INTERNAL_c640a04e_4_k_cu_0d719ea2_27894cuda3std3__45__cpo6cbeginE)
_ZN39_INTERNAL_c640a04e_4_k_cu_0d719ea2_27894cuda3std3__45__cpo6cbeginE:
	.zero		1
	.type		_ZN39_INTERNAL_c640a04e_4_k_cu_0d719ea2_27894cuda3std3__48in_placeE,@object
	.size		_ZN39_INTERNAL_c640a04e_4_k_cu_0d719ea2_27894cuda3std3__48in_placeE,(_ZN39_INTERNAL_c640a04e_4_k_cu_0d719ea2_27894cuda3std6ranges3__45__cpo9iter_moveE - _ZN39_INTERNAL_c640a04e_4_k_cu_0d719ea2_27894cuda3std3__48in_placeE)
_ZN39_INTERNAL_c640a04e_4_k_cu_0d719ea2_27894cuda3std3__48in_placeE:
	.zero		1
	.type		_ZN39_INTERNAL_c640a04e_4_k_cu_0d719ea2_27894cuda3std6ranges3__45__cpo9iter_moveE,@object
	.size		_ZN39_INTERNAL_c640a04e_4_k_cu_0d719ea2_27894cuda3std6ranges3__45__cpo9iter_moveE,(_ZN39_INTERNAL_c640a04e_4_k_cu_0d719ea2_27894cuda3std3__45__cpo5beginE - _ZN39_INTERNAL_c640a04e_4_k_cu_0d719ea2_27894cuda3std6ranges3__45__cpo9iter_moveE)
_ZN39_INTERNAL_c640a04e_4_k_cu_0d719ea2_27894cuda3std6ranges3__45__cpo9iter_moveE:
	.zero		1
	.type		_ZN39_INTERNAL_c640a04e_4_k_cu_0d719ea2_27894cuda3std3__45__cpo5beginE,@object
	.size		_ZN39_INTERNAL_c640a04e_4_k_cu_0d719ea2_27894cuda3std3__45__cpo5beginE,(_ZN39_INTERNAL_c640a04e_4_k_cu_0d719ea2_27894cuda3std3__441_GLOBAL__N__c640a04e_4_k_cu_0d719ea2_27896ignoreE - _ZN39_INTERNAL_c640a04e_4_k_cu_0d719ea2_27894cuda3std3__45__cpo5beginE)
_ZN39_INTERNAL_c640a04e_4_k_cu_0d719ea2_27894cuda3std3__45__cpo5beginE:
	.zero		1
	.type		_ZN39_INTERNAL_c640a04e_4_k_cu_0d719ea2_27894cuda3std3__441_GLOBAL__N__c640a04e_4_k_cu_0d719ea2_27896ignoreE,@object
	.size		_ZN39_INTERNAL_c640a04e_4_k_cu_0d719ea2_27894cuda3std3__441_GLOBAL__N__c640a04e_4_k_cu_0d719ea2_27896ignoreE,(_ZN39_INTERNAL_c640a04e_4_k_cu_0d719ea2_27894cute7productE - _ZN39_INTERNAL_c640a04e_4_k_cu_0d719ea2_27894cuda3std3__441_GLOBAL__N__c640a04e_4_k_cu_0d719ea2_27896ignoreE)
_ZN39_INTERNAL_c640a04e_4_k_cu_0d719ea2_27894cuda3std3__441_GLOBAL__N__c640a04e_4_k_cu_0d719ea2_27896ignoreE:
	.zero		1
	.type		_ZN39_INTERNAL_c640a04e_4_k_cu_0d719ea2_27894cute7productE,@object
	.size		_ZN39_INTERNAL_c640a04e_4_k_cu_0d719ea2_27894cute7productE,(_ZN39_INTERNAL_c640a04e_4_k_cu_0d719ea2_27894cuda3std3__45__cpo3endE - _ZN39_INTERNAL_c640a04e_4_k_cu_0d719ea2_27894cute7productE)
_ZN39_INTERNAL_c640a04e_4_k_cu_0d719ea2_27894cute7productE:
	.zero		1
	.type		_ZN39_INTERNAL_c640a04e_4_k_cu_0d719ea2_27894cuda3std3__45__cpo3endE,@object
	.size		_ZN39_INTERNAL_c640a04e_4_k_cu_0d719ea2_27894cuda3std3__45__cpo3endE,(_ZN39_INTERNAL_c640a04e_4_k_cu_0d719ea2_27894cuda3std3__419piecewise_constructE - _ZN39_INTERNAL_c640a04e_4_k_cu_0d719ea2_27894cuda3std3__45__cpo3endE)
_ZN39_INTERNAL_c640a04e_4_k_cu_0d719ea2_27894cuda3std3__45__cpo3endE:
	.zero		1
	.type		_ZN39_INTERNAL_c640a04e_4_k_cu_0d719ea2_27894cuda3std3__419piecewise_constructE,@object
	.size		_ZN39_INTERNAL_c640a04e_4_k_cu_0d719ea2_27894cuda3std3__419piecewise_constructE,(_ZN39_INTERNAL_c640a04e_4_k_cu_0d719ea2_27894cuda3std3__45__cpo4cendE - _ZN39_INTERNAL_c640a04e_4_k_cu_0d719ea2_27894cuda3std3__419piecewise_constructE)
_ZN39_INTERNAL_c640a04e_4_k_cu_0d719ea2_27894cuda3std3__419piecewise_constructE:
	.zero		1
	.type		_ZN39_INTERNAL_c640a04e_4_k_cu_0d719ea2_27894cuda3std3__45__cpo4cendE,@object
	.size		_ZN39_INTERNAL_c640a04e_4_k_cu_0d719ea2_27894cuda3std3__45__cpo4cendE,(_ZN39_INTERNAL_c640a04e_4_k_cu_0d719ea2_27894cuda3std6ranges3__45__cpo4swapE - _ZN39_INTERNAL_c640a04e_4_k_cu_0d719ea2_27894cuda3std3__45__cpo4cendE)
_ZN39_INTERNAL_c640a04e_4_k_cu_0d719ea2_27894cuda3std3__45__cpo4cendE:
	.zero		1
	.type		_ZN39_INTERNAL_c640a04e_4_k_cu_0d719ea2_27894cuda3std6ranges3__45__cpo4swapE,@object
	.size		_ZN39_INTERNAL_c640a04e_4_k_cu_0d719ea2_27894cuda3std6ranges3__45__cpo4swapE,(.L_9 - _ZN39_INTERNAL_c640a04e_4_k_cu_0d719ea2_27894cuda3std6ranges3__45__cpo4swapE)
_ZN39_INTERNAL_c640a04e_4_k_cu_0d719ea2_27894cuda3std6ranges3__45__cpo4swapE:
	.zero		1
.L_9:


//--------------------- .nv.constant0._ZN7cutlass13device_kernelINS_4gemm6kernel13GemmUniversalIN4cute5tupleIJiiiiEEENS1_10collective13CollectiveMmaINS1_34MainloopSm90TmaGmmaWarpSpecializedILi3ENS5_IJNS4_1CILi2EEENSA_ILi1EEESC_EEENS1_35KernelTmaWarpSpecializedCooperativeEEENS5_IJNSA_ILi256EEESG_NSA_ILi64EEEEEENS_6half_tENS5_IJlSC_lEEESJ_SK_NS4_8TiledMMAINS4_8MMA_AtomIJNS4_4SM904GMMA26MMA_64x256x16_F32F16F16_SSILNSO_5MajorE0ELSQ_0ELNSO_7ScaleInE1ELSR_1EEEEEENS4_6LayoutISD_NS5_IJSC_NSA_ILi0EEESV_EEEEENS5_IJNS4_10UnderscoreESY_SY_EEEEENS4_13SM90_TMA_LOADENS4_14ComposedLayoutINS4_7SwizzleILi3ELi4ELi3EEENS4_18smem_ptr_flag_bitsILi16EEENSU_INS5_IJNSA_ILi8EEESH_EEENS5_IJSH_SC_EEEEEEEvNS4_8identityENS4_23SM90_TMA_LOAD_MULTICASTES1B_vS1C_EENS_8epilogue10collective18CollectiveEpilogueINS1F_22Sm90TmaWarpSpecializedILi4ELi2ELi16ELb1ELb0EEEJSI_NS5_IJNSA_ILi128EEENSA_ILi32EEEEEESJ_SK_SJ_SK_NS1F_6fusion15FusionCallbacksIS1J_NS1N_23LinCombPerRowBiasEltActINS1F_6thread4ReLuESJ_fSJ_SJ_fLi8ELNS_15FloatRoundStyleE2EEESI_S1M_JEEES11_NS12_INS13_ILi2ELi4ELi3EEES16_NSU_INS5_IJS17_S1L_EEENS5_IJS1L_SC_EEEEEEENS4_17SM75_U32x4_LDSM_NENS4_14SM90_TMA_STOREES1Z_NS4_17SM90_U32x4_STSM_NENS4_9Copy_AtomIJS22_SJ_EEEvEEEvvEEEEvNT_6ParamsE --------------------------
	.section	.nv.constant0._ZN7cutlass13device_kernelINS_4gemm6kernel13GemmUniversalIN4cute5tupleIJiiiiEEENS1_10collective13CollectiveMmaINS1_34MainloopSm90TmaGmmaWarpSpecializedILi3ENS5_IJNS4_1CILi2EEENSA_ILi1EEESC_EEENS1_35KernelTmaWarpSpecializedCooperativeEEENS5_IJNSA_ILi256EEESG_NSA_ILi64EEEEEENS_6half_tENS5_IJlSC_lEEESJ_SK_NS4_8TiledMMAINS4_8MMA_AtomIJNS4_4SM904GMMA26MMA_64x256x16_F32F16F16_SSILNSO_5MajorE0ELSQ_0ELNSO_7ScaleInE1ELSR_1EEEEEENS4_6LayoutISD_NS5_IJSC_NSA_ILi0EEESV_EEEEENS5_IJNS4_10UnderscoreESY_SY_EEEEENS4_13SM90_TMA_LOADENS4_14ComposedLayoutINS4_7SwizzleILi3ELi4ELi3EEENS4_18smem_ptr_flag_bitsILi16EEENSU_INS5_IJNSA_ILi8EEESH_EEENS5_IJSH_SC_EEEEEEEvNS4_8identityENS4_23SM90_TMA_LOAD_MULTICASTES1B_vS1C_EENS_8epilogue10collective18CollectiveEpilogueINS1F_22Sm90TmaWarpSpecializedILi4ELi2ELi16ELb1ELb0EEEJSI_NS5_IJNSA_ILi128EEENSA_ILi32EEEEEESJ_SK_SJ_SK_NS1F_6fusion15FusionCallbacksIS1J_NS1N_23LinCombPerRowBiasEltActINS1F_6thread4ReLuESJ_fSJ_SJ_fLi8ELNS_15FloatRoundStyleE2EEESI_S1M_JEEES11_NS12_INS13_ILi2ELi4ELi3EEES16_NSU_INS5_IJS17_S1L_EEENS5_IJS1L_SC_EEEEEEENS4_17SM75_U32x4_LDSM_NENS4_14SM90_TMA_STOREES1Z_NS4_17SM90_U32x4_STSM_NENS4_9Copy_AtomIJS22_SJ_EEEvEEEvvEEEEvNT_6ParamsE,"a",@progbits
	.sectionflags	@""
	.align	4
.nv.constant0._ZN7cutlass13device_kernelINS_4gemm6kernel13GemmUniversalIN4cute5tupleIJiiiiEEENS1_10collective13CollectiveMmaINS1_34MainloopSm90TmaGmmaWarpSpecializedILi3ENS5_IJNS4_1CILi2EEENSA_ILi1EEESC_EEENS1_35KernelTmaWarpSpecializedCooperativeEEENS5_IJNSA_ILi256EEESG_NSA_ILi64EEEEEENS_6half_tENS5_IJlSC_lEEESJ_SK_NS4_8TiledMMAINS4_8MMA_AtomIJNS4_4SM904GMMA26MMA_64x256x16_F32F16F16_SSILNSO_5MajorE0ELSQ_0ELNSO_7ScaleInE1ELSR_1EEEEEENS4_6LayoutISD_NS5_IJSC_NSA_ILi0EEESV_EEEEENS5_IJNS4_10UnderscoreESY_SY_EEEEENS4_13SM90_TMA_LOADENS4_14ComposedLayoutINS4_7SwizzleILi3ELi4ELi3EEENS4_18smem_ptr_flag_bitsILi16EEENSU_INS5_IJNSA_ILi8EEESH_EEENS5_IJSH_SC_EEEEEEEvNS4_8identityENS4_23SM90_TMA_LOAD_MULTICASTES1B_vS1C_EENS_8epilogue10collective18CollectiveEpilogueINS1F_22Sm90TmaWarpSpecializedILi4ELi2ELi16ELb1ELb0EEEJSI_NS5_IJNSA_ILi128EEENSA_ILi32EEEEEESJ_SK_SJ_SK_NS1F_6fusion15FusionCallbacksIS1J_NS1N_23LinCombPerRowBiasEltActINS1F_6thread4ReLuESJ_fSJ_SJ_fLi8ELNS_15FloatRoundStyleE2EEESI_S1M_JEEES11_NS12_INS13_ILi2ELi4ELi3EEES16_NSU_INS5_IJS17_S1L_EEENS5_IJS1L_SC_EEEEEEENS4_17SM75_U32x4_LDSM_NENS4_14SM90_TMA_STOREES1Z_NS4_17SM90_U32x4_STSM_NENS4_9Copy_AtomIJS22_SJ_EEEvEEEvvEEEEvNT_6ParamsE:
	.zero		2432


//--------------------- SYMBOLS --------------------------

	.type		.nv.reservedSmem.offset0,@object
	.size		.nv.reservedSmem.offset0,0x4
	.type		__assertfail,@function
